	.target	sm_80

	.elftype	@"ET_EXEC"


//--------------------- .note.nv.tkinfo           --------------------------
	.section	.note.nv.tkinfo,"",@"SHT_NOTE"
	.sectionflags	@"SHF_NOTE_NV_TKINFO"
	.tkinfo
        /*0018*/ 	.word	0x00000002
        /*0030*/ 	.string	""
        /*0030*/ 	.string	"ptxas"
        /*0030*/ 	.string	"Cuda compilation tools, release 13.0, V13.0.88"
        /*0030*/ 	.string	"Build cuda_13.0.r13.0/compiler.36424714_0"
        /*0030*/ 	.string	"-v  -suppress-debug-info  -lineinfo  -arch sm_80 "



//--------------------- .note.nv.cuinfo           --------------------------
	.section	.note.nv.cuinfo,"",@"SHT_NOTE"
	.sectionflags	@"SHF_NOTE_NV_CUINFO"
        /*0018*/ 	.short	0x0002
        /*001a*/ 	.short	0x0050
        /*001c*/ 	.short	0x0082
	.zero		2


//--------------------- .nv.info                  --------------------------
	.section	.nv.info,"",@"SHT_CUDA_INFO"
	.align	4


	//----- nvinfo : EIATTR_REGCOUNT
	.align		4
        /*0000*/ 	.byte	0x04, 0x2f
        /*0002*/ 	.short	(.L_2 - .L_1)
	.align		4
.L_1:
        /*0004*/ 	.word	index@(attn_fwd)
        /*0008*/ 	.word	0x00000020


	//----- nvinfo : EIATTR_FRAME_SIZE
	.align		4
.L_2:
        /*000c*/ 	.byte	0x04, 0x11
        /*000e*/ 	.short	(.L_4 - .L_3)
	.align		4
.L_3:
        /*0010*/ 	.word	index@(attn_fwd)
        /*0014*/ 	.word	0x00003878


	//----- nvinfo : EIATTR_MIN_STACK_SIZE
	.align		4
.L_4:
        /*0018*/ 	.byte	0x04, 0x12
        /*001a*/ 	.short	(.L_6 - .L_5)
	.align		4
.L_5:
        /*001c*/ 	.word	index@(attn_fwd)
        /*0020*/ 	.word	0x00003878
.L_6:


//--------------------- .nv.info.attn_fwd         --------------------------
	.section	.nv.info.attn_fwd,"",@"SHT_CUDA_INFO"
	.sectionflags	@""
	.align	4


	//----- nvinfo : EIATTR_CUDA_API_VERSION
	.align		4
        /*0000*/ 	.byte	0x04, 0x37
        /*0002*/ 	.short	(.L_8 - .L_7)
.L_7:
        /*0004*/ 	.word	0x00000082


	//----- nvinfo : EIATTR_SW2861232_WAR
	.align		4
.L_8:
        /*0008*/ 	.byte	0x01, 0x35
	.zero		2


	//----- nvinfo : EIATTR_PARAM_CBANK
	.align		4
        /*000c*/ 	.byte	0x04, 0x0a
        /*000e*/ 	.short	(.L_10 - .L_9)
	.align		4
.L_9:
        /*0010*/ 	.word	index@(.nv.constant0.attn_fwd)
        /*0014*/ 	.short	0x0160
        /*0016*/ 	.short	0x0088


	//----- nvinfo : EIATTR_CBANK_PARAM_SIZE
	.align		4
.L_10:
        /*0018*/ 	.byte	0x03, 0x19
        /*001a*/ 	.short	0x0088


	//----- nvinfo : EIATTR_KPARAM_INFO
	.align		4
        /*001c*/ 	.byte	0x04, 0x17
        /*001e*/ 	.short	(.L_12 - .L_11)
.L_11:
        /*0020*/ 	.word	0x00000000
        /*0024*/ 	.short	0x0019
        /*0026*/ 	.short	0x0080
        /*0028*/ 	.byte	0x00, 0xf4, 0x21, 0x00


	//----- nvinfo : EIATTR_KPARAM_INFO
	.align		4
.L_12:
        /*002c*/ 	.byte	0x04, 0x17
        /*002e*/ 	.short	(.L_14 - .L_13)
.L_13:
        /*0030*/ 	.word	0x00000000
        /*0034*/ 	.short	0x0018
        /*0036*/ 	.short	0x0078
        /*0038*/ 	.byte	0x00, 0xf4, 0x21, 0x00


	//----- nvinfo : EIATTR_KPARAM_INFO
	.align		4
.L_14:
        /*003c*/ 	.byte	0x04, 0x17
        /*003e*/ 	.short	(.L_16 - .L_15)
.L_15:
        /*0040*/ 	.word	0x00000000
        /*0044*/ 	.short	0x0017
        /*0046*/ 	.short	0x0070
        /*0048*/ 	.byte	0x00, 0xf0, 0x11, 0x00


	//----- nvinfo : EIATTR_KPARAM_INFO
	.align		4
.L_16:
        /*004c*/ 	.byte	0x04, 0x17
        /*004e*/ 	.short	(.L_18 - .L_17)
.L_17:
        /*0050*/ 	.word	0x00000000
        /*0054*/ 	.short	0x0016
        /*0056*/ 	.short	0x006c
        /*0058*/ 	.byte	0x00, 0xf0, 0x11, 0x00


	//----- nvinfo : EIATTR_KPARAM_INFO
	.align		4
.L_18:
        /*005c*/ 	.byte	0x04, 0x17
        /*005e*/ 	.short	(.L_20 - .L_19)
.L_19:
        /*0060*/ 	.word	0x00000000
        /*0064*/ 	.short	0x0015
        /*0066*/ 	.short	0x0068
        /*0068*/ 	.byte	0x00, 0xf0, 0x11, 0x00


	//----- nvinfo : EIATTR_KPARAM_INFO
	.align		4
.L_20:
        /*006c*/ 	.byte	0x04, 0x17
        /*006e*/ 	.short	(.L_22 - .L_21)
.L_21:
        /*0070*/ 	.word	0x00000000
        /*0074*/ 	.short	0x0014
        /*0076*/ 	.short	0x0064
        /*0078*/ 	.byte	0x00, 0xf0, 0x11, 0x00


	//----- nvinfo : EIATTR_KPARAM_INFO
	.align		4
.L_22:
        /*007c*/ 	.byte	0x04, 0x17
        /*007e*/ 	.short	(.L_24 - .L_23)
.L_23:
        /*0080*/ 	.word	0x00000000
        /*0084*/ 	.short	0x0013
        /*0086*/ 	.short	0x0060
        /*0088*/ 	.byte	0x00, 0xf0, 0x11, 0x00


	//----- nvinfo : EIATTR_KPARAM_INFO
	.align		4
.L_24:
        /*008c*/ 	.byte	0x04, 0x17
        /*008e*/ 	.short	(.L_26 - .L_25)
.L_25:
        /*0090*/ 	.word	0x00000000
        /*0094*/ 	.short	0x0012
        /*0096*/ 	.short	0x005c
        /*0098*/ 	.byte	0x00, 0xf0, 0x11, 0x00


	//----- nvinfo : EIATTR_KPARAM_INFO
	.align		4
.L_26:
        /*009c*/ 	.byte	0x04, 0x17
        /*009e*/ 	.short	(.L_28 - .L_27)
.L_27:
        /*00a0*/ 	.word	0x00000000
        /*00a4*/ 	.short	0x0011
        /*00a6*/ 	.short	0x0058
        /*00a8*/ 	.byte	0x00, 0xf0, 0x11, 0x00


	//----- nvinfo : EIATTR_KPARAM_INFO
	.align		4
.L_28:
        /*00ac*/ 	.byte	0x04, 0x17
        /*00ae*/ 	.short	(.L_30 - .L_29)
.L_29:
        /*00b0*/ 	.word	0x00000000
        /*00b4*/ 	.short	0x0010
        /*00b6*/ 	.short	0x0054
        /*00b8*/ 	.byte	0x00, 0xf0, 0x11, 0x00


	//----- nvinfo : EIATTR_KPARAM_INFO
	.align		4
.L_30:
        /*00bc*/ 	.byte	0x04, 0x17
        /*00be*/ 	.short	(.L_32 - .L_31)
.L_31:
        /*00c0*/ 	.word	0x00000000
        /*00c4*/ 	.short	0x000f
        /*00c6*/ 	.short	0x0050
        /*00c8*/ 	.byte	0x00, 0xf0, 0x11, 0x00


	//----- nvinfo : EIATTR_KPARAM_INFO
	.align		4
.L_32:
        /*00cc*/ 	.byte	0x04, 0x17
        /*00ce*/ 	.short	(.L_34 - .L_33)
.L_33:
        /*00d0*/ 	.word	0x00000000
        /*00d4*/ 	.short	0x000e
        /*00d6*/ 	.short	0x004c
        /*00d8*/ 	.byte	0x00, 0xf0, 0x11, 0x00


	//----- nvinfo : EIATTR_KPARAM_INFO
	.align		4
.L_34:
        /*00dc*/ 	.byte	0x04, 0x17
        /*00de*/ 	.short	(.L_36 - .L_35)
.L_35:
        /*00e0*/ 	.word	0x00000000
        /*00e4*/ 	.short	0x000d
        /*00e6*/ 	.short	0x0048
        /*00e8*/ 	.byte	0x00, 0xf0, 0x11, 0x00


	//----- nvinfo : EIATTR_KPARAM_INFO
	.align		4
.L_36:
        /*00ec*/ 	.byte	0x04, 0x17
        /*00ee*/ 	.short	(.L_38 - .L_37)
.L_37:
        /*00f0*/ 	.word	0x00000000
        /*00f4*/ 	.short	0x000c
        /*00f6*/ 	.short	0x0044
        /*00f8*/ 	.byte	0x00, 0xf0, 0x11, 0x00


	//----- nvinfo : EIATTR_KPARAM_INFO
	.align		4
.L_38:
        /*00fc*/ 	.byte	0x04, 0x17
        /*00fe*/ 	.short	(.L_40 - .L_39)
.L_39:
        /*0100*/ 	.word	0x00000000
        /*0104*/ 	.short	0x000b
        /*0106*/ 	.short	0x0040
        /*0108*/ 	.byte	0x00, 0xf0, 0x11, 0x00


	//----- nvinfo : EIATTR_KPARAM_INFO
	.align		4
.L_40:
        /*010c*/ 	.byte	0x04, 0x17
        /*010e*/ 	.short	(.L_42 - .L_41)
.L_41:
        /*0110*/ 	.word	0x00000000
        /*0114*/ 	.short	0x000a
        /*0116*/ 	.short	0x003c
        /*0118*/ 	.byte	0x00, 0xf0, 0x11, 0x00


	//----- nvinfo : EIATTR_KPARAM_INFO
	.align		4
.L_42:
        /*011c*/ 	.byte	0x04, 0x17
        /*011e*/ 	.short	(.L_44 - .L_43)
.L_43:
        /*0120*/ 	.word	0x00000000
        /*0124*/ 	.short	0x0009
        /*0126*/ 	.short	0x0038
        /*0128*/ 	.byte	0x00, 0xf0, 0x11, 0x00


	//----- nvinfo : EIATTR_KPARAM_INFO
	.align		4
.L_44:
        /*012c*/ 	.byte	0x04, 0x17
        /*012e*/ 	.short	(.L_46 - .L_45)
.L_45:
        /*0130*/ 	.word	0x00000000
        /*0134*/ 	.short	0x0008
        /*0136*/ 	.short	0x0034
        /*0138*/ 	.byte	0x00, 0xf0, 0x11, 0x00


	//----- nvinfo : EIATTR_KPARAM_INFO
	.align		4
.L_46:
        /*013c*/ 	.byte	0x04, 0x17
        /*013e*/ 	.short	(.L_48 - .L_47)
.L_47:
        /*0140*/ 	.word	0x00000000
        /*0144*/ 	.short	0x0007
        /*0146*/ 	.short	0x0030
        /*0148*/ 	.byte	0x00, 0xf0, 0x11, 0x00


	//----- nvinfo : EIATTR_KPARAM_INFO
	.align		4
.L_48:
        /*014c*/ 	.byte	0x04, 0x17
        /*014e*/ 	.short	(.L_50 - .L_49)
.L_49:
        /*0150*/ 	.word	0x00000000
        /*0154*/ 	.short	0x0006
        /*0156*/ 	.short	0x002c
        /*0158*/ 	.byte	0x00, 0xf0, 0x11, 0x00


	//----- nvinfo : EIATTR_KPARAM_INFO
	.align		4
.L_50:
        /*015c*/ 	.byte	0x04, 0x17
        /*015e*/ 	.short	(.L_52 - .L_51)
.L_51:
        /*0160*/ 	.word	0x00000000
        /*0164*/ 	.short	0x0005
        /*0166*/ 	.short	0x0028
        /*0168*/ 	.byte	0x00, 0xf0, 0x11, 0x00


	//----- nvinfo : EIATTR_KPARAM_INFO
	.align		4
.L_52:
        /*016c*/ 	.byte	0x04, 0x17
        /*016e*/ 	.short	(.L_54 - .L_53)
.L_53:
        /*0170*/ 	.word	0x00000000
        /*0174*/ 	.short	0x0004
        /*0176*/ 	.short	0x0020
        /*0178*/ 	.byte	0x00, 0xf4, 0x21, 0x00


	//----- nvinfo : EIATTR_KPARAM_INFO
	.align		4
.L_54:
        /*017c*/ 	.byte	0x04, 0x17
        /*017e*/ 	.short	(.L_56 - .L_55)
.L_55:
        /*0180*/ 	.word	0x00000000
        /*0184*/ 	.short	0x0003
        /*0186*/ 	.short	0x0018
        /*0188*/ 	.byte	0x00, 0xf4, 0x21, 0x00


	//----- nvinfo : EIATTR_KPARAM_INFO
	.align		4
.L_56:
        /*018c*/ 	.byte	0x04, 0x17
        /*018e*/ 	.short	(.L_58 - .L_57)
.L_57:
        /*0190*/ 	.word	0x00000000
        /*0194*/ 	.short	0x0002
        /*0196*/ 	.short	0x0010
        /*0198*/ 	.byte	0x00, 0xf4, 0x21, 0x00


	//----- nvinfo : EIATTR_KPARAM_INFO
	.align		4
.L_58:
        /*019c*/ 	.byte	0x04, 0x17
        /*019e*/ 	.short	(.L_60 - .L_59)
.L_59:
        /*01a0*/ 	.word	0x00000000
        /*01a4*/ 	.short	0x0001
        /*01a6*/ 	.short	0x0008
        /*01a8*/ 	.byte	0x00, 0xf4, 0x21, 0x00


	//----- nvinfo : EIATTR_KPARAM_INFO
	.align		4
.L_60:
        /*01ac*/ 	.byte	0x04, 0x17
        /*01ae*/ 	.short	(.L_62 - .L_61)
.L_61:
        /*01b0*/ 	.word	0x00000000
        /*01b4*/ 	.short	0x0000
        /*01b6*/ 	.short	0x0000
        /*01b8*/ 	.byte	0x00, 0xf4, 0x21, 0x00


	//----- nvinfo : EIATTR_MAXREG_COUNT
	.align		4
.L_62:
        /*01bc*/ 	.byte	0x03, 0x1b
        /*01be*/ 	.short	0x00ff


	//----- nvinfo : EIATTR_NUM_BARRIERS
	.align		4
        /*01c0*/ 	.byte	0x02, 0x4c
        /*01c2*/ 	.byte	0x01
	.zero		1


	//----- nvinfo : EIATTR_ANNOTATIONS
	.align		4
        /*01c4*/ 	.byte	0x04, 0x55
        /*01c6*/ 	.short	(.L_64 - .L_63)


	//   ....[0]....
.L_63:
        /*01c8*/ 	.word	0x00000001
        /*01cc*/ 	.byte	0xd0, 0x01, 0x00, 0x00, 0x01, 0x00, 0x00, 0x00, 0x10, 0x02, 0x00, 0x00, 0x01, 0x00, 0x00, 0x00
        /* <DEDUP_REMOVED lines=3736> */
        /*eb5c*/ 	.byte	0x60, 0xc6, 0x03, 0x00, 0x01, 0x00, 0x00, 0x00, 0x80, 0xc6, 0x03, 0x00


	//----- nvinfo : EIATTR_MERCURY_ISA_VERSION
	.align		4
.L_64:
        /*eb68*/ 	.byte	0x03, 0x5f
        /*eb6a*/ 	.short	0x0000


	//----- nvinfo : EIATTR_COOP_GROUP_MASK_REGIDS
	.align		4
        /*eb6c*/ 	.byte	0x04, 0x29
        /*eb6e*/ 	.short	(.L_66 - .L_65)


	//   ....[0]....
.L_65:
        /*eb70*/ 	.word	0xffffffff


	//   ....[1]....
        /*eb74*/ 	.word	0xffffffff


	//   ....[2]....
        /*eb78*/ 	.word	0xffffffff


	//   ....[3]....
        /*eb7c*/ 	.word	0xffffffff


	//   ....[4]....
        /*eb80*/ 	.word	0xffffffff


	//   ....[5]....
        /*eb84*/ 	.word	0xffffffff


	//   ....[6]....
        /*eb88*/ 	.word	0xffffffff


	//   ....[7]....
        /*eb8c*/ 	.word	0xffffffff


	//   ....[8]....
        /*eb90*/ 	.word	0xffffffff


	//   ....[9]....
        /*eb94*/ 	.word	0xffffffff


	//   ....[10]....
        /*eb98*/ 	.word	0xffffffff


	//   ....[11]....
        /*eb9c*/ 	.word	0xffffffff


	//   ....[12]....
        /*eba0*/ 	.word	0xffffffff


	//   ....[13]....
        /*eba4*/ 	.word	0xffffffff


	//   ....[14]....
        /*eba8*/ 	.word	0xffffffff


	//   ....[15]....
        /*ebac*/ 	.word	0xffffffff


	//   ....[16]....
        /*ebb0*/ 	.word	0xffffffff


	//   ....[17]....
        /*ebb4*/ 	.word	0xffffffff


	//   ....[18]....
        /*ebb8*/ 	.word	0xffffffff


	//   ....[19]....
        /*ebbc*/ 	.word	0xffffffff


	//   ....[20]....
        /*ebc0*/ 	.word	0xffffffff


	//   ....[21]....
        /*ebc4*/ 	.word	0xffffffff


	//   ....[22]....
        /*ebc8*/ 	.word	0xffffffff


	//   ....[23]....
        /*ebcc*/ 	.word	0xffffffff


	//   ....[24]....
        /*ebd0*/ 	.word	0xffffffff


	//   ....[25]....
        /*ebd4*/ 	.word	0xffffffff


	//   ....[26]....
        /*ebd8*/ 	.word	0xffffffff


	//   ....[27]....
        /*ebdc*/ 	.word	0xffffffff


	//   ....[28]....
        /*ebe0*/ 	.word	0xffffffff


	//   ....[29]....
        /*ebe4*/ 	.word	0xffffffff


	//   ....[30]....
        /*ebe8*/ 	.word	0xffffffff


	//   ....[31]....
        /*ebec*/ 	.word	0xffffffff


	//   ....[32]....
        /*ebf0*/ 	.word	0xffffffff


	//   ....[33]....
        /*ebf4*/ 	.word	0xffffffff


	//   ....[34]....
        /*ebf8*/ 	.word	0xffffffff


	//   ....[35]....
        /*ebfc*/ 	.word	0xffffffff


	//   ....[36]....
        /*ec00*/ 	.word	0xffffffff


	//   ....[37]....
        /*ec04*/ 	.word	0xffffffff


	//   ....[38]....
        /*ec08*/ 	.word	0xffffffff


	//   ....[39]....
        /*ec0c*/ 	.word	0xffffffff


	//   ....[40]....
        /*ec10*/ 	.word	0xffffffff


	//   ....[41]....
        /*ec14*/ 	.word	0xffffffff


	//   ....[42]....
        /*ec18*/ 	.word	0xffffffff


	//   ....[43]....
        /*ec1c*/ 	.word	0xffffffff


	//   ....[44]....
        /*ec20*/ 	.word	0xffffffff


	//   ....[45]....
        /*ec24*/ 	.word	0xffffffff


	//   ....[46]....
        /*ec28*/ 	.word	0xffffffff


	//   ....[47]....
        /*ec2c*/ 	.word	0xffffffff


	//   ....[48]....
        /*ec30*/ 	.word	0xffffffff


	//   ....[49]....
        /*ec34*/ 	.word	0xffffffff


	//   ....[50]....
        /*ec38*/ 	.word	0xffffffff


	//   ....[51]....
        /*ec3c*/ 	.word	0xffffffff


	//   ....[52]....
        /*ec40*/ 	.word	0xffffffff


	//   ....[53]....
        /*ec44*/ 	.word	0xffffffff


	//   ....[54]....
        /*ec48*/ 	.word	0xffffffff


	//   ....[55]....
        /*ec4c*/ 	.word	0xffffffff


	//   ....[56]....
        /*ec50*/ 	.word	0xffffffff


	//   ....[57]....
        /*ec54*/ 	.word	0xffffffff


	//   ....[58]....
        /*ec58*/ 	.word	0xffffffff


	//   ....[59]....
        /*ec5c*/ 	.word	0xffffffff


	//   ....[60]....
        /*ec60*/ 	.word	0xffffffff


	//   ....[61]....
        /*ec64*/ 	.word	0xffffffff


	//   ....[62]....
        /*ec68*/ 	.word	0xffffffff


	//   ....[63]....
        /*ec6c*/ 	.word	0xffffffff


	//   ....[64]....
        /*ec70*/ 	.word	0xffffffff


	//   ....[65]....
        /*ec74*/ 	.word	0xffffffff


	//   ....[66]....
        /*ec78*/ 	.word	0xffffffff


	//   ....[67]....
        /*ec7c*/ 	.word	0xffffffff


	//   ....[68]....
        /*ec80*/ 	.word	0xffffffff


	//   ....[69]....
        /*ec84*/ 	.word	0xffffffff


	//   ....[70]....
        /*ec88*/ 	.word	0xffffffff


	//----- nvinfo : EIATTR_COOP_GROUP_INSTR_OFFSETS
	.align		4
.L_66:
        /*ec8c*/ 	.byte	0x04, 0x28
        /*ec8e*/ 	.short	(.L_68 - .L_67)


	//   ....[0]....
.L_67:
        /*ec90*/ 	.word	0x00034450


	//   ....[1]....
        /*ec94*/ 	.word	0x00035650


	//   ....[2]....
        /*ec98*/ 	.word	0x00035670


	//   ....[3]....
        /*ec9c*/ 	.word	0x00035680


	//   ....[4]....
        /*eca0*/ 	.word	0x00035960


	//   ....[5]....
        /*eca4*/ 	.word	0x000359b0


	//   ....[6]....
        /*eca8*/ 	.word	0x000359f0


	//   ....[7]....
        /*ecac*/ 	.word	0x00035a10


	//   ....[8]....
        /*ecb0*/ 	.word	0x00035a30


	//   ....[9]....
        /*ecb4*/ 	.word	0x00035a40


	//   ....[10]....
        /*ecb8*/ 	.word	0x00035a60


	//   ....[11]....
        /*ecbc*/ 	.word	0x00035a70


	//   ....[12]....
        /*ecc0*/ 	.word	0x00035ac0


	//   ....[13]....
        /*ecc4*/ 	.word	0x00035ad0


	//   ....[14]....
        /*ecc8*/ 	.word	0x00035ae0


	//   ....[15]....
        /*eccc*/ 	.word	0x00035b20


	//   ....[16]....
        /*ecd0*/ 	.word	0x00035b30


	//   ....[17]....
        /*ecd4*/ 	.word	0x00035b40


	//   ....[18]....
        /*ecd8*/ 	.word	0x00035c10


	//   ....[19]....
        /*ecdc*/ 	.word	0x00035c20


	//   ....[20]....
        /*ece0*/ 	.word	0x00035c30


	//   ....[21]....
        /*ece4*/ 	.word	0x00035c40


	//   ....[22]....
        /*ece8*/ 	.word	0x00035c50


	//   ....[23]....
        /*ecec*/ 	.word	0x00035cd0


	//   ....[24]....
        /*ecf0*/ 	.word	0x00035d20


	//   ....[25]....
        /*ecf4*/ 	.word	0x00035d30


	//   ....[26]....
        /*ecf8*/ 	.word	0x00035d40


	//   ....[27]....
        /*ecfc*/ 	.word	0x00035d60


	//   ....[28]....
        /*ed00*/ 	.word	0x00035da0


	//   ....[29]....
        /*ed04*/ 	.word	0x00035ed0


	//   ....[30]....
        /*ed08*/ 	.word	0x00035ee0


	//   ....[31]....
        /*ed0c*/ 	.word	0x00035f10


	//   ....[32]....
        /*ed10*/ 	.word	0x00035f20


	//   ....[33]....
        /*ed14*/ 	.word	0x00035f40


	//   ....[34]....
        /*ed18*/ 	.word	0x00035f50


	//   ....[35]....
        /*ed1c*/ 	.word	0x00036100


	//   ....[36]....
        /*ed20*/ 	.word	0x00036110


	//   ....[37]....
        /*ed24*/ 	.word	0x00036a60


	//   ....[38]....
        /*ed28*/ 	.word	0x00036be0


	//   ....[39]....
        /*ed2c*/ 	.word	0x00036f30


	//   ....[40]....
        /*ed30*/ 	.word	0x000370a0


	//   ....[41]....
        /*ed34*/ 	.word	0x000370b0


	//   ....[42]....
        /*ed38*/ 	.word	0x000370c0


	//   ....[43]....
        /*ed3c*/ 	.word	0x00037180


	//   ....[44]....
        /*ed40*/ 	.word	0x00037190


	//   ....[45]....
        /*ed44*/ 	.word	0x00037330


	//   ....[46]....
        /*ed48*/ 	.word	0x000373f0


	//   ....[47]....
        /*ed4c*/ 	.word	0x00037400


	//   ....[48]....
        /*ed50*/ 	.word	0x00037410


	//   ....[49]....
        /*ed54*/ 	.word	0x00037440


	//   ....[50]....
        /*ed58*/ 	.word	0x00037500


	//   ....[51]....
        /*ed5c*/ 	.word	0x00037550


	//   ....[52]....
        /*ed60*/ 	.word	0x00037560


	//   ....[53]....
        /*ed64*/ 	.word	0x00037570


	//   ....[54]....
        /*ed68*/ 	.word	0x000375e0


	//   ....[55]....
        /*ed6c*/ 	.word	0x000375f0


	//   ....[56]....
        /*ed70*/ 	.word	0x00037620


	//   ....[57]....
        /*ed74*/ 	.word	0x00037630


	//   ....[58]....
        /*ed78*/ 	.word	0x00037640


	//   ....[59]....
        /*ed7c*/ 	.word	0x00037650


	//   ....[60]....
        /*ed80*/ 	.word	0x00037690


	//   ....[61]....
        /*ed84*/ 	.word	0x000376a0


	//   ....[62]....
        /*ed88*/ 	.word	0x000377e0


	//   ....[63]....
        /*ed8c*/ 	.word	0x000377f0


	//   ....[64]....
        /*ed90*/ 	.word	0x00037800


	//   ....[65]....
        /*ed94*/ 	.word	0x00037830


	//   ....[66]....
        /*ed98*/ 	.word	0x00037840


	//   ....[67]....
        /*ed9c*/ 	.word	0x00037850


	//   ....[68]....
        /*eda0*/ 	.word	0x00037860


	//   ....[69]....
        /*eda4*/ 	.word	0x00037a00


	//   ....[70]....
        /*eda8*/ 	.word	0x00037a10


	//----- nvinfo : EIATTR_EXIT_INSTR_OFFSETS
	.align		4
.L_68:
        /*edac*/ 	.byte	0x04, 0x1c
        /*edae*/ 	.short	(.L_70 - .L_69)


	//   ....[0]....
.L_69:
        /*edb0*/ 	.word	0x00074140


	//----- nvinfo : EIATTR_REQNTID
	.align		4
.L_70:
        /*edb4*/ 	.byte	0x04, 0x10
        /*edb6*/ 	.short	(.L_72 - .L_71)
.L_71:
        /*edb8*/ 	.word	0x00000080
        /*edbc*/ 	.word	0x00000001
        /*edc0*/ 	.word	0x00000001
.L_72:


//--------------------- .nv.callgraph             --------------------------
	.section	.nv.callgraph,"",@"SHT_CUDA_CALLGRAPH"
	.align	4
	.sectionentsize	8
	.align		4
        /*0000*/ 	.word	0x00000000
	.align		4
        /*0004*/ 	.word	0xffffffff
	.align		4
        /*0008*/ 	.word	0x00000000
	.align		4
        /*000c*/ 	.word	0xfffffffe
	.align		4
        /*0010*/ 	.word	0x00000000
	.align		4
        /*0014*/ 	.word	0xfffffffd
	.align		4
        /*0018*/ 	.word	0x00000000
	.align		4
        /*001c*/ 	.word	0xfffffffc


//--------------------- .nv.rel.action            --------------------------
	.section	.nv.rel.action,"",@"SHT_CUDA_RELOCINFO"
	.align	8
	.sectionentsize	8
        /*0000*/ 	.byte	0x73, 0x00, 0x00, 0x00, 0x00, 0x00, 0x00, 0x00, 0x00, 0x00, 0x00, 0x11, 0x25, 0x00, 0x05, 0x36


//--------------------- .nv.constant4             --------------------------
	.section	.nv.constant4,"a",@progbits
	.align	8
	.align		8
.nv.constant4:
        /*0000*/ 	.dword	_$_str


//--------------------- .nv.constant0.attn_fwd    --------------------------
	.section	.nv.constant0.attn_fwd,"a",@progbits
	.sectionflags	@""
	.align	4
.nv.constant0.attn_fwd:
	.zero		488


//--------------------- .text.attn_fwd            --------------------------
	.section	.text.attn_fwd,"ax",@progbits
	.sectioninfo	@"SHI_REGISTERS=32"
	.align	128
        .global         attn_fwd
        .type           attn_fwd,@function
        .size           attn_fwd,(.L_x_3 - attn_fwd)
        .other          attn_fwd,@"STO_CUDA_ENTRY STV_DEFAULT"
attn_fwd:
.text.attn_fwd:
[----:B------:R-:W-:-:S03]  /*0000*/  MOV R1, c[0x0][0x28] ;  /* 0x00000a0000017a02 */ /* 0x000fc60000000f00 */
[----:B------:R-:W0:Y:S01]  /*0010*/  S2R R0, SR_CTAID.X ;  /* 0x0000000000007919 */ /* 0x000e220000002500 */
[----:B------:R-:W-:Y:S01]  /*0020*/  IADD3 R1, R1, -0x3878, RZ ;  /* 0xffffc78801017810 */ /* 0x000fe20007ffe0ff */
[----:B------:R-:W-:Y:S02]  /*0030*/  ULDC.64 UR6, c[0x0][0x118] ;  /* 0x0000460000067ab9 */ /* 0x000fe40000000a00 */
[----:B------:R-:W1:Y:S04]  /*0040*/  S2R R5, SR_TID.X ;  /* 0x0000000000057919 */ /* 0x000e680000002100 */
[----:B------:R-:W2:Y:S01]  /*0050*/  S2R R10, SR_CTAID.Y ;  /* 0x00000000000a7919 */ /* 0x000ea20000002600 */
[----:B0-----:R-:W-:Y:S02]  /*0060*/  SHF.L.U32 R7, R0, 0x7, RZ ;  /* 0x0000000700077819 */ /* 0x001fe400000006ff */
[C---:B-1----:R-:W-:Y:S01]  /*0070*/  LOP3.LUT R6, R5.reuse, 0x3, RZ, 0xc0, !PT ;  /* 0x0000000305067812 */ /* 0x042fe200078ec0ff */
[C---:B------:R-:W-:Y:S01]  /*0080*/  IMAD.SHL.U32 R3, R5.reuse, 0x10, RZ ;  /* 0x0000001005037824 */ /* 0x040fe200078e00ff */
[----:B------:R-:W-:-:S02]  /*0090*/  LOP3.LUT R4, R5, 0x1c, RZ, 0xc0, !PT ;  /* 0x0000001c05047812 */ /* 0x000fc400078ec0ff */
[----:B------:R-:W-:Y:S01]  /*00a0*/  LOP3.LUT R0, R5, 0x18, RZ, 0xc0, !PT ;  /* 0x0000001805007812 */ /* 0x000fe200078ec0ff */
[----:B--2---:R-:W-:Y:S01]  /*00b0*/  IMAD R2, R10, c[0x0][0x190], RZ ;  /* 0x000064000a027a24 */ /* 0x004fe200078e02ff */
[----:B------:R-:W-:Y:S02]  /*00c0*/  LOP3.LUT R9, R7, 0x7f, R5, 0xf8, !PT ;  /* 0x0000007f07097812 */ /* 0x000fe400078ef805 */
[----:B------:R-:W-:Y:S02]  /*00d0*/  SHF.L.U32 R11, R6, 0x5, RZ ;  /* 0x00000005060b7819 */ /* 0x000fe400000006ff */
[----:B------:R-:W-:Y:S02]  /*00e0*/  LOP3.LUT R5, R5, 0x60, RZ, 0xc0, !PT ;  /* 0x0000006005057812 */ /* 0x000fe400078ec0ff */
[----:B------:R-:W-:Y:S01]  /*00f0*/  SHF.L.U32 R6, R4, 0x2, RZ ;  /* 0x0000000204067819 */ /* 0x000fe200000006ff */
[----:B------:R-:W-:Y:S01]  /*0100*/  IMAD R4, R9, c[0x0][0x194], RZ ;  /* 0x0000650009047a24 */ /* 0x000fe200078e02ff */
[----:B------:R-:W-:-:S02]  /*0110*/  LOP3.LUT R8, R3, 0x70, RZ, 0xc0, !PT ;  /* 0x0000007003087812 */ /* 0x000fc400078ec0ff */
[----:B------:R-:W-:Y:S01]  /*0120*/  LEA R7, R0, R5, 0x4 ;  /* 0x0000000500077211 */ /* 0x000fe200078e20ff */
[----:B------:R-:W-:Y:S01]  /*0130*/  IMAD.SHL.U32 R27, R4, 0x2, RZ ;  /* 0x00000002041b7824 */ /* 0x000fe200078e00ff */
[----:B------:R-:W-:Y:S01]  /*0140*/  LOP3.LUT R6, R11, R6, RZ, 0x3c, !PT ;  /* 0x000000060b067212 */ /* 0x000fe200078e3cff */
[----:B------:R-:W-:Y:S01]  /*0150*/  IMAD R3, R5, 0x4, R8 ;  /* 0x0000000405037824 */ /* 0x000fe200078e0208 */
[----:B------:R-:W-:Y:S01]  /*0160*/  SHF.L.U32 R26, R2, 0x1, RZ ;  /* 0x00000001021a7819 */ /* 0x000fe200000006ff */
[----:B------:R-:W-:Y:S01]  /*0170*/  IMAD R5, R10, c[0x0][0x1c0], RZ ;  /* 0x000070000a057a24 */ /* 0x000fe200078e02ff */
[----:B------:R-:W-:Y:S01]  /*0180*/  LEA R6, R7, R6, 0x6 ;  /* 0x0000000607067211 */ /* 0x000fe200078e30ff */
[----:B------:R-:W-:Y:S01]  /*0190*/  IMAD R8, R9, c[0x0][0x1c4], RZ ;  /* 0x0000710009087a24 */ /* 0x000fe200078e02ff */
[----:B------:R-:W-:Y:S01]  /*01a0*/  LEA.HI R3, R0, R3, RZ, 0x1f ;  /* 0x0000000300037211 */ /* 0x000fe200078ff8ff */
[----:B------:R-:W-:Y:S01]  /*01b0*/  IMAD.HI R7, R5, 0x2, RZ ;  /* 0x0000000205077827 */ /* 0x000fe200078e02ff */
[----:B------:R-:W-:Y:S01]  /*01c0*/  IADD3 R26, P0, P1, R27, c[0x0][0x160], R26 ;  /* 0x000058001b1a7a10 */ /* 0x000fe2000791e01a */
[----:B------:R0:W-:Y:S01]  /*01d0*/  STL [R1+0xa1c], R6 ;  /* 0x000a1c0601007387 */ /* 0x0001e20000100800 */
[----:B------:R-:W-:Y:S01]  /*01e0*/  MOV R0, c[0x0][0x198] ;  /* 0x0000660000007a02 */ /* 0x000fe20000000f00 */
[----:B------:R-:W-:-:S02]  /*01f0*/  IMAD.SHL.U32 R9, R8, 0x2, RZ ;  /* 0x0000000208097824 */ /* 0x000fc400078e00ff */
[----:B------:R-:W-:Y:S01]  /*0200*/  IMAD.HI R2, R2, 0x2, RZ ;  /* 0x0000000202027827 */ /* 0x000fe200078e02ff */
[----:B------:R1:W-:Y:S01]  /*0210*/  STL [R1+0x1754], R3 ;  /* 0x0017540301007387 */ /* 0x0003e20000100800 */
[----:B------:R-:W-:Y:S02]  /*0220*/  SHF.L.U32 R21, R0, 0x5, RZ ;  /* 0x0000000500157819 */ /* 0x000fe400000006ff */
[----:B------:R-:W-:Y:S01]  /*0230*/  IMAD.HI R8, R8, 0x2, RZ ;  /* 0x0000000208087827 */ /* 0x000fe200078e02ff */
[----:B------:R-:W-:Y:S02]  /*0240*/  SHF.L.U32 R29, R0, 0x6, RZ ;  /* 0x00000006001d7819 */ /* 0x000fe400000006ff */
[----:B0-----:R-:W-:Y:S01]  /*0250*/  SHF.L.U32 R6, R5, 0x1, RZ ;  /* 0x0000000105067819 */ /* 0x001fe200000006ff */
[----:B------:R-:W-:-:S03]  /*0260*/  IMAD.HI R5, R4, 0x2, RZ ;  /* 0x0000000204057827 */ /* 0x000fc600078e02ff */
[----:B------:R-:W-:Y:S01]  /*0270*/  IADD3 R10, P2, P3, R9, c[0x0][0x178], R6 ;  /* 0x00005e00090a7a10 */ /* 0x000fe20007b5e006 */
[C---:B-1----:R-:W-:Y:S01]  /*0280*/  IMAD R3, R0.reuse, 0x84, RZ ;  /* 0x0000008400037824 */ /* 0x042fe200078e02ff */
[----:B------:R-:W-:Y:S01]  /*0290*/  IADD3.X R27, R5, c[0x0][0x164], R2, P0, P1 ;  /* 0x00005900051b7a10 */ /* 0x000fe200007e2402 */
[----:B------:R-:W-:Y:S01]  /*02a0*/  IMAD R2, R0, 0x42, RZ ;  /* 0x0000004200027824 */ /* 0x000fe200078e02ff */
[----:B------:R-:W-:Y:S01]  /*02b0*/  IADD3.X R11, R8, c[0x0][0x17c], R7, P2, P3 ;  /* 0x00005f00080b7a10 */ /* 0x000fe200017e6407 */
[C---:B------:R-:W-:Y:S02]  /*02c0*/  IMAD R4, R0.reuse, 0x108, RZ ;  /* 0x0000010800047824 */ /* 0x040fe400078e02ff */
[C---:B------:R-:W-:Y:S02]  /*02d0*/  IMAD R5, R0.reuse, 0x22, RZ ;  /* 0x0000002200057824 */ /* 0x040fe400078e02ff */
[C---:B------:R-:W-:Y:S01]  /*02e0*/  IMAD R6, R0.reuse, 0x44, RZ ;  /* 0x0000004400067824 */ /* 0x040fe200078e02ff */
[----:B------:R0:W-:Y:S01]  /*02f0*/  STL.64 [R1+0x438], R10 ;  /* 0x0004380a01007387 */ /* 0x0001e20000100a00 */
[----:B------:R-:W-:-:S02]  /*0300*/  IMAD R7, R0, 0x88, RZ ;  /* 0x0000008800077824 */ /* 0x000fc400078e02ff */
[C---:B------:R-:W-:Y:S01]  /*0310*/  IMAD R14, R0.reuse, 0x12, RZ ;  /* 0x00000012000e7824 */ /* 0x040fe200078e02ff */
[----:B------:R1:W-:Y:S01]  /*0320*/  STL.64 [R1+0x1f90], R2 ;  /* 0x001f900201007387 */ /* 0x0003e20000100a00 */
[C---:B------:R-:W-:Y:S02]  /*0330*/  IMAD R15, R0.reuse, 0x24, RZ ;  /* 0x00000024000f7824 */ /* 0x040fe400078e02ff */
[C---:B------:R-:W-:Y:S01]  /*0340*/  IMAD R24, R0.reuse, 0x210, RZ ;  /* 0x0000021000187824 */ /* 0x040fe200078e02ff */
[----:B------:R2:W-:Y:S01]  /*0350*/  STL.64 [R1+0x1f98], R4 ;  /* 0x001f980401007387 */ /* 0x0005e20000100a00 */
[C---:B------:R-:W-:Y:S02]  /*0360*/  IMAD R18, R0.reuse, 0x90, RZ ;  /* 0x0000009000127824 */ /* 0x040fe400078e02ff */
[C---:B------:R-:W-:Y:S01]  /*0370*/  IMAD R19, R0.reuse, 0x120, RZ ;  /* 0x0000012000137824 */ /* 0x040fe200078e02ff */
[----:B------:R3:W-:Y:S01]  /*0380*/  STL.64 [R1+0x1f88], R6 ;  /* 0x001f880601007387 */ /* 0x0007e20000100a00 */
[C---:B------:R-:W-:Y:S01]  /*0390*/  IMAD R20, R0.reuse, 0x230, RZ ;  /* 0x0000023000147824 */ /* 0x040fe200078e02ff */
[C---:B0-----:R-:W-:Y:S01]  /*03a0*/  SHF.L.U32 R10, R0.reuse, 0x3, RZ ;  /* 0x00000003000a7819 */ /* 0x041fe200000006ff */
[C---:B------:R-:W-:Y:S01]  /*03b0*/  IMAD R25, R0.reuse, 0x94, RZ ;  /* 0x0000009400197824 */ /* 0x040fe200078e02ff */
[----:B------:R0:W-:Y:S01]  /*03c0*/  STL.64 [R1+0x1f70], R14 ;  /* 0x001f700e01007387 */ /* 0x0001e20000100a00 */
[----:B------:R-:W-:Y:S01]  /*03d0*/  IMAD R23, R0, 0x4a, RZ ;  /* 0x0000004a00177824 */ /* 0x000fe200078e02ff */
[-C--:B-1----:R-:W-:Y:S01]  /*03e0*/  IADD3 R2, P3, R24, R26.reuse, RZ ;  /* 0x0000001a18027210 */ /* 0x082fe20007f7e0ff */
[C---:B------:R-:W-:Y:S01]  /*03f0*/  IMAD R22, R0.reuse, 0x220, RZ ;  /* 0x0000022000167824 */ /* 0x040fe200078e02ff */
[----:B------:R1:W-:Y:S01]  /*0400*/  STL.64 [R1+0x1f60], R18 ;  /* 0x001f601201007387 */ /* 0x0003e20000100a00 */
[C---:B------:R-:W-:Y:S01]  /*0410*/  IMAD R16, R0.reuse, 0x240, RZ ;  /* 0x0000024000107824 */ /* 0x040fe200078e02ff */
[CC--:B--2---:R-:W-:Y:S01]  /*0420*/  LEA R4, P6, R0.reuse, R26.reuse, 0x5 ;  /* 0x0000001a00047211 */ /* 0x0c4fe200078c28ff */
[C---:B------:R-:W-:Y:S01]  /*0430*/  IMAD.SHL.U32 R13, R0.reuse, 0x10, RZ ;  /* 0x00000010000d7824 */ /* 0x040fe200078e00ff */
[----:B------:R-:W-:Y:S01]  /*0440*/  STL [R1+0x1f68], R25 ;  /* 0x001f681901007387 */ /* 0x000fe20000100800 */
[CC--:B---3--:R-:W-:Y:S01]  /*0450*/  LEA R6, P5, R0.reuse, R26.reuse, 0x4 ;  /* 0x0000001a00067211 */ /* 0x0c8fe200078a20ff */
[----:B------:R-:W-:Y:S01]  /*0460*/  IMAD R17, R0, 0x48, RZ ;  /* 0x0000004800117824 */ /* 0x000fe200078e02ff */
[-C--:B------:R-:W-:Y:S01]  /*0470*/  IADD3 R24, P2, R22, R26.reuse, RZ ;  /* 0x0000001a16187210 */ /* 0x080fe20007f5e0ff */
[----:B------:R-:W-:Y:S01]  /*0480*/  STL [R1+0x1f7c], R23 ;  /* 0x001f7c1701007387 */ /* 0x000fe20000100800 */
[-C--:B------:R-:W-:Y:S01]  /*0490*/  IADD3 R22, P0, R16, R26.reuse, RZ ;  /* 0x0000001a10167210 */ /* 0x080fe20007f1e0ff */
[----:B0-----:R-:W-:Y:S01]  /*04a0*/  IMAD R14, R0, 0x250, RZ ;  /* 0x00000250000e7824 */ /* 0x001fe200078e02ff */
[-C--:B------:R-:W-:Y:S01]  /*04b0*/  LEA.HI.X.SX32 R7, R10, R27.reuse, 0x1, P5 ;  /* 0x0000001b0a077211 */ /* 0x080fe200028f0eff */
[----:B------:R-:W-:Y:S01]  /*04c0*/  STL [R1+0x390], R2 ;  /* 0x0003900201007387 */ /* 0x000fe20000100800 */
[----:B-1----:R-:W-:Y:S01]  /*04d0*/  IADD3 R18, P1, R20, R26, RZ ;  /* 0x0000001a14127210 */ /* 0x002fe20007f3e0ff */
[C---:B------:R-:W-:Y:S01]  /*04e0*/  IMAD R8, R0.reuse, 0x110, RZ ;  /* 0x0000011000087824 */ /* 0x040fe200078e02ff */
[----:B------:R-:W-:Y:S01]  /*04f0*/  LEA.HI.X.SX32 R5, R13, R27, 0x1, P6 ;  /* 0x0000001b0d057211 */ /* 0x000fe200030f0eff */
[C---:B------:R-:W-:Y:S01]  /*0500*/  IMAD R9, R0.reuse, 0x46, RZ ;  /* 0x0000004600097824 */ /* 0x040fe200078e02ff */
[----:B------:R-:W-:Y:S01]  /*0510*/  MOV R19, R3 ;  /* 0x0000000300137202 */ /* 0x000fe20000000f00 */
[----:B------:R0:W-:Y:S01]  /*0520*/  STL [R1+0x1f78], R18 ;  /* 0x001f781201007387 */ /* 0x0001e20000100800 */
[----:B------:R-:W-:-:S02]  /*0530*/  IMAD R11, R0, 0x8c, RZ ;  /* 0x0000008c000b7824 */ /* 0x000fc400078e02ff */
[C---:B------:R-:W-:Y:S01]  /*0540*/  IMAD R12, R0.reuse, 0x118, RZ ;  /* 0x00000118000c7824 */ /* 0x040fe200078e02ff */
[----:B------:R-:W-:Y:S01]  /*0550*/  STL [R1+0x1f80], R17 ;  /* 0x001f801101007387 */ /* 0x000fe20000100800 */
[----:B------:R-:W-:-:S03]  /*0560*/  IMAD R28, R0, 0x128, RZ ;  /* 0x00000128001c7824 */ /* 0x000fc600078e02ff */
[----:B------:R-:W-:Y:S01]  /*0570*/  STL [R1+0x328], R22 ;  /* 0x0003281601007387 */ /* 0x000fe20000100800 */
[----:B0-----:R-:W-:Y:S01]  /*0580*/  IMAD.MOV.U32 R18, RZ, RZ, R2 ;  /* 0x000000ffff127224 */ /* 0x001fe200078e0002 */
[CC--:B------:R-:W-:Y:S02]  /*0590*/  LEA R2, P4, R0.reuse, R26.reuse, 0x6 ;  /* 0x0000001a00027211 */ /* 0x0c0fe400078830ff */
[----:B------:R0:W-:Y:S02]  /*05a0*/  STL.64 [R1+0xae0], R6 ;  /* 0x000ae00601007387 */ /* 0x0001e40000100a00 */
[----:B------:R-:W-:Y:S02]  /*05b0*/  LEA.HI.X.SX32 R3, R21, R27, 0x1, P4 ;  /* 0x0000001b15037211 */ /* 0x000fe400020f0eff */
[----:B------:R1:W-:Y:S01]  /*05c0*/  STL.64 [R1+0xaa0], R4 ;  /* 0x000aa00401007387 */ /* 0x0003e20000100a00 */
[C---:B------:R-:W-:Y:S02]  /*05d0*/  LEA R16, P6, R0.reuse, R26, 0x8 ;  /* 0x0000001a00107211 */ /* 0x040fe400078c40ff */
[----:B------:R-:W-:-:S02]  /*05e0*/  SHF.L.U32 R25, R0, 0x7, RZ ;  /* 0x0000000700197819 */ /* 0x000fc400000006ff */
[C---:B0-----:R-:W-:Y:S01]  /*05f0*/  LEA R6, P5, R0.reuse, R26, 0x7 ;  /* 0x0000001a00067211 */ /* 0x041fe200078a38ff */
[----:B-1----:R-:W2:Y:S04]  /*0600*/  LDL.LU.64 R4, [R1+0x1f98] ;  /* 0x001f980001047983 */ /* 0x002ea80000300a00 */
[----:B------:R0:W-:Y:S04]  /*0610*/  STL.64 [R1+0xa20], R2 ;  /* 0x000a200201007387 */ /* 0x0001e80000100a00 */
[----:B0-----:R-:W3:Y:S01]  /*0620*/  LDL.LU.64 R2, [R1+0x1f90] ;  /* 0x001f900001027983 */ /* 0x001ee20000300a00 */
[-C--:B------:R-:W-:Y:S01]  /*0630*/  LEA.HI.X.SX32 R7, R29, R27.reuse, 0x1, P5 ;  /* 0x0000001b1d077211 */ /* 0x080fe200028f0eff */
[----:B------:R-:W-:Y:S01]  /*0640*/  IMAD.MOV.U32 R21, RZ, RZ, R17 ;  /* 0x000000ffff157224 */ /* 0x000fe200078e0011 */
[----:B------:R-:W-:Y:S01]  /*0650*/  MOV R20, R16 ;  /* 0x0000001000147202 */ /* 0x000fe20000000f00 */
[----:B------:R0:W-:Y:S01]  /*0660*/  STL [R1+0x748], R16 ;  /* 0x0007481001007387 */ /* 0x0001e20000100800 */
[----:B------:R-:W-:Y:S01]  /*0670*/  LEA.HI.X.SX32 R21, R25, R27, 0x1, P6 ;  /* 0x0000001b19157211 */ /* 0x000fe200030f0eff */
[C---:B------:R-:W-:Y:S01]  /*0680*/  IMAD R25, R0.reuse, 0x21, RZ ;  /* 0x0000002100197824 */ /* 0x040fe200078e02ff */
[C---:B------:R-:W-:Y:S01]  /*0690*/  SHF.L.U32 R19, R0.reuse, 0x8, RZ ;  /* 0x0000000800137819 */ /* 0x040fe200000006ff */
[----:B------:R-:W-:Y:S04]  /*06a0*/  STL.64 [R1+0x918], R6 ;  /* 0x0009180601007387 */ /* 0x000fe80000100a00 */
[----:B------:R-:W-:Y:S01]  /*06b0*/  STL [R1+0x74c], R21 ;  /* 0x00074c1501007387 */ /* 0x000fe20000100800 */
[----:B0-----:R-:W-:-:S04]  /*06c0*/  LEA R16, P4, R0, R26, 0x9 ;  /* 0x0000001a00107211 */ /* 0x001fc800078848ff */
[----:B------:R-:W-:-:S05]  /*06d0*/  LEA.HI.X.SX32 R17, R19, R27, 0x1, P4 ;  /* 0x0000001b13117211 */ /* 0x000fca00020f0eff */
[----:B------:R2:W-:Y:S02]  /*06e0*/  STL.64 [R1+0x3d0], R16 ;  /* 0x0003d01001007387 */ /* 0x0005e40000100a00 */
[-C--:B--2---:R-:W-:Y:S02]  /*06f0*/  IADD3 R16, P4, R4, R26.reuse, RZ ;  /* 0x0000001a04107210 */ /* 0x084fe40007f9e0ff */
[-C--:B---3--:R-:W-:Y:S02]  /*0700*/  IADD3 R6, P5, R2, R26.reuse, RZ ;  /* 0x0000001a02067210 */ /* 0x088fe40007fbe0ff */
[----:B------:R-:W-:Y:S02]  /*0710*/  IADD3 R20, P6, R3, R26, RZ ;  /* 0x0000001a03147210 */ /* 0x000fe40007fde0ff */
[----:B------:R-:W-:-:S05]  /*0720*/  LEA.HI.X.SX32 R7, R25, R27, 0x1, P5 ;  /* 0x0000001b19077211 */ /* 0x000fca00028f0eff */
[----:B------:R0:W-:Y:S04]  /*0730*/  STL.64 [R1+0xa10], R6 ;  /* 0x000a100601007387 */ /* 0x0001e80000100a00 */
[----:B0-----:R-:W2:Y:S01]  /*0740*/  LDL.LU.64 R6, [R1+0x1f88] ;  /* 0x001f880001067983 */ /* 0x001ea20000300a00 */
[-C--:B------:R-:W-:Y:S01]  /*0750*/  LEA.HI.X.SX32 R21, R2, R27.reuse, 0x1, P6 ;  /* 0x0000001b02157211 */ /* 0x080fe200030f0eff */
[----:B------:R-:W-:Y:S01]  /*0760*/  IMAD R25, R0, 0x11, RZ ;  /* 0x0000001100197824 */ /* 0x000fe200078e02ff */
[----:B------:R-:W-:Y:S02]  /*0770*/  IADD3 R14, P5, R14, R26, RZ ;  /* 0x0000001a0e0e7210 */ /* 0x000fe40007fbe0ff */
[-C--:B------:R-:W-:Y:S01]  /*0780*/  LEA.HI.X.SX32 R17, R3, R27.reuse, 0x1, P4 ;  /* 0x0000001b03117211 */ /* 0x080fe200020f0eff */
[----:B------:R0:W-:Y:S01]  /*0790*/  STL.64 [R1+0x908], R20 ;  /* 0x0009081401007387 */ /* 0x0001e20000100a00 */
[----:B------:R-:W-:-:S03]  /*07a0*/  LEA.HI.X.SX32 R19, R4, R27, 0x1, P3 ;  /* 0x0000001b04137211 */ /* 0x000fc600018f0eff */
[----:B------:R-:W-:Y:S04]  /*07b0*/  STL [R1+0x308], R14 ;  /* 0x0003080e01007387 */ /* 0x000fe80000100800 */
[----:B------:R-:W-:Y:S01]  /*07c0*/  STL.64 [R1+0x730], R16 ;  /* 0x0007301001007387 */ /* 0x000fe20000100a00 */
[----:B0-----:R-:W-:-:S03]  /*07d0*/  IADD3 R20, P6, R5, R26, RZ ;  /* 0x0000001a05147210 */ /* 0x001fc60007fde0ff */
[----:B------:R-:W-:Y:S01]  /*07e0*/  STL [R1+0x394], R19 ;  /* 0x0003941301007387 */ /* 0x000fe20000100800 */
[----:B------:R-:W-:Y:S01]  /*07f0*/  LEA.HI.X.SX32 R21, R25, R27, 0x1, P6 ;  /* 0x0000001b19157211 */ /* 0x000fe200030f0eff */
[----:B------:R-:W-:-:S04]  /*0800*/  IMAD R25, R0, 0x260, RZ ;  /* 0x0000026000197824 */ /* 0x000fc800078e02ff */
[----:B------:R0:W-:Y:S02]  /*0810*/  STL.64 [R1+0xa98], R20 ;  /* 0x000a981401007387 */ /* 0x0001e40000100a00 */
[----:B0-----:R-:W-:Y:S01]  /*0820*/  IMAD.MOV.U32 R20, RZ, RZ, R22 ;  /* 0x000000ffff147224 */ /* 0x001fe200078e0016 */
[-C--:B------:R-:W-:Y:S02]  /*0830*/  IADD3 R22, P6, R8, R26.reuse, RZ ;  /* 0x0000001a08167210 */ /* 0x080fe40007fde0ff */
[----:B------:R-:W-:Y:S02]  /*0840*/  MOV R21, R23 ;  /* 0x0000001700157202 */ /* 0x000fe40000000f00 */
[-C--:B--2---:R-:W-:Y:S02]  /*0850*/  IADD3 R16, P4, R6, R26.reuse, RZ ;  /* 0x0000001a06107210 */ /* 0x084fe40007f9e0ff */
[----:B------:R-:W-:Y:S02]  /*0860*/  IADD3 R18, P3, R7, R26, RZ ;  /* 0x0000001a07127210 */ /* 0x000fe40007f7e0ff */
[----:B------:R-:W-:-:S02]  /*0870*/  LEA.HI.X.SX32 R17, R5, R27, 0x1, P4 ;  /* 0x0000001b05117211 */ /* 0x000fc400020f0eff */
[----:B------:R-:W-:-:S03]  /*0880*/  LEA.HI.X.SX32 R19, R6, R27, 0x1, P3 ;  /* 0x0000001b06137211 */ /* 0x000fc600018f0eff */
[----:B------:R0:W-:Y:S01]  /*0890*/  STL.64 [R1+0xa08], R16 ;  /* 0x000a081001007387 */ /* 0x0001e20000100a00 */
[-C--:B------:R-:W-:Y:S02]  /*08a0*/  LEA.HI.X.SX32 R23, R7, R27.reuse, 0x1, P6 ;  /* 0x0000001b07177211 */ /* 0x080fe400030f0eff */
[----:B------:R-:W-:Y:S02]  /*08b0*/  IADD3 R4, P4, R25, R26, RZ ;  /* 0x0000001a19047210 */ /* 0x000fe40007f9e0ff */
[----:B------:R-:W-:Y:S01]  /*08c0*/  LEA.HI.X.SX32 R25, R8, R27, 0x1, P2 ;  /* 0x0000001b08197211 */ /* 0x000fe200010f0eff */
[----:B0-----:R-:W2:Y:S01]  /*08d0*/  LDL.LU R17, [R1+0x1f80] ;  /* 0x001f800001117983 */ /* 0x001ea20000300800 */
[----:B------:R-:W-:-:S03]  /*08e0*/  IMAD R16, R0, 0x23, RZ ;  /* 0x0000002300107824 */ /* 0x000fc600078e02ff */
[----:B------:R0:W-:Y:S04]  /*08f0*/  STL.64 [R1+0x8f8], R18 ;  /* 0x0008f81201007387 */ /* 0x0001e80000100a00 */
[----:B------:R1:W-:Y:S01]  /*0900*/  STL.64 [R1+0x710], R22 ;  /* 0x0007101601007387 */ /* 0x0003e20000100a00 */
[----:B0-----:R-:W-:-:S04]  /*0910*/  IADD3 R18, P3, R9, R26, RZ ;  /* 0x0000001a09127210 */ /* 0x001fc80007f7e0ff */
[----:B------:R-:W-:Y:S01]  /*0920*/  LEA.HI.X.SX32 R19, R16, R27, 0x1, P3 ;  /* 0x0000001b10137211 */ /* 0x000fe200018f0eff */
[----:B-1----:R-:W3:Y:S01]  /*0930*/  LDL.LU R23, [R1+0x1f7c] ;  /* 0x001f7c0001177983 */ /* 0x002ee20000300800 */
[----:B------:R-:W-:Y:S01]  /*0940*/  MOV R6, R14 ;  /* 0x0000000e00067202 */ /* 0x000fe20000000f00 */
[----:B------:R-:W-:Y:S01]  /*0950*/  IMAD.MOV.U32 R7, RZ, RZ, R15 ;  /* 0x000000ffff077224 */ /* 0x000fe200078e000f */
[----:B------:R-:W-:Y:S01]  /*0960*/  IADD3 R14, P6, R11, R26, RZ ;  /* 0x0000001a0b0e7210 */ /* 0x000fe20007fde0ff */
[----:B------:R0:W-:Y:S01]  /*0970*/  STL.64 [R1+0x368], R24 ;  /* 0x0003681801007387 */ /* 0x0001e20000100a00 */
[----:B------:R-:W-:-:S03]  /*0980*/  IMAD R22, R0, 0x270, RZ ;  /* 0x0000027000167824 */ /* 0x000fc600078e02ff */
[----:B------:R1:W-:Y:S01]  /*0990*/  STL.64 [R1+0xa00], R18 ;  /* 0x000a001201007387 */ /* 0x0003e20000100a00 */
[----:B------:R-:W-:Y:S02]  /*09a0*/  LEA.HI.X.SX32 R15, R9, R27, 0x1, P6 ;  /* 0x0000001b090f7211 */ /* 0x000fe400030f0eff */
[-C--:B0-----:R-:W-:Y:S01]  /*09b0*/  IADD3 R24, P2, R12, R26.reuse, RZ ;  /* 0x0000001a0c187210 */ /* 0x081fe20007f5e0ff */
[----:B-1----:R-:W4:Y:S01]  /*09c0*/  LDL.LU R18, [R1+0x1f78] ;  /* 0x001f780001127983 */ /* 0x002f220000300800 */
[----:B------:R-:W-:-:S03]  /*09d0*/  IADD3 R2, P3, R22, R26, RZ ;  /* 0x0000001a16027210 */ /* 0x000fc60007f7e0ff */
[----:B------:R0:W-:Y:S01]  /*09e0*/  STL.64 [R1+0x8f0], R14 ;  /* 0x0008f00e01007387 */ /* 0x0001e20000100a00 */
[-C--:B------:R-:W-:Y:S02]  /*09f0*/  LEA.HI.X.SX32 R25, R11, R27.reuse, 0x1, P2 ;  /* 0x0000001b0b197211 */ /* 0x080fe400010f0eff */
[----:B------:R-:W-:Y:S01]  /*0a00*/  LEA.HI.X.SX32 R19, R12, R27, 0x1, P1 ;  /* 0x0000001b0c137211 */ /* 0x000fe200008f0eff */
[----:B0-----:R-:W5:Y:S01]  /*0a10*/  LDL.LU.64 R14, [R1+0x1f70] ;  /* 0x001f7000010e7983 */ /* 0x001f620000300a00 */
[----:B------:R-:W-:Y:S02]  /*0a20*/  MOV R8, R2 ;  /* 0x0000000200087202 */ /* 0x000fe40000000f00 */
[----:B------:R-:W-:Y:S01]  /*0a30*/  MOV R9, R3 ;  /* 0x0000000300097202 */ /* 0x000fe20000000f00 */
[----:B------:R-:W-:Y:S04]  /*0a40*/  STL [R1+0x2c8], R2 ;  /* 0x0002c80201007387 */ /* 0x000fe80000100800 */
[----:B------:R0:W-:Y:S04]  /*0a50*/  STL.64 [R1+0x6f8], R24 ;  /* 0x0006f81801007387 */ /* 0x0001e80000100a00 */
[----:B0-----:R-:W3:Y:S04]  /*0a60*/  LDL.LU R25, [R1+0x1f68] ;  /* 0x001f680001197983 */ /* 0x001ee80000300800 */
[----:B----4-:R0:W-:Y:S04]  /*0a70*/  STL.64 [R1+0x348], R18 ;  /* 0x0003481201007387 */ /* 0x0101e80000100a00 */
[----:B0-----:R-:W4:Y:S01]  /*0a80*/  LDL.LU.64 R18, [R1+0x1f60] ;  /* 0x001f600001127983 */ /* 0x001f220000300a00 */
[----:B------:R-:W-:Y:S01]  /*0a90*/  IMAD R24, R0, 0x9, RZ ;  /* 0x0000000900187824 */ /* 0x000fe200078e02ff */
[----:B-----5:R-:W-:-:S02]  /*0aa0*/  IADD3 R2, P6, R14, R26, RZ ;  /* 0x0000001a0e027210 */ /* 0x020fc40007fde0ff */
[----:B------:R-:W-:Y:S02]  /*0ab0*/  IADD3 R10, P2, R15, R26, RZ ;  /* 0x0000001a0f0a7210 */ /* 0x000fe40007f5e0ff */
[-C--:B------:R-:W-:Y:S02]  /*0ac0*/  LEA.HI.X.SX32 R3, R24, R27.reuse, 0x1, P6 ;  /* 0x0000001b18037211 */ /* 0x080fe400030f0eff */
[----:B------:R-:W-:-:S03]  /*0ad0*/  LEA.HI.X.SX32 R11, R14, R27, 0x1, P2 ;  /* 0x0000001b0e0b7211 */ /* 0x000fc600010f0eff */
[----:B------:R4:W-:Y:S01]  /*0ae0*/  STL.64 [R1+0xad8], R2 ;  /* 0x000ad80201007387 */ /* 0x0009e20000100a00 */
[----:B--2---:R-:W-:-:S03]  /*0af0*/  IADD3 R12, P1, R17, R26, RZ ;  /* 0x0000001a110c7210 */ /* 0x004fc60007f3e0ff */
[----:B------:R0:W-:Y:S01]  /*0b00*/  STL.64 [R1+0xa90], R10 ;  /* 0x000a900a01007387 */ /* 0x0001e20000100a00 */
[----:B------:R-:W-:Y:S01]  /*0b10*/  LEA.HI.X.SX32 R13, R15, R27, 0x1, P1 ;  /* 0x0000001b0f0d7211 */ /* 0x000fe200008f0eff */
[C---:B------:R-:W-:Y:S02]  /*0b20*/  IMAD R22, R0.reuse, 0x25, RZ ;  /* 0x0000002500167824 */ /* 0x040fe400078e02ff */
[C---:B------:R-:W-:Y:S02]  /*0b30*/  IMAD R24, R0.reuse, 0x280, RZ ;  /* 0x0000028000187824 */ /* 0x040fe400078e02ff */
[----:B------:R-:W-:-:S03]  /*0b40*/  IMAD R20, R0, 0x13, RZ ;  /* 0x0000001300147824 */ /* 0x000fc600078e02ff */
[----:B------:R-:W-:Y:S01]  /*0b50*/  IADD3 R14, P1, R24, R26, RZ ;  /* 0x0000001a180e7210 */ /* 0x000fe20007f3e0ff */
[----:B------:R-:W-:Y:S01]  /*0b60*/  IMAD R24, R0, 0x290, RZ ;  /* 0x0000029000187824 */ /* 0x000fe200078e02ff */
[----:B------:R-:W-:Y:S01]  /*0b70*/  LEA.HI.X.SX32 R7, R28, R27, 0x1, P5 ;  /* 0x0000001b1c077211 */ /* 0x000fe200028f0eff */
[----:B------:R-:W-:-:S05]  /*0b80*/  IMAD R16, R0, 0x130, RZ ;  /* 0x0000013000107824 */ /* 0x000fca00078e02ff */
[-C--:B------:R-:W-:Y:S01]  /*0b90*/  LEA.HI.X.SX32 R5, R16, R27.reuse, 0x1, P4 ;  /* 0x0000001b10057211 */ /* 0x080fe200020f0eff */
[----:B------:R-:W-:Y:S01]  /*0ba0*/  IMAD R29, R0, 0x148, RZ ;  /* 0x00000148001d7824 */ /* 0x000fe200078e02ff */
[CC--:B----4-:R-:W-:Y:S02]  /*0bb0*/  IADD3 R2, P6, R18.reuse, R26.reuse, RZ ;  /* 0x0000001a12027210 */ /* 0x0d0fe40007fde0ff */
[----:B0-----:R-:W-:Y:S02]  /*0bc0*/  IADD3 R10, P2, R19, R26, RZ ;  /* 0x0000001a130a7210 */ /* 0x001fe40007f5e0ff */
[-C--:B------:R-:W-:Y:S02]  /*0bd0*/  LEA.HI.X.SX32 R3, R17, R27.reuse, 0x1, P6 ;  /* 0x0000001b11037211 */ /* 0x080fe400030f0eff */
[----:B------:R-:W-:-:S03]  /*0be0*/  LEA.HI.X.SX32 R11, R18, R27, 0x1, P2 ;  /* 0x0000001b120b7211 */ /* 0x000fc600010f0eff */
[----:B------:R3:W-:Y:S01]  /*0bf0*/  STL.64 [R1+0x8e0], R2 ;  /* 0x0008e00201007387 */ /* 0x0007e20000100a00 */
[----:B------:R-:W-:-:S03]  /*0c00*/  LEA.HI.X.SX32 R21, R19, R27, 0x1, P0 ;  /* 0x0000001b13157211 */ /* 0x000fc600000f0eff */
[----:B------:R0:W-:Y:S01]  /*0c10*/  STL.64 [R1+0x9f8], R12 ;  /* 0x0009f80c01007387 */ /* 0x0001e20000100a00 */
[-C--:B---3--:R-:W-:Y:S02]  /*0c20*/  IADD3 R2, P6, R23, R26.reuse, RZ ;  /* 0x0000001a17027210 */ /* 0x088fe40007fde0ff */
[-C--:B0-----:R-:W-:Y:S02]  /*0c30*/  IADD3 R12, P2, R25, R26.reuse, RZ ;  /* 0x0000001a190c7210 */ /* 0x081fe40007f5e0ff */
[-C--:B------:R-:W-:Y:S01]  /*0c40*/  LEA.HI.X.SX32 R3, R22, R27.reuse, 0x1, P6 ;  /* 0x0000001b16037211 */ /* 0x080fe200030f0eff */
[----:B------:R-:W-:Y:S01]  /*0c50*/  IMAD R22, R0, 0x26, RZ ;  /* 0x0000002600167824 */ /* 0x000fe200078e02ff */
[----:B------:R-:W-:Y:S01]  /*0c60*/  LEA.HI.X.SX32 R13, R23, R27, 0x1, P2 ;  /* 0x0000001b170d7211 */ /* 0x000fe200010f0eff */
[----:B------:R0:W-:Y:S04]  /*0c70*/  STL.64 [R1+0x6d8], R10 ;  /* 0x0006d80a01007387 */ /* 0x0001e80000100a00 */
[----:B------:R1:W-:Y:S04]  /*0c80*/  STL [R1+0x32c], R21 ;  /* 0x00032c1501007387 */ /* 0x0003e80000100800 */
[----:B------:R2:W-:Y:S01]  /*0c90*/  STL.64 [R1+0x9f0], R2 ;  /* 0x0009f00201007387 */ /* 0x0005e20000100a00 */
[----:B0-----:R-:W-:-:S03]  /*0ca0*/  IADD3 R10, P0, R28, R26, RZ ;  /* 0x0000001a1c0a7210 */ /* 0x001fc60007f1e0ff */
[----:B------:R0:W-:Y:S01]  /*0cb0*/  STL.64 [R1+0x8d0], R12 ;  /* 0x0008d00c01007387 */ /* 0x0001e20000100a00 */
[----:B-1----:R-:W-:Y:S01]  /*0cc0*/  IMAD R21, R0, 0x98, RZ ;  /* 0x0000009800157824 */ /* 0x002fe200078e02ff */
[-C--:B------:R-:W-:Y:S02]  /*0cd0*/  LEA.HI.X.SX32 R11, R25, R27.reuse, 0x1, P0 ;  /* 0x0000001b190b7211 */ /* 0x080fe400000f0eff */
[-C--:B--2---:R-:W-:Y:S01]  /*0ce0*/  IADD3 R2, P6, R24, R26.reuse, RZ ;  /* 0x0000001a18027210 */ /* 0x084fe20007fde0ff */
[----:B------:R-:W-:Y:S01]  /*0cf0*/  IMAD R24, R0, 0x4c, RZ ;  /* 0x0000004c00187824 */ /* 0x000fe200078e02ff */
[-C--:B0-----:R-:W-:Y:S01]  /*0d00*/  IADD3 R12, P2, R22, R26.reuse, RZ ;  /* 0x0000001a160c7210 */ /* 0x081fe20007f5e0ff */
[----:B------:R0:W-:Y:S03]  /*0d10*/  STL.64 [R1+0x6c0], R10 ;  /* 0x0006c00a01007387 */ /* 0x0001e60000100a00 */
[----:B------:R-:W-:Y:S01]  /*0d20*/  LEA.HI.X.SX32 R13, R20, R27, 0x1, P2 ;  /* 0x0000001b140d7211 */ /* 0x000fe200010f0eff */
[----:B------:R1:W-:Y:S01]  /*0d30*/  STL [R1+0x30c], R7 ;  /* 0x00030c0701007387 */ /* 0x0003e20000100800 */
[----:B------:R-:W-:-:S03]  /*0d40*/  IADD3 R6, P5, R21, R26, RZ ;  /* 0x0000001a15067210 */ /* 0x000fc60007fbe0ff */
[----:B------:R2:W-:Y:S01]  /*0d50*/  STL.64 [R1+0xa88], R12 ;  /* 0x000a880c01007387 */ /* 0x0005e20000100a00 */
[-C--:B0-----:R-:W-:Y:S01]  /*0d60*/  IADD3 R10, P0, R24, R26.reuse, RZ ;  /* 0x0000001a180a7210 */ /* 0x081fe20007f1e0ff */
[----:B------:R-:W-:Y:S01]  /*0d70*/  IMAD R20, R0, 0x2a0, RZ ;  /* 0x000002a000147824 */ /* 0x000fe200078e02ff */
[-C--:B-1----:R-:W-:Y:S02]  /*0d80*/  LEA.HI.X.SX32 R7, R24, R27.reuse, 0x1, P5 ;  /* 0x0000001b18077211 */ /* 0x082fe400028f0eff */
[-C--:B------:R-:W-:Y:S02]  /*0d90*/  LEA.HI.X.SX32 R11, R22, R27.reuse, 0x1, P0 ;  /* 0x0000001b160b7211 */ /* 0x080fe400000f0eff */
[----:B--2---:R-:W-:Y:S01]  /*0da0*/  IADD3 R12, P2, R16, R26, RZ ;  /* 0x0000001a100c7210 */ /* 0x004fe20007f5e0ff */
[C---:B------:R-:W-:Y:S02]  /*0db0*/  IMAD R22, R0.reuse, 0x4e, RZ ;  /* 0x0000004e00167824 */ /* 0x040fe400078e02ff */
[C---:B------:R-:W-:Y:S01]  /*0dc0*/  IMAD R24, R0.reuse, 0x9c, RZ ;  /* 0x0000009c00187824 */ /* 0x040fe200078e02ff */
[----:B------:R-:W-:Y:S01]  /*0dd0*/  LEA.HI.X.SX32 R13, R21, R27, 0x1, P2 ;  /* 0x0000001b150d7211 */ /* 0x000fe200010f0eff */
[----:B------:R0:W-:Y:S01]  /*0de0*/  STL.64 [R1+0x9e8], R10 ;  /* 0x0009e80a01007387 */ /* 0x0001e20000100a00 */
[----:B------:R-:W-:-:S03]  /*0df0*/  IMAD R21, R0, 0x27, RZ ;  /* 0x0000002700157824 */ /* 0x000fc600078e02ff */
[----:B------:R1:W-:Y:S04]  /*0e00*/  STL.64 [R1+0x8c0], R6 ;  /* 0x0008c00601007387 */ /* 0x0003e80000100a00 */
[----:B------:R2:W-:Y:S01]  /*0e10*/  STL.64 [R1+0x6a0], R12 ;  /* 0x0006a00c01007387 */ /* 0x0005e20000100a00 */
[-C--:B0-----:R-:W-:Y:S01]  /*0e20*/  IADD3 R10, P0, R20, R26.reuse, RZ ;  /* 0x0000001a140a7210 */ /* 0x081fe20007f1e0ff */
[----:B------:R-:W-:Y:S01]  /*0e30*/  IMAD R20, R0, 0x138, RZ ;  /* 0x0000013800147824 */ /* 0x000fe200078e02ff */
[-C--:B-1----:R-:W-:Y:S02]  /*0e40*/  IADD3 R6, P5, R22, R26.reuse, RZ ;  /* 0x0000001a16067210 */ /* 0x082fe40007fbe0ff */
[----:B--2---:R-:W-:Y:S01]  /*0e50*/  IADD3 R12, P2, R24, R26, RZ ;  /* 0x0000001a180c7210 */ /* 0x004fe20007f5e0ff */
[----:B------:R0:W-:Y:S01]  /*0e60*/  STL.64 [R1+0x2e8], R4 ;  /* 0x0002e80401007387 */ /* 0x0001e20000100a00 */
[-C--:B------:R-:W-:Y:S01]  /*0e70*/  LEA.HI.X.SX32 R7, R21, R27.reuse, 0x1, P5 ;  /* 0x0000001b15077211 */ /* 0x080fe200028f0eff */
[----:B------:R-:W-:Y:S01]  /*0e80*/  IMAD R16, R0, 0x2b0, RZ ;  /* 0x000002b000107824 */ /* 0x000fe200078e02ff */
[----:B------:R-:W-:Y:S01]  /*0e90*/  LEA.HI.X.SX32 R13, R22, R27, 0x1, P2 ;  /* 0x0000001b160d7211 */ /* 0x000fe200010f0eff */
[----:B------:R-:W-:-:S02]  /*0ea0*/  IMAD R21, R0, 0xa, RZ ;  /* 0x0000000a00157824 */ /* 0x000fc400078e02ff */
[----:B------:R1:W-:Y:S01]  /*0eb0*/  STL.64 [R1+0x9e0], R6 ;  /* 0x0009e00601007387 */ /* 0x0003e20000100a00 */
[----:B------:R-:W-:Y:S01]  /*0ec0*/  IMAD R22, R0, 0x5, RZ ;  /* 0x0000000500167824 */ /* 0x000fe200078e02ff */
[-C--:B0-----:R-:W-:Y:S02]  /*0ed0*/  IADD3 R4, P4, R20, R26.reuse, RZ ;  /* 0x0000001a14047210 */ /* 0x081fe40007f9e0ff */
[----:B------:R0:W-:Y:S02]  /*0ee0*/  STL.64 [R1+0x8b8], R12 ;  /* 0x0008b80c01007387 */ /* 0x0001e40000100a00 */
[-C--:B------:R-:W-:Y:S01]  /*0ef0*/  LEA.HI.X.SX32 R5, R24, R27.reuse, 0x1, P4 ;  /* 0x0000001b18057211 */ /* 0x080fe200020f0eff */
[----:B------:R-:W-:Y:S01]  /*0f00*/  IMAD R24, R0, 0x28, RZ ;  /* 0x0000002800187824 */ /* 0x000fe200078e02ff */
[-C--:B-1----:R-:W-:Y:S02]  /*0f10*/  IADD3 R6, P5, R16, R26.reuse, RZ ;  /* 0x0000001a10067210 */ /* 0x082fe40007fbe0ff */
[----:B------:R-:W-:Y:S01]  /*0f20*/  IADD3 R16, P2, R21, R26, RZ ;  /* 0x0000001a15107210 */ /* 0x000fe20007f5e0ff */
[----:B------:R1:W-:Y:S01]  /*0f30*/  STL.64 [R1+0x688], R4 ;  /* 0x0006880401007387 */ /* 0x0003e20000100a00 */
[----:B0-----:R-:W-:Y:S01]  /*0f40*/  IMAD R13, R0, 0x14, RZ ;  /* 0x00000014000d7824 */ /* 0x001fe200078e02ff */
[----:B------:R-:W-:-:S02]  /*0f50*/  LEA.HI.X.SX32 R9, R20, R27, 0x1, P3 ;  /* 0x0000001b14097211 */ /* 0x000fc400018f0eff */
[-C--:B------:R-:W-:Y:S02]  /*0f60*/  LEA.HI.X.SX32 R17, R22, R27.reuse, 0x1, P2 ;  /* 0x0000001b16117211 */ /* 0x080fe400010f0eff */
[-C--:B------:R-:W-:Y:S02]  /*0f70*/  IADD3 R8, P3, R24, R26.reuse, RZ ;  /* 0x0000001a18087210 */ /* 0x080fe40007f7e0ff */
[-C--:B-1----:R-:W-:Y:S01]  /*0f80*/  IADD3 R4, P4, R13, R26.reuse, RZ ;  /* 0x0000001a0d047210 */ /* 0x082fe20007f9e0ff */
[C---:B------:R-:W-:Y:S01]  /*0f90*/  IMAD R20, R0.reuse, 0x50, RZ ;  /* 0x0000005000147824 */ /* 0x040fe200078e02ff */
[----:B------:R0:W-:Y:S01]  /*0fa0*/  STL [R1+0x2cc], R9 ;  /* 0x0002cc0901007387 */ /* 0x0001e20000100800 */
[----:B------:R-:W-:Y:S01]  /*0fb0*/  IMAD R22, R0, 0xa0, RZ ;  /* 0x000000a000167824 */ /* 0x000fe200078e02ff */
[----:B------:R-:W-:Y:S02]  /*0fc0*/  LEA.HI.X.SX32 R5, R21, R27, 0x1, P4 ;  /* 0x0000001b15057211 */ /* 0x000fe400020f0eff */
[----:B------:R1:W-:Y:S01]  /*0fd0*/  STL.64 [R1+0xaf8], R16 ;  /* 0x000af81001007387 */ /* 0x0003e20000100a00 */
[----:B------:R-:W-:-:S02]  /*0fe0*/  IADD3 R18, P2, R20, R26, RZ ;  /* 0x0000001a14127210 */ /* 0x000fc40007f5e0ff */
[----:B0-----:R-:W-:Y:S01]  /*0ff0*/  LEA.HI.X.SX32 R9, R13, R27, 0x1, P3 ;  /* 0x0000001b0d097211 */ /* 0x001fe200018f0eff */
[----:B------:R0:W-:Y:S01]  /*1000*/  STL.64 [R1+0xad0], R4 ;  /* 0x000ad00401007387 */ /* 0x0001e20000100a00 */
[----:B-1----:R-:W-:-:S03]  /*1010*/  IMAD R16, R0, 0x140, RZ ;  /* 0x0000014000107824 */ /* 0x002fc600078e02ff */
[----:B------:R1:W-:Y:S01]  /*1020*/  STL.64 [R1+0xa80], R8 ;  /* 0x000a800801007387 */ /* 0x0003e20000100a00 */
[-C--:B------:R-:W-:Y:S02]  /*1030*/  LEA.HI.X.SX32 R19, R24, R27.reuse, 0x1, P2 ;  /* 0x0000001b18137211 */ /* 0x080fe400010f0eff */
[-C--:B0-----:R-:W-:Y:S01]  /*1040*/  IADD3 R4, P4, R22, R26.reuse, RZ ;  /* 0x0000001a16047210 */ /* 0x081fe20007f9e0ff */
[----:B------:R-:W-:Y:S01]  /*1050*/  IMAD R24, R0, 0x52, RZ ;  /* 0x0000005200187824 */ /* 0x000fe200078e02ff */
[----:B-1----:R-:W-:Y:S02]  /*1060*/  IADD3 R8, P3, R16, R26, RZ ;  /* 0x0000001a10087210 */ /* 0x002fe40007f7e0ff */
[-C--:B------:R-:W-:Y:S01]  /*1070*/  LEA.HI.X.SX32 R5, R20, R27.reuse, 0x1, P4 ;  /* 0x0000001b14057211 */ /* 0x080fe200020f0eff */
[----:B------:R-:W-:Y:S01]  /*1080*/  IMAD R20, R0, 0xa4, RZ ;  /* 0x000000a400147824 */ /* 0x000fe200078e02ff */
[-C--:B------:R-:W-:Y:S01]  /*1090*/  LEA.HI.X.SX32 R9, R22, R27.reuse, 0x1, P3 ;  /* 0x0000001b16097211 */ /* 0x080fe200018f0eff */
[----:B------:R-:W-:Y:S01]  /*10a0*/  STL.64 [R1+0x9d8], R18 ;  /* 0x0009d81201007387 */ /* 0x000fe20000100a00 */
[----:B------:R-:W-:Y:S01]  /*10b0*/  IMAD R22, R0, 0x29, RZ ;  /* 0x0000002900167824 */ /* 0x000fe200078e02ff */
[----:B------:R-:W-:-:S02]  /*10c0*/  LEA.HI.X.SX32 R15, R16, R27, 0x1, P1 ;  /* 0x0000001b100f7211 */ /* 0x000fc400008f0eff */
[----:B------:R0:W-:Y:S04]  /*10d0*/  STL.64 [R1+0x8a8], R4 ;  /* 0x0008a80401007387 */ /* 0x0001e80000100a00 */
[----:B------:R1:W-:Y:S04]  /*10e0*/  STL.64 [R1+0x668], R8 ;  /* 0x0006680801007387 */ /* 0x0003e80000100a00 */
[----:B------:R2:W-:Y:S01]  /*10f0*/  STL.64 [R1+0x2a8], R14 ;  /* 0x0002a80e01007387 */ /* 0x0005e20000100a00 */
[-C--:B0-----:R-:W-:Y:S02]  /*1100*/  IADD3 R4, P4, R24, R26.reuse, RZ ;  /* 0x0000001a18047210 */ /* 0x081fe40007f9e0ff */
[----:B-1----:R-:W-:-:S02]  /*1110*/  IADD3 R8, P3, R20, R26, RZ ;  /* 0x0000001a14087210 */ /* 0x002fc40007f7e0ff */
[-C--:B------:R-:W-:Y:S01]  /*1120*/  LEA.HI.X.SX32 R5, R22, R27.reuse, 0x1, P4 ;  /* 0x0000001b16057211 */ /* 0x080fe200020f0eff */
[----:B------:R-:W-:Y:S01]  /*1130*/  IMAD R22, R0, 0x2a, RZ ;  /* 0x0000002a00167824 */ /* 0x000fe200078e02ff */
[----:B--2---:R-:W-:Y:S02]  /*1140*/  IADD3 R14, P1, R29, R26, RZ ;  /* 0x0000001a1d0e7210 */ /* 0x004fe40007f3e0ff */
[-C--:B------:R-:W-:Y:S01]  /*1150*/  LEA.HI.X.SX32 R9, R24, R27.reuse, 0x1, P3 ;  /* 0x0000001b18097211 */ /* 0x080fe200018f0eff */
[----:B------:R0:W-:Y:S01]  /*1160*/  STL.64 [R1+0x9d0], R4 ;  /* 0x0009d00401007387 */ /* 0x0001e20000100a00 */
[----:B------:R-:W-:Y:S01]  /*1170*/  LEA.HI.X.SX32 R15, R20, R27, 0x1, P1 ;  /* 0x0000001b140f7211 */ /* 0x000fe200008f0eff */
[C---:B------:R-:W-:Y:S02]  /*1180*/  IMAD R16, R0.reuse, 0x2d0, RZ ;  /* 0x000002d000107824 */ /* 0x040fe400078e02ff */
[----:B------:R1:W-:Y:S01]  /*1190*/  STL.64 [R1+0x898], R8 ;  /* 0x0008980801007387 */ /* 0x0003e20000100a00 */
[----:B------:R-:W-:-:S02]  /*11a0*/  IMAD R20, R0, 0x15, RZ ;  /* 0x0000001500147824 */ /* 0x000fc400078e02ff */
[C---:B------:R-:W-:Y:S01]  /*11b0*/  IMAD R24, R0.reuse, 0x54, RZ ;  /* 0x0000005400187824 */ /* 0x040fe200078e02ff */
[----:B------:R-:W-:Y:S01]  /*11c0*/  LEA.HI.X.SX32 R3, R29, R27, 0x1, P6 ;  /* 0x0000001b1d037211 */ /* 0x000fe200030f0eff */
[----:B------:R-:W-:Y:S01]  /*11d0*/  IMAD R21, R0, 0xa8, RZ ;  /* 0x000000a800157824 */ /* 0x000fe200078e02ff */
[----:B------:R2:W-:Y:S01]  /*11e0*/  STL.64 [R1+0x650], R14 ;  /* 0x0006500e01007387 */ /* 0x0005e20000100a00 */
[-C--:B0-----:R-:W-:Y:S02]  /*11f0*/  IADD3 R4, P4, R16, R26.reuse, RZ ;  /* 0x0000001a10047210 */ /* 0x081fe40007f9e0ff */
[----:B-1----:R-:W-:Y:S01]  /*1200*/  IADD3 R8, P3, R22, R26, RZ ;  /* 0x0000001a16087210 */ /* 0x002fe20007f7e0ff */
[----:B------:R-:W-:-:S03]  /*1210*/  IMAD R16, R0, 0x150, RZ ;  /* 0x0000015000107824 */ /* 0x000fc600078e02ff */
[-C--:B------:R-:W-:Y:S02]  /*1220*/  LEA.HI.X.SX32 R9, R20, R27.reuse, 0x1, P3 ;  /* 0x0000001b14097211 */ /* 0x080fe400018f0eff */
[-C--:B--2---:R-:W-:Y:S01]  /*1230*/  IADD3 R14, P1, R24, R26.reuse, RZ ;  /* 0x0000001a180e7210 */ /* 0x084fe20007f3e0ff */
[----:B------:R0:W-:Y:S01]  /*1240*/  STL.64 [R1+0x288], R2 ;  /* 0x0002880201007387 */ /* 0x0001e20000100a00 */
[----:B------:R-:W-:Y:S02]  /*1250*/  IMAD R20, R0, 0x2e0, RZ ;  /* 0x000002e000147824 */ /* 0x000fe400078e02ff */
[----:B------:R-:W-:Y:S01]  /*1260*/  LEA.HI.X.SX32 R15, R22, R27, 0x1, P1 ;  /* 0x0000001b160f7211 */ /* 0x000fe200008f0eff */
[----:B------:R1:W-:Y:S01]  /*1270*/  STL.64 [R1+0xa78], R8 ;  /* 0x000a780801007387 */ /* 0x0003e20000100a00 */
[----:B------:R-:W-:Y:S01]  /*1280*/  IMAD R22, R0, 0x56, RZ ;  /* 0x0000005600167824 */ /* 0x000fe200078e02ff */
[-C--:B0-----:R-:W-:Y:S02]  /*1290*/  IADD3 R2, P6, R21, R26.reuse, RZ ;  /* 0x0000001a15027210 */ /* 0x081fe40007fde0ff */
[----:B-1----:R-:W-:-:S02]  /*12a0*/  IADD3 R8, P3, R16, R26, RZ ;  /* 0x0000001a10087210 */ /* 0x002fc40007f7e0ff */
[-C--:B------:R-:W-:Y:S01]  /*12b0*/  LEA.HI.X.SX32 R3, R24, R27.reuse, 0x1, P6 ;  /* 0x0000001b18037211 */ /* 0x080fe200030f0eff */
[----:B------:R0:W-:Y:S01]  /*12c0*/  STL.64 [R1+0x9c8], R14 ;  /* 0x0009c80e01007387 */ /* 0x0001e20000100a00 */
[-C--:B------:R-:W-:Y:S01]  /*12d0*/  LEA.HI.X.SX32 R9, R21, R27.reuse, 0x1, P3 ;  /* 0x0000001b15097211 */ /* 0x080fe200018f0eff */
[----:B------:R-:W-:Y:S01]  /*12e0*/  IMAD R24, R0, 0xac, RZ ;  /* 0x000000ac00187824 */ /* 0x000fe200078e02ff */
[----:B------:R-:W-:Y:S01]  /*12f0*/  LEA.HI.X.SX32 R11, R16, R27, 0x1, P0 ;  /* 0x0000001b100b7211 */ /* 0x000fe200000f0eff */
[----:B------:R1:W-:Y:S01]  /*1300*/  STL.64 [R1+0x888], R2 ;  /* 0x0008880201007387 */ /* 0x0003e20000100a00 */
[----:B------:R-:W-:-:S03]  /*1310*/  IMAD R21, R0, 0x2b, RZ ;  /* 0x0000002b00157824 */ /* 0x000fc600078e02ff */
[----:B------:R2:W-:Y:S01]  /*1320*/  STL.64 [R1+0x630], R8 ;  /* 0x0006300801007387 */ /* 0x0005e20000100a00 */
[-C--:B0-----:R-:W-:Y:S01]  /*1330*/  IADD3 R14, P1, R20, R26.reuse, RZ ;  /* 0x0000001a140e7210 */ /* 0x081fe20007f3e0ff */
[----:B------:R-:W-:Y:S02]  /*1340*/  IMAD R20, R0, 0x158, RZ ;  /* 0x0000015800147824 */ /* 0x000fe400078e02ff */
[----:B------:R0:W-:Y:S01]  /*1350*/  STL.64 [R1+0x268], R10 ;  /* 0x0002680a01007387 */ /* 0x0001e20000100a00 */
[-C--:B-1----:R-:W-:Y:S02]  /*1360*/  IADD3 R2, P6, R22, R26.reuse, RZ ;  /* 0x0000001a16027210 */ /* 0x082fe40007fde0ff */
[----:B--2---:R-:W-:Y:S02]  /*1370*/  IADD3 R8, P3, R24, R26, RZ ;  /* 0x0000001a18087210 */ /* 0x004fe40007f7e0ff */
[-C--:B------:R-:W-:Y:S01]  /*1380*/  LEA.HI.X.SX32 R3, R21, R27.reuse, 0x1, P6 ;  /* 0x0000001b15037211 */ /* 0x080fe200030f0eff */
[----:B------:R-:W-:Y:S01]  /*1390*/  IMAD R21, R0, 0x16, RZ ;  /* 0x0000001600157824 */ /* 0x000fe200078e02ff */
[----:B------:R-:W-:-:S02]  /*13a0*/  LEA.HI.X.SX32 R9, R22, R27, 0x1, P3 ;  /* 0x0000001b16097211 */ /* 0x000fc400018f0eff */
[-C--:B0-----:R-:W-:Y:S01]  /*13b0*/  IADD3 R10, P0, R20, R26.reuse, RZ ;  /* 0x0000001a140a7210 */ /* 0x081fe20007f1e0ff */
[----:B------:R-:W-:Y:S01]  /*13c0*/  IMAD R22, R0, 0x2c, RZ ;  /* 0x0000002c00167824 */ /* 0x000fe200078e02ff */
[----:B------:R0:W-:Y:S02]  /*13d0*/  STL.64 [R1+0x9c0], R2 ;  /* 0x0009c00201007387 */ /* 0x0001e40000100a00 */
[-C--:B------:R-:W-:Y:S01]  /*13e0*/  LEA.HI.X.SX32 R11, R24, R27.reuse, 0x1, P0 ;  /* 0x0000001b180b7211 */ /* 0x080fe200000f0eff */
[C---:B------:R-:W-:Y:S01]  /*13f0*/  IMAD R16, R0.reuse, 0x2f0, RZ ;  /* 0x000002f000107824 */ /* 0x040fe200078e02ff */
[----:B------:R1:W-:Y:S01]  /*1400*/  STL.64 [R1+0x880], R8 ;  /* 0x0008800801007387 */ /* 0x0003e20000100a00 */
[----:B------:R-:W-:Y:S01]  /*1410*/  IMAD R29, R0, 0xb, RZ ;  /* 0x0000000b001d7824 */ /* 0x000fe200078e02ff */
[----:B------:R-:W-:Y:S02]  /*1420*/  LEA.HI.X.SX32 R7, R20, R27, 0x1, P5 ;  /* 0x0000001b14077211 */ /* 0x000fe400028f0eff */
[----:B------:R2:W-:Y:S01]  /*1430*/  STL.64 [R1+0x618], R10 ;  /* 0x0006180a01007387 */ /* 0x0005e20000100a00 */
[----:B------:R-:W-:Y:S01]  /*1440*/  IMAD R24, R0, 0x58, RZ ;  /* 0x0000005800187824 */ /* 0x000fe200078e02ff */
[----:B0-----:R-:W-:-:S02]  /*1450*/  IADD3 R2, P6, R16, R26, RZ ;  /* 0x0000001a10027210 */ /* 0x001fc40007fde0ff */
[-C--:B-1----:R-:W-:Y:S01]  /*1460*/  IADD3 R8, P3, R21, R26.reuse, RZ ;  /* 0x0000001a15087210 */ /* 0x082fe20007f7e0ff */
[----:B------:R-:W-:Y:S01]  /*1470*/  IMAD R16, R0, 0xb0, RZ ;  /* 0x000000b000107824 */ /* 0x000fe200078e02ff */
[----:B--2---:R-:W-:Y:S02]  /*1480*/  IADD3 R10, P0, R22, R26, RZ ;  /* 0x0000001a160a7210 */ /* 0x004fe40007f1e0ff */
[-C--:B------:R-:W-:Y:S01]  /*1490*/  LEA.HI.X.SX32 R9, R29, R27.reuse, 0x1, P3 ;  /* 0x0000001b1d097211 */ /* 0x080fe200018f0eff */
[C---:B------:R-:W-:Y:S01]  /*14a0*/  IMAD R20, R0.reuse, 0x160, RZ ;  /* 0x0000016000147824 */ /* 0x040fe200078e02ff */
[----:B------:R-:W-:Y:S01]  /*14b0*/  LEA.HI.X.SX32 R11, R21, R27, 0x1, P0 ;  /* 0x0000001b150b7211 */ /* 0x000fe200000f0eff */
[----:B------:R0:W-:Y:S01]  /*14c0*/  STL.64 [R1+0x250], R6 ;  /* 0x0002500601007387 */ /* 0x0001e20000100a00 */
[----:B------:R-:W-:-:S03]  /*14d0*/  IMAD R13, R0, 0x2c0, RZ ;  /* 0x000002c0000d7824 */ /* 0x000fc600078e02ff */
[----:B------:R1:W-:Y:S04]  /*14e0*/  STL.64 [R1+0xac8], R8 ;  /* 0x000ac80801007387 */ /* 0x0003e80000100a00 */
[----:B------:R2:W-:Y:S01]  /*14f0*/  STL.64 [R1+0xa70], R10 ;  /* 0x000a700a01007387 */ /* 0x0005e20000100a00 */
[-C--:B0-----:R-:W-:Y:S02]  /*1500*/  IADD3 R6, P5, R24, R26.reuse, RZ ;  /* 0x0000001a18067210 */ /* 0x081fe40007fbe0ff */
[-C--:B-1----:R-:W-:Y:S02]  /*1510*/  IADD3 R8, P3, R16, R26.reuse, RZ ;  /* 0x0000001a10087210 */ /* 0x082fe40007f7e0ff */
[-C--:B------:R-:W-:Y:S02]  /*1520*/  LEA.HI.X.SX32 R7, R22, R27.reuse, 0x1, P5 ;  /* 0x0000001b16077211 */ /* 0x080fe400028f0eff */
[-C--:B--2---:R-:W-:Y:S01]  /*1530*/  IADD3 R10, P0, R20, R26.reuse, RZ ;  /* 0x0000001a140a7210 */ /* 0x084fe20007f1e0ff */
[----:B------:R-:W-:Y:S01]  /*1540*/  IMAD R22, R0, 0x5a, RZ ;  /* 0x0000005a00167824 */ /* 0x000fe200078e02ff */
[----:B------:R-:W-:Y:S01]  /*1550*/  LEA.HI.X.SX32 R9, R24, R27, 0x1, P3 ;  /* 0x0000001b18097211 */ /* 0x000fe200018f0eff */
[----:B------:R-:W-:Y:S01]  /*1560*/  IMAD R24, R0, 0xb4, RZ ;  /* 0x000000b400187824 */ /* 0x000fe200078e02ff */
[----:B------:R-:W-:-:S02]  /*1570*/  IADD3 R12, P2, R13, R26, RZ ;  /* 0x0000001a0d0c7210 */ /* 0x000fc40007f5e0ff */
[-C--:B------:R-:W-:Y:S01]  /*1580*/  LEA.HI.X.SX32 R11, R16, R27.reuse, 0x1, P0 ;  /* 0x0000001b100b7211 */ /* 0x080fe200000f0eff */
[----:B------:R-:W-:Y:S01]  /*1590*/  STL.64 [R1+0x9b8], R6 ;  /* 0x0009b80601007387 */ /* 0x000fe20000100a00 */
[----:B------:R-:W-:Y:S01]  /*15a0*/  IMAD R16, R0, 0x2d, RZ ;  /* 0x0000002d00107824 */ /* 0x000fe200078e02ff */
[----:B------:R-:W-:Y:S02]  /*15b0*/  LEA.HI.X.SX32 R13, R20, R27, 0x1, P2 ;  /* 0x0000001b140d7211 */ /* 0x000fe400010f0eff */
[----:B------:R0:W-:Y:S01]  /*15c0*/  STL.64 [R1+0x870], R8 ;  /* 0x0008700801007387 */ /* 0x0001e20000100a00 */
[----:B------:R-:W-:-:S03]  /*15d0*/  IMAD R29, R0, 0x168, RZ ;  /* 0x00000168001d7824 */ /* 0x000fc600078e02ff */
[----:B------:R1:W-:Y:S01]  /*15e0*/  STL.64 [R1+0x5f8], R10 ;  /* 0x0005f80a01007387 */ /* 0x0003e20000100a00 */
[----:B------:R-:W-:Y:S01]  /*15f0*/  IMAD R20, R0, 0x310, RZ ;  /* 0x0000031000147824 */ /* 0x000fe200078e02ff */
[-C--:B0-----:R-:W-:Y:S02]  /*1600*/  IADD3 R8, P3, R22, R26.reuse, RZ ;  /* 0x0000001a16087210 */ /* 0x081fe40007f7e0ff */
[----:B------:R0:W-:Y:S01]  /*1610*/  STL.64 [R1+0x238], R12 ;  /* 0x0002380c01007387 */ /* 0x0001e20000100a00 */
[-C--:B-1----:R-:W-:Y:S02]  /*1620*/  IADD3 R10, P0, R24, R26.reuse, RZ ;  /* 0x0000001a180a7210 */ /* 0x082fe40007f1e0ff */
[-C--:B------:R-:W-:Y:S01]  /*1630*/  LEA.HI.X.SX32 R9, R16, R27.reuse, 0x1, P3 ;  /* 0x0000001b10097211 */ /* 0x080fe200018f0eff */
[----:B------:R-:W-:Y:S01]  /*1640*/  IMAD R16, R0, 0x2e, RZ ;  /* 0x0000002e00107824 */ /* 0x000fe200078e02ff */
[----:B------:R-:W-:Y:S02]  /*1650*/  LEA.HI.X.SX32 R11, R22, R27, 0x1, P0 ;  /* 0x0000001b160b7211 */ /* 0x000fe400000f0eff */
[----:B0-----:R-:W-:Y:S01]  /*1660*/  IADD3 R12, P2, R29, R26, RZ ;  /* 0x0000001a1d0c7210 */ /* 0x001fe20007f5e0ff */
[----:B------:R0:W-:Y:S01]  /*1670*/  STL.64 [R1+0x9b0], R8 ;  /* 0x0009b00801007387 */ /* 0x0001e20000100a00 */
[----:B------:R-:W-:-:S02]  /*1680*/  IMAD R21, R0, 0x300, RZ ;  /* 0x0000030000157824 */ /* 0x000fc400078e02ff */
[-C--:B------:R-:W-:Y:S01]  /*1690*/  LEA.HI.X.SX32 R13, R24, R27.reuse, 0x1, P2 ;  /* 0x0000001b180d7211 */ /* 0x080fe200010f0eff */
[C---:B------:R-:W-:Y:S01]  /*16a0*/  IMAD R22, R0.reuse, 0x5c, RZ ;  /* 0x0000005c00167824 */ /* 0x040fe200078e02ff */
[----:B------:R1:W-:Y:S01]  /*16b0*/  STL.64 [R1+0x860], R10 ;  /* 0x0008600a01007387 */ /* 0x0003e20000100a00 */
[-C--:B------:R-:W-:Y:S01]  /*16c0*/  LEA.HI.X.SX32 R5, R29, R27.reuse, 0x1, P4 ;  /* 0x0000001b1d057211 */ /* 0x080fe200020f0eff */
[----:B------:R-:W-:Y:S01]  /*16d0*/  IMAD R24, R0, 0xb8, RZ ;  /* 0x000000b800187824 */ /* 0x000fe200078e02ff */
[-C--:B0-----:R-:W-:Y:S01]  /*16e0*/  IADD3 R8, P3, R20, R26.reuse, RZ ;  /* 0x0000001a14087210 */ /* 0x081fe20007f7e0ff */
[----:B------:R-:W-:Y:S01]  /*16f0*/  IMAD R20, R0, 0x17, RZ ;  /* 0x0000001700147824 */ /* 0x000fe200078e02ff */
[----:B------:R0:W-:Y:S01]  /*1700*/  STL.64 [R1+0x5e0], R12 ;  /* 0x0005e00c01007387 */ /* 0x0001e20000100a00 */
[-C--:B-1----:R-:W-:Y:S02]  /*1710*/  IADD3 R10, P0, R16, R26.reuse, RZ ;  /* 0x0000001a100a7210 */ /* 0x082fe40007f1e0ff */
[-C--:B------:R-:W-:Y:S01]  /*1720*/  IADD3 R6, P5, R21, R26.reuse, RZ ;  /* 0x0000001a15067210 */ /* 0x080fe20007fbe0ff */
[----:B------:R-:W-:Y:S01]  /*1730*/  IMAD R21, R0, 0x170, RZ ;  /* 0x0000017000157824 */ /* 0x000fe200078e02ff */
[----:B------:R-:W-:Y:S01]  /*1740*/  LEA.HI.X.SX32 R11, R20, R27, 0x1, P0 ;  /* 0x0000001b140b7211 */ /* 0x000fe200000f0eff */
[----:B------:R1:W-:Y:S01]  /*1750*/  STL.64 [R1+0x220], R4 ;  /* 0x0002200401007387 */ /* 0x0003e20000100a00 */
[----:B0-----:R-:W-:Y:S01]  /*1760*/  IADD3 R12, P2, R22, R26, RZ ;  /* 0x0000001a160c7210 */ /* 0x001fe20007f5e0ff */
[----:B------:R-:W-:-:S02]  /*1770*/  IMAD R20, R0, 0x320, RZ ;  /* 0x0000032000147824 */ /* 0x000fc400078e02ff */
[----:B------:R0:W-:Y:S01]  /*1780*/  STL.64 [R1+0xa68], R10 ;  /* 0x000a680a01007387 */ /* 0x0001e20000100a00 */
[-C--:B------:R-:W-:Y:S02]  /*1790*/  LEA.HI.X.SX32 R13, R16, R27.reuse, 0x1, P2 ;  /* 0x0000001b100d7211 */ /* 0x080fe400010f0eff */
[-C--:B-1----:R-:W-:Y:S01]  /*17a0*/  IADD3 R4, P4, R24, R26.reuse, RZ ;  /* 0x0000001a18047210 */ /* 0x082fe20007f9e0ff */
[----:B------:R-:W-:Y:S02]  /*17b0*/  IMAD R16, R0, 0x5e, RZ ;  /* 0x0000005e00107824 */ /* 0x000fe400078e02ff */
[----:B------:R1:W-:Y:S01]  /*17c0*/  STL.64 [R1+0x9a8], R12 ;  /* 0x0009a80c01007387 */ /* 0x0003e20000100a00 */
[----:B------:R-:W-:Y:S02]  /*17d0*/  LEA.HI.X.SX32 R5, R22, R27, 0x1, P4 ;  /* 0x0000001b16057211 */ /* 0x000fe400020f0eff */
[----:B0-----:R-:W-:-:S04]  /*17e0*/  IADD3 R10, P0, R21, R26, RZ ;  /* 0x0000001a150a7210 */ /* 0x001fc80007f1e0ff */
[-C--:B------:R-:W-:Y:S01]  /*17f0*/  LEA.HI.X.SX32 R11, R24, R27.reuse, 0x1, P0 ;  /* 0x0000001b180b7211 */ /* 0x080fe200000f0eff */
[----:B------:R0:W-:Y:S01]  /*1800*/  STL.64 [R1+0x850], R4 ;  /* 0x0008500401007387 */ /* 0x0001e20000100a00 */
[-C--:B-1----:R-:W-:Y:S01]  /*1810*/  IADD3 R12, P2, R20, R26.reuse, RZ ;  /* 0x0000001a140c7210 */ /* 0x082fe20007f5e0ff */
[C---:B------:R-:W-:Y:S01]  /*1820*/  IMAD R20, R0.reuse, 0xbc, RZ ;  /* 0x000000bc00147824 */ /* 0x040fe200078e02ff */
[-C--:B------:R-:W-:Y:S01]  /*1830*/  LEA.HI.X.SX32 R15, R21, R27.reuse, 0x1, P1 ;  /* 0x0000001b150f7211 */ /* 0x080fe200008f0eff */
[C---:B------:R-:W-:Y:S01]  /*1840*/  IMAD R24, R0.reuse, 0x2f, RZ ;  /* 0x0000002f00187824 */ /* 0x040fe200078e02ff */
[----:B------:R1:W-:Y:S01]  /*1850*/  STL.64 [R1+0x5c0], R10 ;  /* 0x0005c00a01007387 */ /* 0x0003e20000100a00 */
[----:B------:R-:W-:Y:S01]  /*1860*/  IMAD R22, R0, 0x178, RZ ;  /* 0x0000017800167824 */ /* 0x000fe200078e02ff */
[----:B0-----:R-:W-:Y:S02]  /*1870*/  IADD3 R4, P4, R16, R26, RZ ;  /* 0x0000001a10047210 */ /* 0x001fe40007f9e0ff */
[----:B------:R0:W-:Y:S01]  /*1880*/  STL.64 [R1+0x208], R14 ;  /* 0x0002080e01007387 */ /* 0x0001e20000100a00 */
[----:B------:R-:W-:Y:S01]  /*1890*/  IMAD R21, R0, 0x330, RZ ;  /* 0x0000033000157824 */ /* 0x000fe200078e02ff */
[----:B------:R-:W-:-:S02]  /*18a0*/  LEA.HI.X.SX32 R5, R24, R27, 0x1, P4 ;  /* 0x0000001b18057211 */ /* 0x000fc400020f0eff */
[----:B-1----:R-:W-:Y:S01]  /*18b0*/  IADD3 R10, P0, R20, R26, RZ ;  /* 0x0000001a140a7210 */ /* 0x002fe20007f1e0ff */
[----:B------:R-:W-:-:S03]  /*18c0*/  IMAD R24, R0, 0x6, RZ ;  /* 0x0000000600187824 */ /* 0x000fc600078e02ff */
[-C--:B------:R-:W-:Y:S02]  /*18d0*/  LEA.HI.X.SX32 R11, R16, R27.reuse, 0x1, P0 ;  /* 0x0000001b100b7211 */ /* 0x080fe400000f0eff */
[-C--:B0-----:R-:W-:Y:S01]  /*18e0*/  IADD3 R14, P1, R22, R26.reuse, RZ ;  /* 0x0000001a160e7210 */ /* 0x081fe20007f3e0ff */
[----:B------:R0:W-:Y:S01]  /*18f0*/  STL.64 [R1+0x9a0], R4 ;  /* 0x0009a00401007387 */ /* 0x0001e20000100a00 */
[----:B------:R-:W-:Y:S01]  /*1900*/  IMAD R29, R0, 0xc, RZ ;  /* 0x0000000c001d7824 */ /* 0x000fe200078e02ff */
[-C--:B------:R-:W-:Y:S02]  /*1910*/  LEA.HI.X.SX32 R3, R22, R27.reuse, 0x1, P6 ;  /* 0x0000001b16037211 */ /* 0x080fe400030f0eff */
[----:B------:R-:W-:Y:S01]  /*1920*/  LEA.HI.X.SX32 R15, R20, R27, 0x1, P1 ;  /* 0x0000001b140f7211 */ /* 0x000fe200008f0eff */
[----:B------:R1:W-:Y:S01]  /*1930*/  STL.64 [R1+0x848], R10 ;  /* 0x0008480a01007387 */ /* 0x0003e20000100a00 */
[C---:B------:R-:W-:Y:S01]  /*1940*/  IMAD R20, R0.reuse, 0x3, RZ ;  /* 0x0000000300147824 */ /* 0x040fe200078e02ff */
[-C--:B0-----:R-:W-:Y:S01]  /*1950*/  IADD3 R4, P4, R21, R26.reuse, RZ ;  /* 0x0000001a15047210 */ /* 0x081fe20007f9e0ff */
[----:B------:R-:W-:Y:S01]  /*1960*/  IMAD R21, R0, 0x18, RZ ;  /* 0x0000001800157824 */ /* 0x000fe200078e02ff */
[----:B------:R0:W-:Y:S01]  /*1970*/  STL.64 [R1+0x5a8], R14 ;  /* 0x0005a80e01007387 */ /* 0x0001e20000100a00 */
[----:B-1----:R-:W-:-:S03]  /*1980*/  IADD3 R10, P0, R24, R26, RZ ;  /* 0x0000001a180a7210 */ /* 0x002fc60007f1e0ff */
[----:B------:R1:W-:Y:S01]  /*1990*/  STL.64 [R1+0x1f0], R2 ;  /* 0x0001f00201007387 */ /* 0x0003e20000100a00 */
[----:B------:R-:W-:Y:S01]  /*19a0*/  IMAD R22, R0, 0x30, RZ ;  /* 0x0000003000167824 */ /* 0x000fe200078e02ff */
[-C--:B------:R-:W-:Y:S02]  /*19b0*/  LEA.HI.X.SX32 R11, R20, R27.reuse, 0x1, P0 ;  /* 0x0000001b140b7211 */ /* 0x080fe400000f0eff */
[-C--:B0-----:R-:W-:Y:S02]  /*19c0*/  IADD3 R14, P1, R29, R26.reuse, RZ ;  /* 0x0000001a1d0e7210 */ /* 0x081fe40007f3e0ff */
[----:B-1----:R-:W-:Y:S01]  /*19d0*/  IADD3 R2, P6, R21, R26, RZ ;  /* 0x0000001a15027210 */ /* 0x002fe20007fde0ff */
[----:B------:R-:W-:Y:S01]  /*19e0*/  IMAD R20, R0, 0x60, RZ ;  /* 0x0000006000147824 */ /* 0x000fe200078e02ff */
[-C--:B------:R-:W-:Y:S01]  /*19f0*/  LEA.HI.X.SX32 R15, R24, R27.reuse, 0x1, P1 ;  /* 0x0000001b180f7211 */ /* 0x080fe200008f0eff */
[----:B------:R0:W-:Y:S01]  /*1a00*/  STL.64 [R1+0xb08], R10 ;  /* 0x000b080a01007387 */ /* 0x0001e20000100a00 */
[----:B------:R-:W-:Y:S01]  /*1a10*/  LEA.HI.X.SX32 R3, R29, R27, 0x1, P6 ;  /* 0x0000001b1d037211 */ /* 0x000fe200030f0eff */
[----:B------:R-:W-:-:S02]  /*1a20*/  IMAD R24, R0, 0xc0, RZ ;  /* 0x000000c000187824 */ /* 0x000fc400078e02ff */
[----:B------:R-:W-:Y:S01]  /*1a30*/  IMAD R16, R0, 0x180, RZ ;  /* 0x0000018000107824 */ /* 0x000fe200078e02ff */
[----:B------:R1:W-:Y:S01]  /*1a40*/  STL.64 [R1+0xaf0], R14 ;  /* 0x000af00e01007387 */ /* 0x0003e20000100a00 */
[----:B------:R-:W-:-:S03]  /*1a50*/  IADD3 R18, P1, R20, R26, RZ ;  /* 0x0000001a14127210 */ /* 0x000fc60007f3e0ff */
[----:B------:R2:W-:Y:S01]  /*1a60*/  STL.64 [R1+0xac0], R2 ;  /* 0x000ac00201007387 */ /* 0x0005e20000100a00 */
[----:B0-----:R-:W-:-:S04]  /*1a70*/  IADD3 R10, P0, R22, R26, RZ ;  /* 0x0000001a160a7210 */ /* 0x001fc80007f1e0ff */
[-C--:B------:R-:W-:Y:S02]  /*1a80*/  LEA.HI.X.SX32 R11, R21, R27.reuse, 0x1, P0 ;  /* 0x0000001b150b7211 */ /* 0x080fe400000f0eff */
[-C--:B-1----:R-:W-:Y:S02]  /*1a90*/  IADD3 R14, P0, R16, R26.reuse, RZ ;  /* 0x0000001a100e7210 */ /* 0x082fe40007f1e0ff */
[----:B--2---:R-:W-:Y:S02]  /*1aa0*/  IADD3 R2, P6, R24, R26, RZ ;  /* 0x0000001a18027210 */ /* 0x004fe40007fde0ff */
[-C--:B------:R-:W-:Y:S01]  /*1ab0*/  LEA.HI.X.SX32 R19, R22, R27.reuse, 0x1, P1 ;  /* 0x0000001b16137211 */ /* 0x080fe200008f0eff */
[----:B------:R-:W-:Y:S01]  /*1ac0*/  IMAD R22, R0, 0x62, RZ ;  /* 0x0000006200167824 */ /* 0x000fe200078e02ff */
[-C--:B------:R-:W-:Y:S01]  /*1ad0*/  LEA.HI.X.SX32 R3, R20, R27.reuse, 0x1, P6 ;  /* 0x0000001b14037211 */ /* 0x080fe200030f0eff */
[----:B------:R-:W-:Y:S01]  /*1ae0*/  IMAD R20, R0, 0xc4, RZ ;  /* 0x000000c400147824 */ /* 0x000fe200078e02ff */
[-C--:B------:R-:W-:Y:S01]  /*1af0*/  LEA.HI.X.SX32 R15, R24, R27.reuse, 0x1, P0 ;  /* 0x0000001b180f7211 */ /* 0x080fe200000f0eff */
[----:B------:R-:W-:Y:S01]  /*1b00*/  STL.64 [R1+0xa60], R10 ;  /* 0x000a600a01007387 */ /* 0x000fe20000100a00 */
[----:B------:R-:W-:Y:S01]  /*1b10*/  IMAD R24, R0, 0x31, RZ ;  /* 0x0000003100187824 */ /* 0x000fe200078e02ff */
[----:B------:R-:W-:-:S02]  /*1b20*/  LEA.HI.X.SX32 R7, R16, R27, 0x1, P5 ;  /* 0x0000001b10077211 */ /* 0x000fc400028f0eff */
[----:B------:R-:W-:Y:S01]  /*1b30*/  STL.64 [R1+0x998], R18 ;  /* 0x0009981201007387 */ /* 0x000fe20000100a00 */
[----:B------:R-:W-:-:S03]  /*1b40*/  IMAD R29, R0, 0x188, RZ ;  /* 0x00000188001d7824 */ /* 0x000fc600078e02ff */
[----:B------:R0:W-:Y:S04]  /*1b50*/  STL.64 [R1+0x838], R2 ;  /* 0x0008380201007387 */ /* 0x0001e80000100a00 */
[----:B------:R1:W-:Y:S04]  /*1b60*/  STL.64 [R1+0x588], R14 ;  /* 0x0005880e01007387 */ /* 0x0003e80000100a00 */
[----:B------:R2:W-:Y:S01]  /*1b70*/  STL.64 [R1+0x1d8], R6 ;  /* 0x0001d80601007387 */ /* 0x0005e20000100a00 */
[-C--:B0-----:R-:W-:Y:S02]  /*1b80*/  IADD3 R2, P6, R22, R26.reuse, RZ ;  /* 0x0000001a16027210 */ /* 0x081fe40007fde0ff */
[----:B-1----:R-:W-:-:S02]  /*1b90*/  IADD3 R14, P0, R20, R26, RZ ;  /* 0x0000001a140e7210 */ /* 0x002fc40007f1e0ff */
[-C--:B------:R-:W-:Y:S01]  /*1ba0*/  LEA.HI.X.SX32 R3, R24, R27.reuse, 0x1, P6 ;  /* 0x0000001b18037211 */ /* 0x080fe200030f0eff */
[----:B------:R-:W-:Y:S01]  /*1bb0*/  IMAD R24, R0, 0x32, RZ ;  /* 0x0000003200187824 */ /* 0x000fe200078e02ff */
[CC--:B--2---:R-:W-:Y:S02]  /*1bc0*/  IADD3 R6, P5, R29.reuse, R26.reuse, RZ ;  /* 0x0000001a1d067210 */ /* 0x0c4fe40007fbe0ff */
[-C--:B------:R-:W-:Y:S01]  /*1bd0*/  LEA.HI.X.SX32 R15, R22, R27.reuse, 0x1, P0 ;  /* 0x0000001b160f7211 */ /* 0x080fe200000f0eff */
[----:B------:R-:W-:Y:S01]  /*1be0*/  IMAD R16, R0, 0x350, RZ ;  /* 0x0000035000107824 */ /* 0x000fe200078e02ff */
[----:B------:R0:W-:Y:S01]  /*1bf0*/  STL.64 [R1+0x990], R2 ;  /* 0x0009900201007387 */ /* 0x0001e20000100a00 */
[-C--:B------:R-:W-:Y:S01]  /*1c00*/  LEA.HI.X.SX32 R7, R20, R27.reuse, 0x1, P5 ;  /* 0x0000001b14077211 */ /* 0x080fe200028f0eff */
[C---:B------:R-:W-:Y:S02]  /*1c10*/  IMAD R20, R0.reuse, 0x19, RZ ;  /* 0x0000001900147824 */ /* 0x040fe400078e02ff */
[----:B------:R1:W-:Y:S01]  /*1c20*/  STL.64 [R1+0x828], R14 ;  /* 0x0008280e01007387 */ /* 0x0003e20000100a00 */
[C---:B------:R-:W-:Y:S01]  /*1c30*/  IMAD R22, R0.reuse, 0x64, RZ ;  /* 0x0000006400167824 */ /* 0x040fe200078e02ff */
[----:B------:R-:W-:Y:S01]  /*1c40*/  LEA.HI.X.SX32 R9, R29, R27, 0x1, P3 ;  /* 0x0000001b1d097211 */ /* 0x000fe200018f0eff */
[----:B------:R-:W-:Y:S01]  /*1c50*/  IMAD R21, R0, 0x190, RZ ;  /* 0x0000019000157824 */ /* 0x000fe200078e02ff */
[----:B------:R2:W-:Y:S01]  /*1c60*/  STL.64 [R1+0x570], R6 ;  /* 0x0005700601007387 */ /* 0x0005e20000100a00 */
[----:B0-----:R-:W-:-:S02]  /*1c70*/  IADD3 R2, P6, R16, R26, RZ ;  /* 0x0000001a10027210 */ /* 0x001fc40007fde0ff */
[----:B-1----:R-:W-:Y:S01]  /*1c80*/  IADD3 R14, P0, R24, R26, RZ ;  /* 0x0000001a180e7210 */ /* 0x002fe20007f1e0ff */
[----:B------:R-:W-:-:S03]  /*1c90*/  IMAD R16, R0, 0xc8, RZ ;  /* 0x000000c800107824 */ /* 0x000fc600078e02ff */
[-C--:B------:R-:W-:Y:S02]  /*1ca0*/  LEA.HI.X.SX32 R15, R20, R27.reuse, 0x1, P0 ;  /* 0x0000001b140f7211 */ /* 0x080fe400000f0eff */
[-C--:B--2---:R-:W-:Y:S01]  /*1cb0*/  IADD3 R6, P5, R22, R26.reuse, RZ ;  /* 0x0000001a16067210 */ /* 0x084fe20007fbe0ff */
[----:B------:R0:W-:Y:S01]  /*1cc0*/  STL.64 [R1+0x1c0], R8 ;  /* 0x0001c00801007387 */ /* 0x0001e20000100a00 */
[----:B------:R-:W-:Y:S02]  /*1cd0*/  IMAD R20, R0, 0x360, RZ ;  /* 0x0000036000147824 */ /* 0x000fe400078e02ff */
[-C--:B------:R-:W-:Y:S01]  /*1ce0*/  LEA.HI.X.SX32 R7, R24, R27.reuse, 0x1, P5 ;  /* 0x0000001b18077211 */ /* 0x080fe200028f0eff */
[----:B------:R1:W-:Y:S01]  /*1cf0*/  STL.64 [R1+0xa58], R14 ;  /* 0x000a580e01007387 */ /* 0x0003e20000100a00 */
[----:B------:R-:W-:Y:S01]  /*1d00*/  IMAD R24, R0, 0x66, RZ ;  /* 0x0000006600187824 */ /* 0x000fe200078e02ff */
[----:B------:R-:W-:Y:S02]  /*1d10*/  LEA.HI.X.SX32 R13, R21, R27, 0x1, P2 ;  /* 0x0000001b150d7211 */ /* 0x000fe400010f0eff */
[----:B0-----:R-:W-:-:S02]  /*1d20*/  IADD3 R8, P3, R16, R26, RZ ;  /* 0x0000001a10087210 */ /* 0x001fc40007f7e0ff */
[-C--:B-1----:R-:W-:Y:S01]  /*1d30*/  IADD3 R14, P0, R21, R26.reuse, RZ ;  /* 0x0000001a150e7210 */ /* 0x082fe20007f1e0ff */
[----:B------:R0:W-:Y:S01]  /*1d40*/  STL.64 [R1+0x988], R6 ;  /* 0x0009880601007387 */ /* 0x0001e20000100a00 */
[-C--:B------:R-:W-:Y:S01]  /*1d50*/  LEA.HI.X.SX32 R9, R22, R27.reuse, 0x1, P3 ;  /* 0x0000001b16097211 */ /* 0x080fe200018f0eff */
[----:B------:R-:W-:Y:S01]  /*1d60*/  IMAD R22, R0, 0xcc, RZ ;  /* 0x000000cc00167824 */ /* 0x000fe200078e02ff */
[----:B------:R-:W-:Y:S01]  /*1d70*/  LEA.HI.X.SX32 R15, R16, R27, 0x1, P0 ;  /* 0x0000001b100f7211 */ /* 0x000fe200000f0eff */
[----:B------:R-:W-:Y:S02]  /*1d80*/  IMAD R16, R0, 0x33, RZ ;  /* 0x0000003300107824 */ /* 0x000fe400078e02ff */
[----:B------:R1:W-:Y:S01]  /*1d90*/  STL.64 [R1+0x818], R8 ;  /* 0x0008180801007387 */ /* 0x0003e20000100a00 */
[-C--:B0-----:R-:W-:Y:S01]  /*1da0*/  IADD3 R6, P5, R20, R26.reuse, RZ ;  /* 0x0000001a14067210 */ /* 0x081fe20007fbe0ff */
[----:B------:R-:W-:Y:S02]  /*1db0*/  IMAD R20, R0, 0x198, RZ ;  /* 0x0000019800147824 */ /* 0x000fe400078e02ff */
[----:B------:R0:W-:Y:S01]  /*1dc0*/  STL.64 [R1+0x550], R14 ;  /* 0x0005500e01007387 */ /* 0x0001e20000100a00 */
[----:B-1----:R-:W-:-:S03]  /*1dd0*/  IADD3 R8, P3, R24, R26, RZ ;  /* 0x0000001a18087210 */ /* 0x002fc60007f7e0ff */
[----:B------:R1:W-:Y:S01]  /*1de0*/  STL.64 [R1+0x1a8], R12 ;  /* 0x0001a80c01007387 */ /* 0x0003e20000100a00 */
[-C--:B------:R-:W-:Y:S02]  /*1df0*/  LEA.HI.X.SX32 R9, R16, R27.reuse, 0x1, P3 ;  /* 0x0000001b10097211 */ /* 0x080fe400018f0eff */
[-C--:B0-----:R-:W-:Y:S01]  /*1e00*/  IADD3 R14, P0, R22, R26.reuse, RZ ;  /* 0x0000001a160e7210 */ /* 0x081fe20007f1e0ff */
[----:B------:R-:W-:Y:S01]  /*1e10*/  IMAD R16, R0, 0x1a, RZ ;  /* 0x0000001a00107824 */ /* 0x000fe200078e02ff */
[----:B-1----:R-:W-:Y:S02]  /*1e20*/  IADD3 R12, P2, R20, R26, RZ ;  /* 0x0000001a140c7210 */ /* 0x002fe40007f5e0ff */
[-C--:B------:R-:W-:Y:S01]  /*1e30*/  LEA.HI.X.SX32 R15, R24, R27.reuse, 0x1, P0 ;  /* 0x0000001b180f7211 */ /* 0x080fe200000f0eff */
[----:B------:R-:W-:Y:S01]  /*1e40*/  IMAD R24, R0, 0x34, RZ ;  /* 0x0000003400187824 */ /* 0x000fe200078e02ff */
[----:B------:R-:W-:Y:S01]  /*1e50*/  LEA.HI.X.SX32 R13, R22, R27, 0x1, P2 ;  /* 0x0000001b160d7211 */ /* 0x000fe200010f0eff */
[----:B------:R0:W-:Y:S01]  /*1e60*/  STL.64 [R1+0x980], R8 ;  /* 0x0009800801007387 */ /* 0x0001e20000100a00 */
[----:B------:R-:W-:-:S02]  /*1e70*/  IMAD R21, R0, 0x370, RZ ;  /* 0x0000037000157824 */ /* 0x000fc400078e02ff */
[----:B------:R-:W-:Y:S01]  /*1e80*/  IMAD R29, R0, 0xd, RZ ;  /* 0x0000000d001d7824 */ /* 0x000fe200078e02ff */
[----:B------:R1:W-:Y:S01]  /*1e90*/  STL.64 [R1+0x810], R14 ;  /* 0x0008100e01007387 */ /* 0x0003e20000100a00 */
[----:B------:R-:W-:-:S03]  /*1ea0*/  LEA.HI.X.SX32 R5, R20, R27, 0x1, P4 ;  /* 0x0000001b14057211 */ /* 0x000fc600020f0eff */
[----:B------:R2:W-:Y:S01]  /*1eb0*/  STL.64 [R1+0x538], R12 ;  /* 0x0005380c01007387 */ /* 0x0005e20000100a00 */
[----:B------:R-:W-:Y:S01]  /*1ec0*/  IMAD R22, R0, 0x68, RZ ;  /* 0x0000006800167824 */ /* 0x000fe200078e02ff */
[-C--:B0-----:R-:W-:Y:S02]  /*1ed0*/  IADD3 R8, P3, R21, R26.reuse, RZ ;  /* 0x0000001a15087210 */ /* 0x081fe40007f7e0ff */
[-C--:B-1----:R-:W-:Y:S02]  /*1ee0*/  IADD3 R14, P0, R16, R26.reuse, RZ ;  /* 0x0000001a100e7210 */ /* 0x082fe40007f1e0ff */
[----:B--2---:R-:W-:Y:S01]  /*1ef0*/  IADD3 R12, P2, R24, R26, RZ ;  /* 0x0000001a180c7210 */ /* 0x004fe20007f5e0ff */
[C---:B------:R-:W-:Y:S01]  /*1f00*/  IMAD R21, R0.reuse, 0xd0, RZ ;  /* 0x000000d000157824 */ /* 0x040fe200078e02ff */
[-C--:B------:R-:W-:Y:S01]  /*1f10*/  LEA.HI.X.SX32 R15, R29, R27.reuse, 0x1, P0 ;  /* 0x0000001b1d0f7211 */ /* 0x080fe200000f0eff */
[----:B------:R-:W-:Y:S01]  /*1f20*/  IMAD R20, R0, 0x1a0, RZ ;  /* 0x000001a000147824 */ /* 0x000fe200078e02ff */
[----:B------:R-:W-:Y:S01]  /*1f30*/  LEA.HI.X.SX32 R13, R16, R27, 0x1, P2 ;  /* 0x0000001b100d7211 */ /* 0x000fe200010f0eff */
[----:B------:R0:W-:Y:S01]  /*1f40*/  STL.64 [R1+0x190], R4 ;  /* 0x0001900401007387 */ /* 0x0001e20000100a00 */
[----:B------:R-:W-:-:S03]  /*1f50*/  IMAD R10, R0, 0x340, RZ ;  /* 0x00000340000a7824 */ /* 0x000fc600078e02ff */
[----:B------:R1:W-:Y:S04]  /*1f60*/  STL.64 [R1+0xab8], R14 ;  /* 0x000ab80e01007387 */ /* 0x0003e80000100a00 */
[----:B------:R2:W-:Y:S01]  /*1f70*/  STL.64 [R1+0xa50], R12 ;  /* 0x000a500c01007387 */ /* 0x0005e20000100a00 */
[-C--:B0-----:R-:W-:Y:S02]  /*1f80*/  IADD3 R4, P4, R22, R26.reuse, RZ ;  /* 0x0000001a16047210 */ /* 0x081fe40007f9e0ff */
[-C--:B-1----:R-:W-:Y:S01]  /*1f90*/  IADD3 R14, P0, R21, R26.reuse, RZ ;  /* 0x0000001a150e7210 */ /* 0x082fe20007f1e0ff */
[----:B------:R-:W-:Y:S01]  /*1fa0*/  IMAD R16, R0, 0x3fe, RZ ;  /* 0x000003fe00107824 */ /* 0x000fe200078e02ff */
[-C--:B------:R-:W-:Y:S02]  /*1fb0*/  LEA.HI.X.SX32 R5, R24, R27.reuse, 0x1, P4 ;  /* 0x0000001b18057211 */ /* 0x080fe400020f0eff */
[-C--:B--2---:R-:W-:Y:S01]  /*1fc0*/  IADD3 R12, P2, R20, R26.reuse, RZ ;  /* 0x0000001a140c7210 */ /* 0x084fe20007f5e0ff */
[----:B------:R-:W-:Y:S01]  /*1fd0*/  IMAD R24, R0, 0x6a, RZ ;  /* 0x0000006a00187824 */ /* 0x000fe200078e02ff */
[----:B------:R-:W-:Y:S01]  /*1fe0*/  LEA.HI.X.SX32 R15, R22, R27, 0x1, P0 ;  /* 0x0000001b160f7211 */ /* 0x000fe200000f0eff */
[----:B------:R-:W-:Y:S01]  /*1ff0*/  IMAD R22, R0, 0xd4, RZ ;  /* 0x000000d400167824 */ /* 0x000fe200078e02ff */
[----:B------:R-:W-:-:S02]  /*2000*/  IADD3 R10, P1, R10, R26, RZ ;  /* 0x0000001a0a0a7210 */ /* 0x000fc40007f3e0ff */
[-C--:B------:R-:W-:Y:S01]  /*2010*/  LEA.HI.X.SX32 R13, R21, R27.reuse, 0x1, P2 ;  /* 0x0000001b150d7211 */ /* 0x080fe200010f0eff */
[----:B------:R0:W-:Y:S01]  /*2020*/  STL.64 [R1+0x978], R4 ;  /* 0x0009780401007387 */ /* 0x0001e20000100a00 */
[----:B------:R-:W-:Y:S01]  /*2030*/  IMAD R21, R0, 0x35, RZ ;  /* 0x0000003500157824 */ /* 0x000fe200078e02ff */
[----:B------:R-:W-:Y:S02]  /*2040*/  LEA.HI.X.SX32 R11, R20, R27, 0x1, P1 ;  /* 0x0000001b140b7211 */ /* 0x000fe400008f0eff */
[----:B------:R1:W-:Y:S04]  /*2050*/  STL.64 [R1+0x800], R14 ;  /* 0x0008000e01007387 */ /* 0x0003e80000100a00 */
[----:B------:R2:W-:Y:S01]  /*2060*/  STL.64 [R1+0x518], R12 ;  /* 0x0005180c01007387 */ /* 0x0005e20000100a00 */
[----:B0-----:R-:W-:-:S02]  /*2070*/  IADD3 R4, P4, R16, R26, RZ ;  /* 0x0000001a10047210 */ /* 0x001fc40007f9e0ff */
[-C--:B------:R-:W-:Y:S01]  /*2080*/  IADD3 R16, P0, R24, R26.reuse, RZ ;  /* 0x0000001a18107210 */ /* 0x080fe20007f1e0ff */
[----:B-1----:R-:W-:Y:S01]  /*2090*/  IMAD R14, R0, 0x1a8, RZ ;  /* 0x000001a8000e7824 */ /* 0x002fe200078e02ff */
[----:B------:R0:W-:Y:S01]  /*20a0*/  STL.64 [R1+0x178], R10 ;  /* 0x0001780a01007387 */ /* 0x0001e20000100a00 */
[-C--:B--2---:R-:W-:Y:S02]  /*20b0*/  IADD3 R12, P2, R22, R26.reuse, RZ ;  /* 0x0000001a160c7210 */ /* 0x084fe40007f5e0ff */
[-C--:B------:R-:W-:Y:S01]  /*20c0*/  LEA.HI.X.SX32 R17, R21, R27.reuse, 0x1, P0 ;  /* 0x0000001b15117211 */ /* 0x080fe200000f0eff */
[----:B------:R-:W-:Y:S01]  /*20d0*/  IMAD R20, R0, 0x380, RZ ;  /* 0x0000038000147824 */ /* 0x000fe200078e02ff */
[----:B------:R-:W-:Y:S01]  /*20e0*/  LEA.HI.X.SX32 R13, R24, R27, 0x1, P2 ;  /* 0x0000001b180d7211 */ /* 0x000fe200010f0eff */
[----:B------:R-:W-:Y:S01]  /*20f0*/  IMAD R21, R0, 0x36, RZ ;  /* 0x0000003600157824 */ /* 0x000fe200078e02ff */
[----:B0-----:R-:W-:Y:S01]  /*2100*/  IADD3 R10, P1, R14, R26, RZ ;  /* 0x0000001a0e0a7210 */ /* 0x001fe20007f3e0ff */
[----:B------:R0:W-:Y:S01]  /*2110*/  STL.64 [R1+0x970], R16 ;  /* 0x0009701001007387 */ /* 0x0001e20000100a00 */
[----:B------:R-:W-:-:S02]  /*2120*/  IMAD R24, R0, 0x6c, RZ ;  /* 0x0000006c00187824 */ /* 0x000fc400078e02ff */
[-C--:B------:R-:W-:Y:S01]  /*2130*/  LEA.HI.X.SX32 R11, R22, R27.reuse, 0x1, P1 ;  /* 0x0000001b160b7211 */ /* 0x080fe200008f0eff */
[----:B------:R1:W-:Y:S01]  /*2140*/  STL.64 [R1+0x7f0], R12 ;  /* 0x0007f00c01007387 */ /* 0x0003e20000100a00 */
[----:B------:R-:W-:Y:S01]  /*2150*/  IMAD R22, R0, 0x1b, RZ ;  /* 0x0000001b00167824 */ /* 0x000fe200078e02ff */
[-C--:B------:R-:W-:Y:S01]  /*2160*/  LEA.HI.X.SX32 R3, R14, R27.reuse, 0x1, P6 ;  /* 0x0000001b0e037211 */ /* 0x080fe200030f0eff */
[----:B------:R-:W-:Y:S01]  /*2170*/  IMAD R29, R0, 0x1b0, RZ ;  /* 0x000001b0001d7824 */ /* 0x000fe200078e02ff */
[----:B------:R2:W-:Y:S01]  /*2180*/  STL.64 [R1+0x500], R10 ;  /* 0x0005000a01007387 */ /* 0x0005e20000100a00 */
[-C--:B0-----:R-:W-:Y:S01]  /*2190*/  IADD3 R16, P0, R20, R26.reuse, RZ ;  /* 0x0000001a14107210 */ /* 0x081fe20007f1e0ff */
[----:B------:R-:W-:Y:S01]  /*21a0*/  IMAD R20, R0, 0xd8, RZ ;  /* 0x000000d800147824 */ /* 0x000fe200078e02ff */
[----:B-1----:R-:W-:Y:S01]  /*21b0*/  IADD3 R12, P2, R21, R26, RZ ;  /* 0x0000001a150c7210 */ /* 0x002fe20007f5e0ff */
[----:B------:R0:W-:Y:S03]  /*21c0*/  STL.64 [R1+0x160], R2 ;  /* 0x0001600201007387 */ /* 0x0001e60000100a00 */
[----:B------:R-:W-:-:S02]  /*21d0*/  LEA.HI.X.SX32 R13, R22, R27, 0x1, P2 ;  /* 0x0000001b160d7211 */ /* 0x000fc400010f0eff */
[-C--:B--2---:R-:W-:Y:S01]  /*21e0*/  IADD3 R10, P1, R24, R26.reuse, RZ ;  /* 0x0000001a180a7210 */ /* 0x084fe20007f3e0ff */
[----:B------:R-:W-:Y:S02]  /*21f0*/  IMAD R22, R0, 0x390, RZ ;  /* 0x0000039000167824 */ /* 0x000fe400078e02ff */
[----:B------:R1:W-:Y:S01]  /*2200*/  STL.64 [R1+0xa48], R12 ;  /* 0x000a480c01007387 */ /* 0x0003e20000100a00 */
[----:B------:R-:W-:Y:S02]  /*2210*/  LEA.HI.X.SX32 R11, R21, R27, 0x1, P1 ;  /* 0x0000001b150b7211 */ /* 0x000fe400008f0eff */
[----:B0-----:R-:W-:Y:S01]  /*2220*/  IADD3 R2, P6, R20, R26, RZ ;  /* 0x0000001a14027210 */ /* 0x001fe20007fde0ff */
[----:B------:R-:W-:-:S03]  /*2230*/  IMAD R21, R0, 0x6e, RZ ;  /* 0x0000006e00157824 */ /* 0x000fc600078e02ff */
[-C--:B------:R-:W-:Y:S02]  /*2240*/  LEA.HI.X.SX32 R3, R24, R27.reuse, 0x1, P6 ;  /* 0x0000001b18037211 */ /* 0x080fe400030f0eff */
[CC--:B-1----:R-:W-:Y:S01]  /*2250*/  IADD3 R12, P2, R29.reuse, R26.reuse, RZ ;  /* 0x0000001a1d0c7210 */ /* 0x0c2fe20007f5e0ff */
[----:B------:R0:W-:Y:S01]  /*2260*/  STL.64 [R1+0x968], R10 ;  /* 0x0009680a01007387 */ /* 0x0001e20000100a00 */
[----:B------:R-:W-:Y:S01]  /*2270*/  IMAD R24, R0, 0xdc, RZ ;  /* 0x000000dc00187824 */ /* 0x000fe200078e02ff */
[-C--:B------:R-:W-:Y:S02]  /*2280*/  LEA.HI.X.SX32 R7, R29, R27.reuse, 0x1, P5 ;  /* 0x0000001b1d077211 */ /* 0x080fe400028f0eff */
[----:B------:R-:W-:Y:S01]  /*2290*/  LEA.HI.X.SX32 R13, R20, R27, 0x1, P2 ;  /* 0x0000001b140d7211 */ /* 0x000fe200010f0eff */
[----:B------:R1:W-:Y:S01]  /*22a0*/  STL.64 [R1+0x7e0], R2 ;  /* 0x0007e00201007387 */ /* 0x0003e20000100a00 */
[----:B------:R-:W-:Y:S01]  /*22b0*/  IMAD R20, R0, 0x37, RZ ;  /* 0x0000003700147824 */ /* 0x000fe200078e02ff */
[-C--:B0-----:R-:W-:Y:S01]  /*22c0*/  IADD3 R10, P1, R22, R26.reuse, RZ ;  /* 0x0000001a160a7210 */ /* 0x081fe20007f3e0ff */
[----:B------:R-:W-:Y:S01]  /*22d0*/  IMAD R22, R0, 0x1b8, RZ ;  /* 0x000001b800167824 */ /* 0x000fe200078e02ff */
[----:B------:R0:W-:Y:S01]  /*22e0*/  STL.64 [R1+0x4e0], R12 ;  /* 0x0004e00c01007387 */ /* 0x0001e20000100a00 */
[----:B-1----:R-:W-:-:S03]  /*22f0*/  IADD3 R2, P6, R21, R26, RZ ;  /* 0x0000001a15027210 */ /* 0x002fc60007fde0ff */
[----:B------:R1:W-:Y:S01]  /*2300*/  STL.64 [R1+0x148], R6 ;  /* 0x0001480601007387 */ /* 0x0003e20000100a00 */
[----:B------:R-:W-:Y:S01]  /*2310*/  IMAD R29, R0, 0x3a0, RZ ;  /* 0x000003a0001d7824 */ /* 0x000fe200078e02ff */
[-C--:B------:R-:W-:Y:S01]  /*2320*/  LEA.HI.X.SX32 R3, R20, R27.reuse, 0x1, P6 ;  /* 0x0000001b14037211 */ /* 0x080fe200030f0eff */
[----:B------:R-:W-:Y:S01]  /*2330*/  IMAD R20, R0, 0x3b0, RZ ;  /* 0x000003b000147824 */ /* 0x000fe200078e02ff */
[-C--:B0-----:R-:W-:Y:S02]  /*2340*/  IADD3 R12, P2, R24, R26.reuse, RZ ;  /* 0x0000001a180c7210 */ /* 0x081fe40007f5e0ff */
[-C--:B-1----:R-:W-:Y:S01]  /*2350*/  IADD3 R6, P5, R22, R26.reuse, RZ ;  /* 0x0000001a16067210 */ /* 0x082fe20007fbe0ff */
[----:B------:R0:W-:Y:S01]  /*2360*/  STL.64 [R1+0x960], R2 ;  /* 0x0009600201007387 */ /* 0x0001e20000100a00 */
[-C--:B------:R-:W-:Y:S01]  /*2370*/  LEA.HI.X.SX32 R13, R21, R27.reuse, 0x1, P2 ;  /* 0x0000001b150d7211 */ /* 0x080fe200010f0eff */
[----:B------:R-:W-:Y:S01]  /*2380*/  IMAD R18, R0, 0xe, RZ ;  /* 0x0000000e00127824 */ /* 0x000fe200078e02ff */
[-C--:B------:R-:W-:Y:S01]  /*2390*/  LEA.HI.X.SX32 R7, R24, R27.reuse, 0x1, P5 ;  /* 0x0000001b18077211 */ /* 0x080fe200028f0eff */
[----:B------:R-:W-:Y:S01]  /*23a0*/  IMAD R24, R0, 0x1ff, RZ ;  /* 0x000001ff00187824 */ /* 0x000fe200078e02ff */
[----:B------:R-:W-:Y:S01]  /*23b0*/  LEA.HI.X.SX32 R9, R22, R27, 0x1, P3 ;  /* 0x0000001b16097211 */ /* 0x000fe200018f0eff */
[----:B------:R-:W-:Y:S01]  /*23c0*/  IMAD R22, R0, 0x38, RZ ;  /* 0x0000003800167824 */ /* 0x000fe200078e02ff */
[-C--:B------:R-:W-:Y:S01]  /*23d0*/  IADD3 R14, P2, R20, R26.reuse, RZ ;  /* 0x0000001a140e7210 */ /* 0x080fe20007f5e0ff */
[----:B------:R1:W-:Y:S01]  /*23e0*/  STL.64 [R1+0x7d8], R12 ;  /* 0x0007d80c01007387 */ /* 0x0003e20000100a00 */
[----:B0-----:R-:W-:Y:S01]  /*23f0*/  IADD3 R2, P6, R29, R26, RZ ;  /* 0x0000001a1d027210 */ /* 0x001fe20007fde0ff */
[----:B------:R-:W-:-:S02]  /*2400*/  IMAD R29, R0, 0x1c, RZ ;  /* 0x0000001c001d7824 */ /* 0x000fc400078e02ff */
[----:B------:R0:W-:Y:S01]  /*2410*/  STL.64 [R1+0x4c8], R6 ;  /* 0x0004c80601007387 */ /* 0x0001e20000100a00 */
[----:B------:R-:W-:Y:S01]  /*2420*/  IMAD R20, R0, 0x7, RZ ;  /* 0x0000000700147824 */ /* 0x000fe200078e02ff */
[-C--:B------:R-:W-:Y:S02]  /*2430*/  LEA.HI.X.SX32 R5, R24, R27.reuse, 0x1, P4 ;  /* 0x0000001b18057211 */ /* 0x080fe400020f0eff */
[----:B------:R2:W-:Y:S01]  /*2440*/  STL.64 [R1+0x130], R8 ;  /* 0x0001300801007387 */ /* 0x0005e20000100a00 */
[CC--:B-1----:R-:W-:Y:S01]  /*2450*/  IADD3 R12, P3, R29.reuse, R26.reuse, RZ ;  /* 0x0000001a1d0c7210 */ /* 0x0c2fe20007f7e0ff */
[----:B------:R-:W-:Y:S01]  /*2460*/  IMAD R24, R0, 0x70, RZ ;  /* 0x0000007000187824 */ /* 0x000fe200078e02ff */
[-C--:B0-----:R-:W-:Y:S02]  /*2470*/  IADD3 R6, P5, R18, R26.reuse, RZ ;  /* 0x0000001a12067210 */ /* 0x081fe40007fbe0ff */
[-C--:B--2---:R-:W-:Y:S02]  /*2480*/  IADD3 R8, P4, R22, R26.reuse, RZ ;  /* 0x0000001a16087210 */ /* 0x084fe40007f9e0ff */
[-C--:B------:R-:W-:Y:S01]  /*2490*/  LEA.HI.X.SX32 R7, R20, R27.reuse, 0x1, P5 ;  /* 0x0000001b14077211 */ /* 0x080fe200028f0eff */
[----:B------:R-:W-:Y:S01]  /*24a0*/  IMAD R21, R0, 0xe0, RZ ;  /* 0x000000e000157824 */ /* 0x000fe200078e02ff */
[-C--:B------:R-:W-:Y:S01]  /*24b0*/  LEA.HI.X.SX32 R13, R18, R27.reuse, 0x1, P3 ;  /* 0x0000001b120d7211 */ /* 0x080fe200018f0eff */
[----:B------:R-:W-:Y:S01]  /*24c0*/  IMAD R20, R0, 0x1c0, RZ ;  /* 0x000001c000147824 */ /* 0x000fe200078e02ff */
[----:B------:R-:W-:Y:S01]  /*24d0*/  LEA.HI.X.SX32 R9, R29, R27, 0x1, P4 ;  /* 0x0000001b1d097211 */ /* 0x000fe200020f0eff */
[----:B------:R-:W-:Y:S04]  /*24e0*/  STL.64 [R1+0x1b70], R4 ;  /* 0x001b700401007387 */ /* 0x000fe80000100a00 */
[----:B------:R0:W-:Y:S04]  /*24f0*/  STL.64 [R1+0xae8], R6 ;  /* 0x000ae80601007387 */ /* 0x0001e80000100a00 */
[----:B------:R1:W-:Y:S04]  /*2500*/  STL.64 [R1+0xab0], R12 ;  /* 0x000ab00c01007387 */ /* 0x0003e80000100a00 */
[----:B------:R2:W-:Y:S01]  /*2510*/  STL.64 [R1+0xa40], R8 ;  /* 0x000a400801007387 */ /* 0x0005e20000100a00 */
[----:B0-----:R-:W-:-:S02]  /*2520*/  IADD3 R6, P5, R24, R26, RZ ;  /* 0x0000001a18067210 */ /* 0x001fc40007fbe0ff */
[CC--:B-1----:R-:W-:Y:S02]  /*2530*/  IADD3 R12, P3, R21.reuse, R26.reuse, RZ ;  /* 0x0000001a150c7210 */ /* 0x0c2fe40007f7e0ff */
[-C--:B------:R-:W-:Y:S02]  /*2540*/  LEA.HI.X.SX32 R7, R22, R27.reuse, 0x1, P5 ;  /* 0x0000001b16077211 */ /* 0x080fe400028f0eff */
[----:B--2---:R-:W-:Y:S01]  /*2550*/  IADD3 R8, P4, R20, R26, RZ ;  /* 0x0000001a14087210 */ /* 0x004fe20007f9e0ff */
[----:B------:R-:W-:Y:S01]  /*2560*/  IMAD R22, R0, 0x72, RZ ;  /* 0x0000007200167824 */ /* 0x000fe200078e02ff */
[-C--:B------:R-:W-:Y:S01]  /*2570*/  LEA.HI.X.SX32 R13, R24, R27.reuse, 0x1, P3 ;  /* 0x0000001b180d7211 */ /* 0x080fe200018f0eff */
[C---:B------:R-:W-:Y:S01]  /*2580*/  IMAD R24, R0.reuse, 0xe4, RZ ;  /* 0x000000e400187824 */ /* 0x040fe200078e02ff */
[-C--:B------:R-:W-:Y:S01]  /*2590*/  LEA.HI.X.SX32 R9, R21, R27.reuse, 0x1, P4 ;  /* 0x0000001b15097211 */ /* 0x080fe200020f0eff */
[----:B------:R-:W-:Y:S01]  /*25a0*/  STL.64 [R1+0x958], R6 ;  /* 0x0009580601007387 */ /* 0x000fe20000100a00 */
[----:B------:R-:W-:Y:S01]  /*25b0*/  IMAD R21, R0, 0x39, RZ ;  /* 0x0000003900157824 */ /* 0x000fe200078e02ff */
[----:B------:R-:W-:Y:S01]  /*25c0*/  LEA.HI.X.SX32 R17, R20, R27, 0x1, P0 ;  /* 0x0000001b14117211 */ /* 0x000fe200000f0eff */
[C---:B------:R-:W-:Y:S01]  /*25d0*/  IMAD R18, R0.reuse, 0x1c8, RZ ;  /* 0x000001c800127824 */ /* 0x040fe200078e02ff */
[----:B------:R0:W-:Y:S04]  /*25e0*/  STL.64 [R1+0x7c8], R12 ;  /* 0x0007c80c01007387 */ /* 0x0001e80000100a00 */
[----:B------:R1:W-:Y:S01]  /*25f0*/  STL.64 [R1+0x4a8], R8 ;  /* 0x0004a80801007387 */ /* 0x0003e20000100a00 */
[----:B------:R-:W-:-:S03]  /*2600*/  IMAD R20, R0, 0x3d0, RZ ;  /* 0x000003d000147824 */ /* 0x000fc600078e02ff */
[----:B------:R2:W-:Y:S01]  /*2610*/  STL.64 [R1+0x118], R16 ;  /* 0x0001181001007387 */ /* 0x0005e20000100a00 */
[-C--:B0-----:R-:W-:Y:S02]  /*2620*/  IADD3 R12, P3, R22, R26.reuse, RZ ;  /* 0x0000001a160c7210 */ /* 0x081fe40007f7e0ff */
[-C--:B-1----:R-:W-:Y:S02]  /*2630*/  IADD3 R8, P4, R24, R26.reuse, RZ ;  /* 0x0000001a18087210 */ /* 0x082fe40007f9e0ff */
[-C--:B------:R-:W-:Y:S01]  /*2640*/  LEA.HI.X.SX32 R13, R21, R27.reuse, 0x1, P3 ;  /* 0x0000001b150d7211 */ /* 0x080fe200018f0eff */
[----:B------:R-:W-:Y:S01]  /*2650*/  IMAD R29, R0, 0x3c0, RZ ;  /* 0x000003c0001d7824 */ /* 0x000fe200078e02ff */
[-C--:B--2---:R-:W-:Y:S01]  /*2660*/  IADD3 R16, P0, R18, R26.reuse, RZ ;  /* 0x0000001a12107210 */ /* 0x084fe20007f1e0ff */
[----:B------:R-:W-:Y:S01]  /*2670*/  IMAD R21, R0, 0x3a, RZ ;  /* 0x0000003a00157824 */ /* 0x000fe200078e02ff */
[-C--:B------:R-:W-:Y:S01]  /*2680*/  LEA.HI.X.SX32 R9, R22, R27.reuse, 0x1, P4 ;  /* 0x0000001b16097211 */ /* 0x080fe200020f0eff */
[----:B------:R0:W-:Y:S01]  /*2690*/  STL.64 [R1+0x950], R12 ;  /* 0x0009500c01007387 */ /* 0x0001e20000100a00 */
[-C--:B------:R-:W-:Y:S01]  /*26a0*/  LEA.HI.X.SX32 R17, R24, R27.reuse, 0x1, P0 ;  /* 0x0000001b18117211 */ /* 0x080fe200000f0eff */
[----:B------:R-:W-:Y:S01]  /*26b0*/  IMAD R24, R0, 0x1d, RZ ;  /* 0x0000001d00187824 */ /* 0x000fe200078e02ff */
[-C--:B------:R-:W-:Y:S01]  /*26c0*/  IADD3 R6, P5, R29, R26.reuse, RZ ;  /* 0x0000001a1d067210 */ /* 0x080fe20007fbe0ff */
[----:B------:R1:W-:Y:S01]  /*26d0*/  STL.64 [R1+0x7b8], R8 ;  /* 0x0007b80801007387 */ /* 0x0003e20000100a00 */
[----:B------:R-:W-:Y:S01]  /*26e0*/  LEA.HI.X.SX32 R11, R18, R27, 0x1, P1 ;  /* 0x0000001b120b7211 */ /* 0x000fe200008f0eff */
[----:B------:R-:W-:Y:S01]  /*26f0*/  IMAD R29, R0, 0xe8, RZ ;  /* 0x000000e8001d7824 */ /* 0x000fe200078e02ff */
[-C--:B0-----:R-:W-:Y:S01]  /*2700*/  IADD3 R12, P3, R20, R26.reuse, RZ ;  /* 0x0000001a140c7210 */ /* 0x081fe20007f7e0ff */
[C---:B------:R-:W-:Y:S01]  /*2710*/  IMAD R20, R0.reuse, 0x74, RZ ;  /* 0x0000007400147824 */ /* 0x040fe200078e02ff */
[----:B-1----:R-:W-:Y:S01]  /*2720*/  IADD3 R8, P4, R21, R26, RZ ;  /* 0x0000001a15087210 */ /* 0x002fe20007f9e0ff */
[----:B------:R0:W-:Y:S01]  /*2730*/  STL.64 [R1+0x490], R16 ;  /* 0x0004901001007387 */ /* 0x0001e20000100a00 */
[----:B------:R-:W-:-:S02]  /*2740*/  IMAD R22, R0, 0x1d0, RZ ;  /* 0x000001d000167824 */ /* 0x000fc400078e02ff */
[-C--:B------:R-:W-:Y:S01]  /*2750*/  LEA.HI.X.SX32 R9, R24, R27.reuse, 0x1, P4 ;  /* 0x0000001b18097211 */ /* 0x080fe200020f0eff */
[----:B------:R1:W-:Y:S04]  /*2760*/  STL.64 [R1+0x100], R10 ;  /* 0x0001000a01007387 */ /* 0x0003e80000100a00 */
[----:B------:R2:W-:Y:S01]  /*2770*/  STL.64 [R1+0xa38], R8 ;  /* 0x000a380801007387 */ /* 0x0005e20000100a00 */
[-C--:B0-----:R-:W-:Y:S02]  /*2780*/  IADD3 R16, P0, R20, R26.reuse, RZ ;  /* 0x0000001a14107210 */ /* 0x081fe40007f1e0ff */
[-C--:B-1----:R-:W-:Y:S02]  /*2790*/  IADD3 R10, P1, R29, R26.reuse, RZ ;  /* 0x0000001a1d0a7210 */ /* 0x082fe40007f3e0ff */
[----:B------:R-:W-:Y:S01]  /*27a0*/  LEA.HI.X.SX32 R17, R21, R27, 0x1, P0 ;  /* 0x0000001b15117211 */ /* 0x000fe200000f0eff */
[----:B------:R-:W-:Y:S01]  /*27b0*/  IMAD R21, R0, 0x76, RZ ;  /* 0x0000007600157824 */ /* 0x000fe200078e02ff */
[----:B--2---:R-:W-:-:S02]  /*27c0*/  IADD3 R8, P4, R22, R26, RZ ;  /* 0x0000001a16087210 */ /* 0x004fc40007f9e0ff */
        /* <DEDUP_REMOVED lines=8> */
[----:B0-----:R-:W-:Y:S01]  /*2850*/  IMAD R16, R0, 0x1d8, RZ ;  /* 0x000001d800107824 */ /* 0x001fe200078e02ff */
[-C--:B-1----:R-:W-:Y:S02]  /*2860*/  IADD3 R10, P1, R21, R26.reuse, RZ ;  /* 0x0000001a150a7210 */ /* 0x082fe40007f3e0ff */
[----:B------:R0:W-:Y:S02]  /*2870*/  STL.64 [R1+0xe8], R2 ;  /* 0x0000e80201007387 */ /* 0x0001e40000100a00 */
[----:B------:R-:W-:Y:S02]  /*2880*/  LEA.HI.X.SX32 R11, R29, R27, 0x1, P1 ;  /* 0x0000001b1d0b7211 */ /* 0x000fe400008f0eff */
[----:B--2---:R-:W-:-:S03]  /*2890*/  IADD3 R8, P4, R20, R26, RZ ;  /* 0x0000001a14087210 */ /* 0x004fc60007f9e0ff */
[----:B------:R1:W-:Y:S01]  /*28a0*/  STL.64 [R1+0x940], R10 ;  /* 0x0009400a01007387 */ /* 0x0003e20000100a00 */
[----:B------:R-:W-:Y:S02]  /*28b0*/  LEA.HI.X.SX32 R9, R21, R27, 0x1, P4 ;  /* 0x0000001b15097211 */ /* 0x000fe400020f0eff */
[----:B0-----:R-:W-:Y:S01]  /*28c0*/  IADD3 R2, P6, R16, R26, RZ ;  /* 0x0000001a10027210 */ /* 0x001fe20007fde0ff */
[----:B------:R-:W-:-:S03]  /*28d0*/  IMAD R21, R0, 0x3c, RZ ;  /* 0x0000003c00157824 */ /* 0x000fc600078e02ff */
[----:B------:R-:W-:Y:S01]  /*28e0*/  LEA.HI.X.SX32 R3, R20, R27, 0x1, P6 ;  /* 0x0000001b14037211 */ /* 0x000fe200030f0eff */
[C---:B-1----:R-:W-:Y:S01]  /*28f0*/  IMAD R10, R0.reuse, 0x1e, RZ ;  /* 0x0000001e000a7824 */ /* 0x042fe200078e02ff */
[----:B------:R0:W-:Y:S01]  /*2900*/  STL.64 [R1+0x798], R8 ;  /* 0x0007980801007387 */ /* 0x0001e20000100a00 */
[----:B------:R-:W-:-:S03]  /*2910*/  IMAD R11, R0, 0xf, RZ ;  /* 0x0000000f000b7824 */ /* 0x000fc600078e02ff */
[----:B------:R1:W-:Y:S01]  /*2920*/  STL.64 [R1+0x458], R2 ;  /* 0x0004580201007387 */ /* 0x0003e20000100a00 */
[-C--:B------:R-:W-:Y:S01]  /*2930*/  LEA.HI.X.SX32 R15, R16, R27.reuse, 0x1, P2 ;  /* 0x0000001b100f7211 */ /* 0x080fe200010f0eff */
[----:B------:R-:W-:Y:S01]  /*2940*/  IMAD R20, R0, 0x78, RZ ;  /* 0x0000007800147824 */ /* 0x000fe200078e02ff */
[-C--:B0-----:R-:W-:Y:S02]  /*2950*/  IADD3 R8, P4, R10, R26.reuse, RZ ;  /* 0x0000001a0a087210 */ /* 0x081fe40007f9e0ff */
[-C--:B-1----:R-:W-:Y:S01]  /*2960*/  IADD3 R2, P6, R21, R26.reuse, RZ ;  /* 0x0000001a15027210 */ /* 0x082fe20007fde0ff */
[C---:B------:R-:W-:Y:S01]  /*2970*/  IMAD R29, R0.reuse, 0xf0, RZ ;  /* 0x000000f0001d7824 */ /* 0x040fe200078e02ff */
[-C--:B------:R-:W-:Y:S01]  /*2980*/  LEA.HI.X.SX32 R9, R11, R27.reuse, 0x1, P4 ;  /* 0x0000001b0b097211 */ /* 0x080fe200020f0eff */
[----:B------:R-:W-:Y:S01]  /*2990*/  IMAD R16, R0, 0x1e0, RZ ;  /* 0x000001e000107824 */ /* 0x000fe200078e02ff */
[----:B------:R-:W-:Y:S01]  /*29a0*/  LEA.HI.X.SX32 R3, R10, R27, 0x1, P6 ;  /* 0x0000001b0a037211 */ /* 0x000fe200030f0eff */
[----:B------:R0:W-:Y:S04]  /*29b0*/  STL.64 [R1+0xd0], R14 ;  /* 0x0000d00e01007387 */ /* 0x0001e80000100a00 */
[----:B------:R1:W-:Y:S04]  /*29c0*/  STL.64 [R1+0xaa8], R8 ;  /* 0x000aa80801007387 */ /* 0x0003e80000100a00 */
[----:B------:R2:W-:Y:S01]  /*29d0*/  STL.64 [R1+0xa30], R2 ;  /* 0x000a300201007387 */ /* 0x0005e20000100a00 */
[----:B0-----:R-:W-:-:S02]  /*29e0*/  IADD3 R14, P2, R20, R26, RZ ;  /* 0x0000001a140e7210 */ /* 0x001fc40007f5e0ff */
[-C--:B-1----:R-:W-:Y:S02]  /*29f0*/  IADD3 R8, P4, R29, R26.reuse, RZ ;  /* 0x0000001a1d087210 */ /* 0x082fe40007f9e0ff */
[-C--:B------:R-:W-:Y:S02]  /*2a00*/  LEA.HI.X.SX32 R15, R21, R27.reuse, 0x1, P2 ;  /* 0x0000001b150f7211 */ /* 0x080fe400010f0eff */
[----:B--2---:R-:W-:Y:S01]  /*2a10*/  IADD3 R2, P6, R16, R26, RZ ;  /* 0x0000001a10027210 */ /* 0x004fe20007fde0ff */
[----:B------:R-:W-:Y:S01]  /*2a20*/  IMAD R21, R0, 0x7a, RZ ;  /* 0x0000007a00157824 */ /* 0x000fe200078e02ff */
[-C--:B------:R-:W-:Y:S01]  /*2a30*/  LEA.HI.X.SX32 R9, R20, R27.reuse, 0x1, P4 ;  /* 0x0000001b14097211 */ /* 0x080fe200020f0eff */
[C---:B------:R-:W-:Y:S01]  /*2a40*/  IMAD R20, R0.reuse, 0xf4, RZ ;  /* 0x000000f400147824 */ /* 0x040fe200078e02ff */
[----:B------:R-:W-:Y:S01]  /*2a50*/  LEA.HI.X.SX32 R3, R29, R27, 0x1, P6 ;  /* 0x0000001b1d037211 */ /* 0x000fe200030f0eff */
[C---:B------:R-:W-:Y:S01]  /*2a60*/  IMAD R10, R0.reuse, 0x202, RZ ;  /* 0x00000202000a7824 */ /* 0x040fe200078e02ff */
[----:B------:R0:W-:Y:S01]  /*2a70*/  STL.64 [R1+0x938], R14 ;  /* 0x0009380e01007387 */ /* 0x0001e20000100a00 */
[----:B------:R-:W-:-:S03]  /*2a80*/  IMAD R29, R0, 0x3d, RZ ;  /* 0x0000003d001d7824 */ /* 0x000fc600078e02ff */
[----:B------:R1:W-:Y:S01]  /*2a90*/  STL.64 [R1+0x788], R8 ;  /* 0x0007880801007387 */ /* 0x0003e20000100a00 */
[----:B------:R-:W-:-:S03]  /*2aa0*/  LEA.HI.X.SX32 R7, R16, R27, 0x1, P5 ;  /* 0x0000001b10077211 */ /* 0x000fc600028f0eff */
[----:B------:R2:W-:Y:S01]  /*2ab0*/  STL.64 [R1+0x430], R2 ;  /* 0x0004300201007387 */ /* 0x0005e20000100a00 */
[----:B------:R-:W-:Y:S01]  /*2ac0*/  IMAD R11, R0, 0x3e, RZ ;  /* 0x0000003e000b7824 */ /* 0x000fe200078e02ff */
[-C--:B0-----:R-:W-:Y:S02]  /*2ad0*/  IADD3 R14, P2, R10, R26.reuse, RZ ;  /* 0x0000001a0a0e7210 */ /* 0x081fe40007f5e0ff */
[-C--:B-1----:R-:W-:Y:S01]  /*2ae0*/  IADD3 R8, P4, R21, R26.reuse, RZ ;  /* 0x0000001a15087210 */ /* 0x082fe20007f9e0ff */
[----:B------:R-:W-:Y:S01]  /*2af0*/  IMAD R10, R0, 0x1e8, RZ ;  /* 0x000001e8000a7824 */ /* 0x000fe200078e02ff */
[----:B--2---:R-:W-:Y:S02]  /*2b00*/  IADD3 R2, P6, R20, R26, RZ ;  /* 0x0000001a14027210 */ /* 0x004fe40007fde0ff */
[-C--:B------:R-:W-:Y:S02]  /*2b10*/  LEA.HI.X.SX32 R9, R29, R27.reuse, 0x1, P4 ;  /* 0x0000001b1d097211 */ /* 0x080fe400020f0eff */
[----:B------:R-:W-:Y:S01]  /*2b20*/  LEA.HI.X.SX32 R3, R21, R27, 0x1, P6 ;  /* 0x0000001b15037211 */ /* 0x000fe200030f0eff */
[----:B------:R0:W-:Y:S01]  /*2b30*/  STL.64 [R1+0xb8], R6 ;  /* 0x0000b80601007387 */ /* 0x0001e20000100a00 */
[----:B------:R-:W-:-:S02]  /*2b40*/  IMAD R29, R0, 0x7c, RZ ;  /* 0x0000007c001d7824 */ /* 0x000fc400078e02ff */
[----:B------:R-:W-:Y:S01]  /*2b50*/  IMAD R21, R0, 0x1f, RZ ;  /* 0x0000001f00157824 */ /* 0x000fe200078e02ff */
[----:B------:R-:W-:Y:S04]  /*2b60*/  STL.64 [R1+0x930], R8 ;  /* 0x0009300801007387 */ /* 0x000fe80000100a00 */
[----:B------:R1:W-:Y:S01]  /*2b70*/  STL.64 [R1+0x778], R2 ;  /* 0x0007780201007387 */ /* 0x0003e20000100a00 */
[C---:B0-----:R-:W-:Y:S02]  /*2b80*/  IADD3 R6, P5, R10.reuse, R26, RZ ;  /* 0x0000001a0a067210 */ /* 0x041fe40007fbe0ff */
[-C--:B------:R-:W-:Y:S02]  /*2b90*/  LEA.HI.X.SX32 R13, R10, R27.reuse, 0x1, P3 ;  /* 0x0000001b0a0d7211 */ /* 0x080fe400018f0eff */
[----:B------:R-:W-:-:S02]  /*2ba0*/  LEA.HI.X.SX32 R7, R20, R27, 0x1, P5 ;  /* 0x0000001b14077211 */ /* 0x000fc400028f0eff */
[-C--:B-1----:R-:W-:Y:S01]  /*2bb0*/  IADD3 R2, P6, R11, R26.reuse, RZ ;  /* 0x0000001a0b027210 */ /* 0x082fe20007fde0ff */
[C---:B------:R-:W-:Y:S01]  /*2bc0*/  IMAD R20, R0.reuse, 0xf8, RZ ;  /* 0x000000f800147824 */ /* 0x040fe200078e02ff */
[----:B------:R-:W-:Y:S01]  /*2bd0*/  IADD3 R8, P5, R29, R26, RZ ;  /* 0x0000001a1d087210 */ /* 0x000fe20007fbe0ff */
[C---:B------:R-:W-:Y:S01]  /*2be0*/  IMAD R10, R0.reuse, 0x1f0, RZ ;  /* 0x000001f0000a7824 */ /* 0x040fe200078e02ff */
[-C--:B------:R-:W-:Y:S01]  /*2bf0*/  LEA.HI.X.SX32 R3, R21, R27.reuse, 0x1, P6 ;  /* 0x0000001b15037211 */ /* 0x080fe200030f0eff */
[----:B------:R0:W-:Y:S01]  /*2c00*/  STL.64 [R1+0x418], R6 ;  /* 0x0004180601007387 */ /* 0x0001e20000100a00 */
[----:B------:R-:W-:Y:S01]  /*2c10*/  LEA.HI.X.SX32 R9, R11, R27, 0x1, P5 ;  /* 0x0000001b0b097211 */ /* 0x000fe200028f0eff */
[C---:B------:R-:W-:Y:S02]  /*2c20*/  IMAD R21, R0.reuse, 0x222, RZ ;  /* 0x0000022200157824 */ /* 0x040fe400078e02ff */
[----:B------:R-:W-:Y:S01]  /*2c30*/  STL.64 [R1+0x1cc8], R12 ;  /* 0x001cc80c01007387 */ /* 0x000fe20000100a00 */
[----:B------:R-:W-:-:S03]  /*2c40*/  IMAD R24, R0, 0x3e0, RZ ;  /* 0x000003e000187824 */ /* 0x000fc600078e02ff */
[----:B------:R1:W-:Y:S01]  /*2c50*/  STL.64 [R1+0xa28], R2 ;  /* 0x000a280201007387 */ /* 0x0003e20000100a00 */
[----:B0-----:R-:W-:-:S03]  /*2c60*/  IADD3 R6, P3, R20, R26, RZ ;  /* 0x0000001a14067210 */ /* 0x001fc60007f7e0ff */
[----:B------:R0:W-:Y:S01]  /*2c70*/  STL.64 [R1+0x928], R8 ;  /* 0x0009280801007387 */ /* 0x0001e20000100a00 */
[----:B------:R-:W-:Y:S01]  /*2c80*/  IMAD R11, R0, 0x7e, RZ ;  /* 0x0000007e000b7824 */ /* 0x000fe200078e02ff */
[-C--:B------:R-:W-:Y:S02]  /*2c90*/  LEA.HI.X.SX32 R7, R29, R27.reuse, 0x1, P3 ;  /* 0x0000001b1d077211 */ /* 0x080fe400018f0eff */
[-C--:B-1----:R-:W-:Y:S02]  /*2ca0*/  IADD3 R2, P6, R10, R26.reuse, RZ ;  /* 0x0000001a0a027210 */ /* 0x082fe40007fde0ff */
[-C--:B------:R-:W-:Y:S02]  /*2cb0*/  IADD3 R24, P0, R24, R26.reuse, RZ ;  /* 0x0000001a18187210 */ /* 0x080fe40007f1e0ff */
[----:B------:R-:W-:Y:S02]  /*2cc0*/  LEA.HI.X.SX32 R3, R20, R27, 0x1, P6 ;  /* 0x0000001b14037211 */ /* 0x000fe400030f0eff */
[----:B0-----:R-:W-:Y:S01]  /*2cd0*/  IADD3 R8, P5, R21, R26, RZ ;  /* 0x0000001a15087210 */ /* 0x001fe20007fbe0ff */
[----:B------:R-:W-:-:S02]  /*2ce0*/  IMAD R21, R0, 0xfc, RZ ;  /* 0x000000fc00157824 */ /* 0x000fc400078e02ff */
[C---:B------:R-:W-:Y:S01]  /*2cf0*/  IMAD R20, R0.reuse, 0x1f8, RZ ;  /* 0x000001f800147824 */ /* 0x040fe200078e02ff */
[-C--:B------:R-:W-:Y:S01]  /*2d00*/  IADD3 R12, P3, R11, R26.reuse, RZ ;  /* 0x0000001a0b0c7210 */ /* 0x080fe20007f7e0ff */
[----:B------:R-:W-:Y:S01]  /*2d10*/  IMAD R29, R0, 0x3f, RZ ;  /* 0x0000003f001d7824 */ /* 0x000fe200078e02ff */
[----:B------:R0:W-:Y:S01]  /*2d20*/  STL.64 [R1+0x768], R6 ;  /* 0x0007680601007387 */ /* 0x0001e20000100a00 */
[-C--:B------:R-:W-:Y:S01]  /*2d30*/  LEA.HI.X.SX32 R25, R10, R27.reuse, 0x1, P0 ;  /* 0x0000001b0a197211 */ /* 0x080fe200000f0eff */
[----:B------:R-:W-:Y:S02]  /*2d40*/  IMAD R22, R0, 0x3f0, RZ ;  /* 0x000003f000167824 */ /* 0x000fe400078e02ff */
[----:B------:R1:W-:Y:S01]  /*2d50*/  STL.64 [R1+0x400], R2 ;  /* 0x0004000201007387 */ /* 0x0003e20000100a00 */
[----:B------:R-:W-:Y:S02]  /*2d60*/  LEA.HI.X.SX32 R13, R29, R27, 0x1, P3 ;  /* 0x0000001b1d0d7211 */ /* 0x000fe400018f0eff */
[----:B0-----:R-:W-:-:S02]  /*2d70*/  IADD3 R6, P6, R21, R26, RZ ;  /* 0x0000001a15067210 */ /* 0x001fc40007fde0ff */
[-C--:B-1----:R-:W-:Y:S02]  /*2d80*/  IADD3 R2, P0, R20, R26.reuse, RZ ;  /* 0x0000001a14027210 */ /* 0x082fe40007f1e0ff */
[-C--:B------:R-:W-:Y:S01]  /*2d90*/  LEA.HI.X.SX32 R7, R11, R27.reuse, 0x1, P6 ;  /* 0x0000001b0b077211 */ /* 0x080fe200030f0eff */
[----:B------:R-:W-:Y:S01]  /*2da0*/  STL.64 [R1+0x1cc0], R24 ;  /* 0x001cc01801007387 */ /* 0x000fe20000100a00 */
[----:B------:R-:W-:Y:S01]  /*2db0*/  LEA.HI.X.SX32 R3, R21, R27, 0x1, P0 ;  /* 0x0000001b15037211 */ /* 0x000fe200000f0eff */
[----:B------:R-:W-:Y:S01]  /*2dc0*/  IMAD R21, R0, 0x262, RZ ;  /* 0x0000026200157824 */ /* 0x000fe200078e02ff */
[----:B------:R-:W-:Y:S01]  /*2dd0*/  IADD3 R22, P1, R22, R26, RZ ;  /* 0x0000001a16167210 */ /* 0x000fe20007f3e0ff */
[----:B------:R-:W-:Y:S01]  /*2de0*/  STL [R1+0x1f50], R25 ;  /* 0x001f501901007387 */ /* 0x000fe20000100800 */
[----:B------:R-:W-:-:S03]  /*2df0*/  IMAD R16, R0, 0x212, RZ ;  /* 0x0000021200107824 */ /* 0x000fc600078e02ff */
[----:B------:R-:W-:Y:S01]  /*2e00*/  STL.64 [R1+0x920], R12 ;  /* 0x0009200c01007387 */ /* 0x000fe20000100a00 */
[----:B------:R-:W-:Y:S01]  /*2e10*/  LEA.HI.X.SX32 R23, R20, R27, 0x1, P1 ;  /* 0x0000001b14177211 */ /* 0x000fe200008f0eff */
[----:B------:R-:W-:Y:S02]  /*2e20*/  IMAD R20, R0, 0x101, RZ ;  /* 0x0000010100147824 */ /* 0x000fe400078e02ff */
[----:B------:R-:W-:Y:S01]  /*2e30*/  STL.64 [R1+0x758], R6 ;  /* 0x0007580601007387 */ /* 0x000fe20000100a00 */
[----:B------:R-:W-:-:S03]  /*2e40*/  IADD3 R16, P4, R16, R26, RZ ;  /* 0x0000001a10107210 */ /* 0x000fc60007f9e0ff */
[----:B------:R0:W-:Y:S01]  /*2e50*/  STL.64 [R1+0x3e8], R2 ;  /* 0x0003e80201007387 */ /* 0x0001e20000100a00 */
[-C--:B------:R-:W-:Y:S02]  /*2e60*/  LEA.HI.X.SX32 R15, R20, R27.reuse, 0x1, P2 ;  /* 0x0000001b140f7211 */ /* 0x080fe400010f0eff */
[----:B0-----:R-:W-:Y:S01]  /*2e70*/  IADD3 R2, P1, R21, R26, RZ ;  /* 0x0000001a15027210 */ /* 0x001fe20007f3e0ff */
[C---:B------:R-:W-:Y:S01]  /*2e80*/  IMAD R21, R0.reuse, 0x109, RZ ;  /* 0x0000010900157824 */ /* 0x040fe200078e02ff */
[----:B------:R-:W-:Y:S04]  /*2e90*/  STL.64 [R1+0x1cd0], R22 ;  /* 0x001cd01601007387 */ /* 0x000fe80000100a00 */
[----:B------:R-:W-:Y:S01]  /*2ea0*/  LEA.HI.X.SX32 R17, R21, R27, 0x1, P4 ;  /* 0x0000001b15117211 */ /* 0x000fe200020f0eff */
[----:B------:R-:W-:Y:S01]  /*2eb0*/  STL.64 [R1+0x3c8], R14 ;  /* 0x0003c80e01007387 */ /* 0x000fe20000100a00 */
[----:B------:R-:W-:-:S03]  /*2ec0*/  IMAD R20, R0, 0x282, RZ ;  /* 0x0000028200147824 */ /* 0x000fc600078e02ff */
[----:B------:R0:W-:Y:S01]  /*2ed0*/  STL.64 [R1+0x388], R16 ;  /* 0x0003881001007387 */ /* 0x0001e20000100a00 */
[----:B------:R-:W-:Y:S01]  /*2ee0*/  IMAD R10, R0, 0x232, RZ ;  /* 0x00000232000a7824 */ /* 0x000fe200078e02ff */
[-C--:B------:R-:W-:Y:S01]  /*2ef0*/  IADD3 R12, P4, R20, R26.reuse, RZ ;  /* 0x0000001a140c7210 */ /* 0x080fe20007f9e0ff */
[C---:B------:R-:W-:Y:S02]  /*2f00*/  IMAD R20, R0.reuse, 0x119, RZ ;  /* 0x0000011900147824 */ /* 0x040fe400078e02ff */
[----:B------:R-:W-:Y:S01]  /*2f10*/  IMAD R21, R0, 0x292, RZ ;  /* 0x0000029200157824 */ /* 0x000fe200078e02ff */
[----:B------:R-:W-:Y:S01]  /*2f20*/  IADD3 R18, P3, R10, R26, RZ ;  /* 0x0000001a0a127210 */ /* 0x000fe20007f7e0ff */
[C---:B0-----:R-:W-:Y:S02]  /*2f30*/  IMAD R16, R0.reuse, 0x111, RZ ;  /* 0x0000011100107824 */ /* 0x041fe400078e02ff */
[----:B------:R-:W-:-:S03]  /*2f40*/  IMAD R29, R0, 0x242, RZ ;  /* 0x00000242001d7824 */ /* 0x000fc600078e02ff */
[-C--:B------:R-:W-:Y:S01]  /*2f50*/  LEA.HI.X.SX32 R9, R16, R27.reuse, 0x1, P5 ;  /* 0x0000001b10097211 */ /* 0x080fe200028f0eff */
[----:B------:R-:W-:Y:S01]  /*2f60*/  IMAD R10, R0, 0x252, RZ ;  /* 0x00000252000a7824 */ /* 0x000fe200078e02ff */
[-C--:B------:R-:W-:Y:S01]  /*2f70*/  LEA.HI.X.SX32 R19, R20, R27.reuse, 0x1, P3 ;  /* 0x0000001b14137211 */ /* 0x080fe200018f0eff */
[----:B------:R-:W-:Y:S02]  /*2f80*/  IMAD R20, R0, 0x121, RZ ;  /* 0x0000012100147824 */ /* 0x000fe400078e02ff */
[----:B------:R0:W-:Y:S01]  /*2f90*/  STL.64 [R1+0x360], R8 ;  /* 0x0003600801007387 */ /* 0x0001e20000100a00 */
[-C--:B------:R-:W-:Y:S02]  /*2fa0*/  IADD3 R6, P6, R29, R26.reuse, RZ ;  /* 0x0000001a1d067210 */ /* 0x080fe40007fde0ff */
[----:B------:R-:W-:Y:S02]  /*2fb0*/  IADD3 R10, P0, R10, R26, RZ ;  /* 0x0000001a0a0a7210 */ /* 0x000fe40007f1e0ff */
[----:B------:R-:W-:-:S02]  /*2fc0*/  LEA.HI.X.SX32 R7, R20, R27, 0x1, P6 ;  /* 0x0000001b14077211 */ /* 0x000fc400030f0eff */
[----:B0-----:R-:W-:Y:S01]  /*2fd0*/  IADD3 R8, P5, R21, R26, RZ ;  /* 0x0000001a15087210 */ /* 0x001fe20007fbe0ff */
[C---:B------:R-:W-:Y:S02]  /*2fe0*/  IMAD R21, R0.reuse, 0x129, RZ ;  /* 0x0000012900157824 */ /* 0x040fe400078e02ff */
[----:B------:R-:W-:-:S03]  /*2ff0*/  IMAD R20, R0, 0x2c2, RZ ;  /* 0x000002c200147824 */ /* 0x000fc600078e02ff */
[----:B------:R-:W-:Y:S01]  /*3000*/  LEA.HI.X.SX32 R11, R21, R27, 0x1, P0 ;  /* 0x0000001b150b7211 */ /* 0x000fe200000f0eff */
[----:B------:R-:W-:Y:S01]  /*3010*/  IMAD R29, R0, 0x272, RZ ;  /* 0x00000272001d7824 */ /* 0x000fe200078e02ff */
[----:B------:R0:W-:Y:S04]  /*3020*/  STL.64 [R1+0x340], R18 ;  /* 0x0003401201007387 */ /* 0x0001e80000100a00 */
[----:B------:R-:W-:Y:S01]  /*3030*/  STL.64 [R1+0x320], R6 ;  /* 0x0003200601007387 */ /* 0x000fe20000100a00 */
[----:B------:R-:W-:-:S03]  /*3040*/  IADD3 R14, P2, R29, R26, RZ ;  /* 0x0000001a1d0e7210 */ /* 0x000fc60007f5e0ff */
[----:B------:R1:W-:Y:S01]  /*3050*/  STL.64 [R1+0x300], R10 ;  /* 0x0003000a01007387 */ /* 0x0003e20000100a00 */
[----:B0-----:R-:W-:Y:S01]  /*3060*/  IADD3 R18, P0, R20, R26, RZ ;  /* 0x0000001a14127210 */ /* 0x001fe20007f1e0ff */
[C---:B------:R-:W-:Y:S02]  /*3070*/  IMAD R20, R0.reuse, 0x139, RZ ;  /* 0x0000013900147824 */ /* 0x040fe400078e02ff */
[----:B-1----:R-:W-:-:S03]  /*3080*/  IMAD R10, R0, 0x131, RZ ;  /* 0x00000131000a7824 */ /* 0x002fc600078e02ff */
[-C--:B------:R-:W-:Y:S01]  /*3090*/  LEA.HI.X.SX32 R15, R20, R27.reuse, 0x1, P2 ;  /* 0x0000001b140f7211 */ /* 0x080fe200010f0eff */
[----:B------:R-:W-:Y:S01]  /*30a0*/  IMAD R21, R0, 0x2d2, RZ ;  /* 0x000002d200157824 */ /* 0x000fe200078e02ff */
[-C--:B------:R-:W-:Y:S01]  /*30b0*/  LEA.HI.X.SX32 R3, R10, R27.reuse, 0x1, P1 ;  /* 0x0000001b0a037211 */ /* 0x080fe200008f0eff */
[C---:B------:R-:W-:Y:S02]  /*30c0*/  IMAD R10, R0.reuse, 0x2e2, RZ ;  /* 0x000002e2000a7824 */ /* 0x040fe400078e02ff */
[----:B------:R-:W-:Y:S02]  /*30d0*/  IMAD R20, R0, 0x141, RZ ;  /* 0x0000014100147824 */ /* 0x000fe400078e02ff */
[----:B------:R0:W-:Y:S04]  /*30e0*/  STL.64 [R1+0x2e0], R2 ;  /* 0x0002e00201007387 */ /* 0x0001e80000100a00 */
[----:B------:R1:W-:Y:S01]  /*30f0*/  STL.64 [R1+0x2c0], R14 ;  /* 0x0002c00e01007387 */ /* 0x0003e20000100a00 */
[----:B------:R-:W-:Y:S01]  /*3100*/  LEA.HI.X.SX32 R13, R20, R27, 0x1, P4 ;  /* 0x0000001b140d7211 */ /* 0x000fe200020f0eff */
[C---:B------:R-:W-:Y:S01]  /*3110*/  IMAD R16, R0.reuse, 0x2a2, RZ ;  /* 0x000002a200107824 */ /* 0x040fe200078e02ff */
[-C--:B0-----:R-:W-:Y:S01]  /*3120*/  IADD3 R2, P1, R21, R26.reuse, RZ ;  /* 0x0000001a15027210 */ /* 0x081fe20007f3e0ff */
[----:B------:R-:W-:Y:S01]  /*3130*/  IMAD R21, R0, 0x2f2, RZ ;  /* 0x000002f200157824 */ /* 0x000fe200078e02ff */
[----:B-1----:R-:W-:Y:S01]  /*3140*/  IADD3 R14, P2, R10, R26, RZ ;  /* 0x0000001a0a0e7210 */ /* 0x002fe20007f5e0ff */
[C---:B------:R-:W-:Y:S01]  /*3150*/  IMAD R10, R0.reuse, 0x149, RZ ;  /* 0x00000149000a7824 */ /* 0x040fe200078e02ff */
[----:B------:R0:W-:Y:S01]  /*3160*/  STL.64 [R1+0x2a0], R12 ;  /* 0x0002a00c01007387 */ /* 0x0001e20000100a00 */
[----:B------:R-:W-:-:S03]  /*3170*/  IMAD R20, R0, 0x302, RZ ;  /* 0x0000030200147824 */ /* 0x000fc600078e02ff */
[----:B------:R-:W-:Y:S01]  /*3180*/  LEA.HI.X.SX32 R9, R10, R27, 0x1, P5 ;  /* 0x0000001b0a097211 */ /* 0x000fe200028f0eff */
[----:B------:R-:W-:Y:S01]  /*3190*/  IMAD R29, R0, 0x2b2, RZ ;  /* 0x000002b2001d7824 */ /* 0x000fe200078e02ff */
[-C--:B------:R-:W-:Y:S02]  /*31a0*/  IADD3 R16, P3, R16, R26.reuse, RZ ;  /* 0x0000001a10107210 */ /* 0x080fe40007f7e0ff */
[-C--:B0-----:R-:W-:Y:S01]  /*31b0*/  IADD3 R12, P4, R21, R26.reuse, RZ ;  /* 0x0000001a150c7210 */ /* 0x081fe20007f9e0ff */
[----:B------:R-:W-:Y:S01]  /*31c0*/  IMAD R21, R0, 0x151, RZ ;  /* 0x0000015100157824 */ /* 0x000fe200078e02ff */
[----:B------:R0:W-:Y:S01]  /*31d0*/  STL.64 [R1+0x280], R8 ;  /* 0x0002800801007387 */ /* 0x0001e20000100a00 */
[----:B------:R-:W-:-:S03]  /*31e0*/  IADD3 R6, P6, R29, R26, RZ ;  /* 0x0000001a1d067210 */ /* 0x000fc60007fde0ff */
[-C--:B------:R-:W-:Y:S02]  /*31f0*/  LEA.HI.X.SX32 R17, R21, R27.reuse, 0x1, P3 ;  /* 0x0000001b15117211 */ /* 0x080fe400018f0eff */
[----:B0-----:R-:W-:Y:S01]  /*3200*/  IADD3 R8, P5, R20, R26, RZ ;  /* 0x0000001a14087210 */ /* 0x001fe20007fbe0ff */
[----:B------:R-:W-:Y:S02]  /*3210*/  IMAD R20, R0, 0x159, RZ ;  /* 0x0000015900147824 */ /* 0x000fe400078e02ff */
[----:B------:R0:W-:Y:S03]  /*3220*/  STL.64 [R1+0x260], R16 ;  /* 0x0002601001007387 */ /* 0x0001e60000100a00 */
[----:B------:R-:W-:Y:S01]  /*3230*/  LEA.HI.X.SX32 R7, R20, R27, 0x1, P6 ;  /* 0x0000001b14077211 */ /* 0x000fe200030f0eff */
[C---:B------:R-:W-:Y:S02]  /*3240*/  IMAD R20, R0.reuse, 0x161, RZ ;  /* 0x0000016100147824 */ /* 0x040fe400078e02ff */
[----:B0-----:R-:W-:-:S02]  /*3250*/  IMAD R16, R0, 0x322, RZ ;  /* 0x0000032200107824 */ /* 0x001fc400078e02ff */
[----:B------:R0:W-:Y:S01]  /*3260*/  STL.64 [R1+0x248], R6 ;  /* 0x0002480601007387 */ /* 0x0001e20000100a00 */
[-C--:B------:R-:W-:Y:S01]  /*3270*/  LEA.HI.X.SX32 R19, R20, R27.reuse, 0x1, P0 ;  /* 0x0000001b14137211 */ /* 0x080fe200000f0eff */
[C---:B------:R-:W-:Y:S02]  /*3280*/  IMAD R20, R0.reuse, 0x342, RZ ;  /* 0x0000034200147824 */ /* 0x040fe400078e02ff */
[----:B------:R-:W-:Y:S01]  /*3290*/  IMAD R21, R0, 0x332, RZ ;  /* 0x0000033200157824 */ /* 0x000fe200078e02ff */
[----:B0-----:R-:W-:Y:S01]  /*32a0*/  IADD3 R6, P6, R16, R26, RZ ;  /* 0x0000001a10067210 */ /* 0x001fe20007fde0ff */
[----:B------:R-:W-:Y:S01]  /*32b0*/  IMAD R16, R0, 0x169, RZ ;  /* 0x0000016900107824 */ /* 0x000fe200078e02ff */
[----:B------:R0:W-:Y:S04]  /*32c0*/  STL.64 [R1+0x230], R18 ;  /* 0x0002301201007387 */ /* 0x0001e80000100a00 */
[----:B------:R-:W-:Y:S01]  /*32d0*/  LEA.HI.X.SX32 R3, R16, R27, 0x1, P1 ;  /* 0x0000001b10037211 */ /* 0x000fe200008f0eff */
[----:B------:R-:W-:-:S04]  /*32e0*/  IMAD R16, R0, 0x171, RZ ;  /* 0x0000017100107824 */ /* 0x000fc800078e02ff */
[----:B------:R1:W-:Y:S01]  /*32f0*/  STL.64 [R1+0x218], R2 ;  /* 0x0002180201007387 */ /* 0x0003e20000100a00 */
[----:B------:R-:W-:Y:S02]  /*3300*/  LEA.HI.X.SX32 R15, R16, R27, 0x1, P2 ;  /* 0x0000001b100f7211 */ /* 0x000fe400010f0eff */
[-C--:B0-----:R-:W-:Y:S01]  /*3310*/  IADD3 R18, P0, R21, R26.reuse, RZ ;  /* 0x0000001a15127210 */ /* 0x081fe20007f1e0ff */
[C---:B------:R-:W-:Y:S02]  /*3320*/  IMAD R21, R0.reuse, 0x352, RZ ;  /* 0x0000035200157824 */ /* 0x040fe400078e02ff */
[----:B------:R-:W-:Y:S01]  /*3330*/  IMAD R10, R0, 0x312, RZ ;  /* 0x00000312000a7824 */ /* 0x000fe200078e02ff */
[-C--:B-1----:R-:W-:Y:S01]  /*3340*/  IADD3 R2, P1, R20, R26.reuse, RZ ;  /* 0x0000001a14027210 */ /* 0x082fe20007f3e0ff */
[----:B------:R-:W-:Y:S01]  /*3350*/  IMAD R20, R0, 0x179, RZ ;  /* 0x0000017900147824 */ /* 0x000fe200078e02ff */
[----:B------:R0:W-:Y:S02]  /*3360*/  STL.64 [R1+0x200], R14 ;  /* 0x0002000e01007387 */ /* 0x0001e40000100a00 */
[----:B------:R-:W-:-:S02]  /*3370*/  IADD3 R10, P3, R10, R26, RZ ;  /* 0x0000001a0a0a7210 */ /* 0x000fc40007f7e0ff */
[----:B------:R-:W-:Y:S01]  /*3380*/  LEA.HI.X.SX32 R13, R20, R27, 0x1, P4 ;  /* 0x0000001b140d7211 */ /* 0x000fe200020f0eff */
[C---:B------:R-:W-:Y:S01]  /*3390*/  IMAD R20, R0.reuse, 0x181, RZ ;  /* 0x0000018100147824 */ /* 0x040fe200078e02ff */
[----:B0-----:R-:W-:Y:S01]  /*33a0*/  IADD3 R14, P2, R21, R26, RZ ;  /* 0x0000001a150e7210 */ /* 0x001fe20007f5e0ff */
[----:B------:R-:W-:-:S03]  /*33b0*/  IMAD R21, R0, 0x189, RZ ;  /* 0x0000018900157824 */ /* 0x000fc600078e02ff */
[-C--:B------:R-:W-:Y:S01]  /*33c0*/  LEA.HI.X.SX32 R9, R20, R27.reuse, 0x1, P5 ;  /* 0x0000001b14097211 */ /* 0x080fe200028f0eff */
[----:B------:R0:W-:Y:S01]  /*33d0*/  STL.64 [R1+0x1e8], R12 ;  /* 0x0001e80c01007387 */ /* 0x0001e20000100a00 */
[----:B------:R-:W-:-:S03]  /*33e0*/  LEA.HI.X.SX32 R11, R21, R27, 0x1, P3 ;  /* 0x0000001b150b7211 */ /* 0x000fc600018f0eff */
[----:B------:R-:W-:Y:S01]  /*33f0*/  STL.64 [R1+0x1d0], R8 ;  /* 0x0001d00801007387 */ /* 0x000fe20000100a00 */
[----:B------:R-:W-:-:S03]  /*3400*/  IMAD R20, R0, 0x382, RZ ;  /* 0x0000038200147824 */ /* 0x000fc600078e02ff */
[----:B------:R1:W-:Y:S01]  /*3410*/  STL.64 [R1+0x1b8], R10 ;  /* 0x0001b80a01007387 */ /* 0x0003e20000100a00 */
[----:B------:R-:W-:Y:S01]  /*3420*/  IMAD R21, R0, 0x392, RZ ;  /* 0x0000039200157824 */ /* 0x000fe200078e02ff */
[----:B0-----:R-:W-:Y:S01]  /*3430*/  IADD3 R12, P3, R20, R26, RZ ;  /* 0x0000001a140c7210 */ /* 0x001fe20007f7e0ff */
[C---:B------:R-:W-:Y:S02]  /*3440*/  IMAD R20, R0.reuse, 0x199, RZ ;  /* 0x0000019900147824 */ /* 0x040fe400078e02ff */
[----:B-1----:R-:W-:-:S05]  /*3450*/  IMAD R10, R0, 0x191, RZ ;  /* 0x00000191000a7824 */ /* 0x002fca00078e02ff */
[-C--:B------:R-:W-:Y:S02]  /*3460*/  LEA.HI.X.SX32 R7, R10, R27.reuse, 0x1, P6 ;  /* 0x0000001b0a077211 */ /* 0x080fe400030f0eff */
[-C--:B------:R-:W-:Y:S01]  /*3470*/  LEA.HI.X.SX32 R19, R20, R27.reuse, 0x1, P0 ;  /* 0x0000001b14137211 */ /* 0x080fe200000f0eff */
[C---:B------:R-:W-:Y:S02]  /*3480*/  IMAD R20, R0.reuse, 0x1a1, RZ ;  /* 0x000001a100147824 */ /* 0x040fe400078e02ff */
[----:B------:R0:W-:Y:S01]  /*3490*/  STL.64 [R1+0x1a0], R6 ;  /* 0x0001a00601007387 */ /* 0x0001e20000100a00 */
[----:B------:R-:W-:Y:S02]  /*34a0*/  IMAD R29, R0, 0x372, RZ ;  /* 0x00000372001d7824 */ /* 0x000fe400078e02ff */
[----:B------:R-:W-:Y:S01]  /*34b0*/  LEA.HI.X.SX32 R3, R20, R27, 0x1, P1 ;  /* 0x0000001b14037211 */ /* 0x000fe200008f0eff */
[----:B------:R-:W-:Y:S02]  /*34c0*/  IMAD R16, R0, 0x362, RZ ;  /* 0x0000036200107824 */ /* 0x000fe400078e02ff */
[----:B------:R-:W-:-:S02]  /*34d0*/  IADD3 R8, P5, R29, R26, RZ ;  /* 0x0000001a1d087210 */ /* 0x000fc40007fbe0ff */
[----:B0-----:R-:W-:Y:S01]  /*34e0*/  IADD3 R6, P6, R21, R26, RZ ;  /* 0x0000001a15067210 */ /* 0x001fe20007fde0ff */
[C---:B------:R-:W-:Y:S02]  /*34f0*/  IMAD R21, R0.reuse, 0x1a9, RZ ;  /* 0x000001a900157824 */ /* 0x040fe400078e02ff */
[----:B------:R-:W-:-:S03]  /*3500*/  IMAD R29, R0, 0x3b2, RZ ;  /* 0x000003b2001d7824 */ /* 0x000fc600078e02ff */
[----:B------:R-:W-:Y:S01]  /*3510*/  LEA.HI.X.SX32 R15, R21, R27, 0x1, P2 ;  /* 0x0000001b150f7211 */ /* 0x000fe200010f0eff */
[----:B------:R-:W-:Y:S01]  /*3520*/  STL.64 [R1+0x188], R18 ;  /* 0x0001881201007387 */ /* 0x000fe20000100a00 */
[----:B------:R-:W-:-:S03]  /*3530*/  IADD3 R16, P4, R16, R26, RZ ;  /* 0x0000001a10107210 */ /* 0x000fc60007f9e0ff */
[----:B------:R0:W-:Y:S04]  /*3540*/  STL.64 [R1+0x170], R2 ;  /* 0x0001700201007387 */ /* 0x0001e80000100a00 */
[----:B------:R1:W-:Y:S01]  /*3550*/  STL.64 [R1+0x158], R14 ;  /* 0x0001580e01007387 */ /* 0x0003e20000100a00 */
[----:B0-----:R-:W-:Y:S01]  /*3560*/  IADD3 R2, P1, R29, R26, RZ ;  /* 0x0000001a1d027210 */ /* 0x001fe20007f3e0ff */
[C---:B------:R-:W-:Y:S02]  /*3570*/  IMAD R29, R0.reuse, 0x1b9, RZ ;  /* 0x000001b9001d7824 */ /* 0x040fe400078e02ff */
[----:B-1----:R-:W-:-:S03]  /*3580*/  IMAD R15, R0, 0x1b1, RZ ;  /* 0x000001b1000f7824 */ /* 0x002fc600078e02ff */
[-C--:B------:R-:W-:Y:S02]  /*3590*/  LEA.HI.X.SX32 R9, R29, R27.reuse, 0x1, P5 ;  /* 0x0000001b1d097211 */ /* 0x080fe400028f0eff */
[----:B------:R-:W-:Y:S01]  /*35a0*/  LEA.HI.X.SX32 R17, R15, R27, 0x1, P4 ;  /* 0x0000001b0f117211 */ /* 0x000fe200020f0eff */
[C---:B------:R-:W-:Y:S02]  /*35b0*/  IMAD R14, R0.reuse, 0x3d2, RZ ;  /* 0x000003d2000e7824 */ /* 0x040fe400078e02ff */
[C---:B------:R-:W-:Y:S02]  /*35c0*/  IMAD R29, R0.reuse, 0x1c1, RZ ;  /* 0x000001c1001d7824 */ /* 0x040fe400078e02ff */
[----:B------:R-:W-:Y:S01]  /*35d0*/  STL.64 [R1+0x140], R16 ;  /* 0x0001401001007387 */ /* 0x000fe20000100a00 */
[----:B------:R-:W-:-:S03]  /*35e0*/  IMAD R10, R0, 0x3a2, RZ ;  /* 0x000003a2000a7824 */ /* 0x000fc600078e02ff */
[----:B------:R0:W-:Y:S01]  /*35f0*/  STL.64 [R1+0x128], R8 ;  /* 0x0001280801007387 */ /* 0x0001e20000100a00 */
[-C--:B------:R-:W-:Y:S02]  /*3600*/  IADD3 R18, P4, R14, R26.reuse, RZ ;  /* 0x0000001a0e127210 */ /* 0x080fe40007f9e0ff */
[----:B------:R-:W-:Y:S02]  /*3610*/  LEA.HI.X.SX32 R13, R29, R27, 0x1, P3 ;  /* 0x0000001b1d0d7211 */ /* 0x000fe400018f0eff */
[----:B------:R-:W-:Y:S01]  /*3620*/  IADD3 R10, P0, R10, R26, RZ ;  /* 0x0000001a0a0a7210 */ /* 0x000fe20007f1e0ff */
[C---:B0-----:R-:W-:Y:S02]  /*3630*/  IMAD R9, R0.reuse, 0x3f2, RZ ;  /* 0x000003f200097824 */ /* 0x041fe400078e02ff */
[----:B------:R-:W-:-:S03]  /*3640*/  IMAD R8, R0, 0x1c9, RZ ;  /* 0x000001c900087824 */ /* 0x000fc600078e02ff */
[-C--:B------:R-:W-:Y:S01]  /*3650*/  IADD3 R14, P3, R9, R26.reuse, RZ ;  /* 0x0000001a090e7210 */ /* 0x080fe20007f7e0ff */
[----:B------:R-:W-:Y:S01]  /*3660*/  IMAD R9, R0, 0x1d1, RZ ;  /* 0x000001d100097824 */ /* 0x000fe200078e02ff */
[-C--:B------:R-:W-:Y:S01]  /*3670*/  LEA.HI.X.SX32 R7, R8, R27.reuse, 0x1, P6 ;  /* 0x0000001b08077211 */ /* 0x080fe200030f0eff */
[C---:B------:R-:W-:Y:S01]  /*3680*/  IMAD R29, R0.reuse, 0x204, RZ ;  /* 0x00000204001d7824 */ /* 0x040fe200078e02ff */
[----:B------:R-:W-:Y:S02]  /*3690*/  STL.64 [R1+0x110], R12 ;  /* 0x0001100c01007387 */ /* 0x000fe40000100a00 */
[----:B------:R-:W-:Y:S02]  /*36a0*/  LEA.HI.X.SX32 R11, R9, R27, 0x1, P0 ;  /* 0x0000001b090b7211 */ /* 0x000fe400000f0eff */
[----:B------:R0:W-:Y:S04]  /*36b0*/  STL.64 [R1+0xf8], R6 ;  /* 0x0000f80601007387 */ /* 0x0001e80000100a00 */
[----:B------:R1:W-:Y:S01]  /*36c0*/  STL.64 [R1+0xe0], R10 ;  /* 0x0000e00a01007387 */ /* 0x0003e20000100a00 */
[----:B0-----:R-:W-:Y:S01]  /*36d0*/  IADD3 R6, P6, R29, R26, RZ ;  /* 0x0000001a1d067210 */ /* 0x001fe20007fde0ff */
[----:B------:R-:W-:-:S02]  /*36e0*/  IMAD R29, R0, 0x1d9, RZ ;  /* 0x000001d9001d7824 */ /* 0x000fc400078e02ff */
[----:B-1----:R-:W-:-:S03]  /*36f0*/  IMAD R10, R0, 0x224, RZ ;  /* 0x00000224000a7824 */ /* 0x002fc600078e02ff */
[-C--:B------:R-:W-:Y:S02]  /*3700*/  LEA.HI.X.SX32 R3, R29, R27.reuse, 0x1, P1 ;  /* 0x0000001b1d037211 */ /* 0x080fe400008f0eff */
[-C--:B------:R-:W-:Y:S01]  /*3710*/  IADD3 R22, P1, R10, R26.reuse, RZ ;  /* 0x0000001a0a167210 */ /* 0x080fe20007f3e0ff */
[C---:B------:R-:W-:Y:S02]  /*3720*/  IMAD R10, R0.reuse, 0x1e9, RZ ;  /* 0x000001e9000a7824 */ /* 0x040fe400078e02ff */
[C---:B------:R-:W-:Y:S02]  /*3730*/  IMAD R16, R0.reuse, 0x3e2, RZ ;  /* 0x000003e200107824 */ /* 0x040fe400078e02ff */
[----:B------:R-:W-:Y:S01]  /*3740*/  IMAD R20, R0, 0x3c2, RZ ;  /* 0x000003c200147824 */ /* 0x000fe200078e02ff */
[-C--:B------:R-:W-:Y:S01]  /*3750*/  LEA.HI.X.SX32 R19, R10, R27.reuse, 0x1, P4 ;  /* 0x0000001b0a137211 */ /* 0x080fe200020f0eff */
[----:B------:R0:W-:Y:S01]  /*3760*/  STL.64 [R1+0xc8], R2 ;  /* 0x0000c80201007387 */ /* 0x0001e20000100a00 */
[----:B------:R-:W-:Y:S01]  /*3770*/  IMAD R10, R0, 0x1f1, RZ ;  /* 0x000001f1000a7824 */ /* 0x000fe200078e02ff */
[-C--:B------:R-:W-:Y:S01]  /*3780*/  IADD3 R16, P5, R16, R26.reuse, RZ ;  /* 0x0000001a10107210 */ /* 0x080fe20007fbe0ff */
[----:B------:R-:W-:Y:S01]  /*3790*/  IMAD R8, R0, 0x214, RZ ;  /* 0x0000021400087824 */ /* 0x000fe200078e02ff */
[----:B------:R-:W-:Y:S01]  /*37a0*/  IADD3 R20, P2, R20, R26, RZ ;  /* 0x0000001a14147210 */ /* 0x000fe20007f5e0ff */
[----:B------:R-:W-:Y:S01]  /*37b0*/  IMAD R29, R0, 0x234, RZ ;  /* 0x00000234001d7824 */ /* 0x000fe200078e02ff */
[----:B------:R-:W-:Y:S01]  /*37c0*/  LEA.HI.X.SX32 R17, R10, R27, 0x1, P5 ;  /* 0x0000001b0a117211 */ /* 0x000fe200028f0eff */
[----:B------:R-:W-:-:S02]  /*37d0*/  IMAD R10, R0, 0x1f9, RZ ;  /* 0x000001f9000a7824 */ /* 0x000fc400078e02ff */
[----:B0-----:R-:W-:Y:S01]  /*37e0*/  IMAD R2, R0, 0x1e1, RZ ;  /* 0x000001e100027824 */ /* 0x001fe200078e02ff */
[----:B------:R-:W-:-:S04]  /*37f0*/  IADD3 R4, P0, R8, R26, RZ ;  /* 0x0000001a08047210 */ /* 0x000fc80007f1e0ff */
[-C--:B------:R-:W-:Y:S02]  /*3800*/  LEA.HI.X.SX32 R21, R2, R27.reuse, 0x1, P2 ;  /* 0x0000001b02157211 */ /* 0x080fe400010f0eff */
[-C--:B------:R-:W-:Y:S01]  /*3810*/  IADD3 R24, P2, R29, R26.reuse, RZ ;  /* 0x0000001a1d187210 */ /* 0x080fe20007f5e0ff */
[----:B------:R-:W-:Y:S01]  /*3820*/  IMAD R29, R0, 0x82, RZ ;  /* 0x00000082001d7824 */ /* 0x000fe200078e02ff */
[----:B------:R-:W-:Y:S01]  /*3830*/  STL [R1+0x380], R4 ;  /* 0x0003800401007387 */ /* 0x000fe20000100800 */
[----:B------:R-:W-:Y:S01]  /*3840*/  LEA.HI.X.SX32 R15, R10, R27, 0x1, P3 ;  /* 0x0000001b0a0f7211 */ /* 0x000fe200018f0eff */
[----:B------:R-:W-:Y:S02]  /*3850*/  IMAD R10, R0, 0x41, RZ ;  /* 0x00000041000a7824 */ /* 0x000fe400078e02ff */
[----:B------:R-:W-:Y:S01]  /*3860*/  STL.64 [R1+0x1c50], R20 ;  /* 0x001c501401007387 */ /* 0x000fe20000100a00 */
[----:B------:R-:W-:-:S03]  /*3870*/  IADD3 R8, P4, R29, R26, RZ ;  /* 0x0000001a1d087210 */ /* 0x000fc60007f9e0ff */
[----:B------:R0:W-:Y:S01]  /*3880*/  STL.64 [R1+0x1c58], R18 ;  /* 0x001c581201007387 */ /* 0x0001e20000100a00 */
[-C--:B------:R-:W-:Y:S01]  /*3890*/  LEA.HI.X.SX32 R9, R10, R27.reuse, 0x1, P4 ;  /* 0x0000001b0a097211 */ /* 0x080fe200020f0eff */
[C---:B------:R-:W-:Y:S02]  /*38a0*/  IMAD R10, R0.reuse, 0x49, RZ ;  /* 0x00000049000a7824 */ /* 0x040fe400078e02ff */
[----:B------:R-:W-:Y:S01]  /*38b0*/  STL.64 [R1+0x1c60], R16 ;  /* 0x001c601001007387 */ /* 0x000fe20000100a00 */
[C---:B------:R-:W-:Y:S02]  /*38c0*/  IMAD R13, R0.reuse, 0xb2, RZ ;  /* 0x000000b2000d7824 */ /* 0x040fe400078e02ff */
[C---:B------:R-:W-:Y:S02]  /*38d0*/  IMAD R29, R0.reuse, 0x51, RZ ;  /* 0x00000051001d7824 */ /* 0x040fe400078e02ff */
[C---:B0-----:R-:W-:Y:S02]  /*38e0*/  IMAD R19, R0.reuse, 0x92, RZ ;  /* 0x0000009200137824 */ /* 0x041fe400078e02ff */
[C---:B------:R-:W-:Y:S01]  /*38f0*/  IMAD R18, R0.reuse, 0xa2, RZ ;  /* 0x000000a200127824 */ /* 0x040fe200078e02ff */
[----:B------:R-:W-:Y:S02]  /*3900*/  STL.64 [R1+0x1c68], R14 ;  /* 0x001c680e01007387 */ /* 0x000fe40000100a00 */
[-C--:B------:R-:W-:Y:S01]  /*3910*/  IADD3 R4, P5, R19, R26.reuse, RZ ;  /* 0x0000001a13047210 */ /* 0x080fe20007fbe0ff */
[----:B------:R-:W-:Y:S01]  /*3920*/  IMAD R20, R0, 0xc2, RZ ;  /* 0x000000c200147824 */ /* 0x000fe200078e02ff */
[----:B------:R-:W-:Y:S01]  /*3930*/  IADD3 R2, P3, R18, R26, RZ ;  /* 0x0000001a12027210 */ /* 0x000fe20007f7e0ff */
[----:B------:R-:W-:Y:S01]  /*3940*/  STL.64 [R1+0x1f48], R18 ;  /* 0x001f481201007387 */ /* 0x000fe20000100a00 */
[----:B------:R-:W-:Y:S01]  /*3950*/  LEA.HI.X.SX32 R5, R10, R27, 0x1, P5 ;  /* 0x0000001b0a057211 */ /* 0x000fe200028f0eff */
[----:B------:R-:W-:-:S02]  /*3960*/  IMAD R28, R0, 0x59, RZ ;  /* 0x00000059001c7824 */ /* 0x000fc400078e02ff */
[----:B------:R-:W-:Y:S01]  /*3970*/  STL [R1+0x1f54], R19 ;  /* 0x001f541301007387 */ /* 0x000fe20000100800 */
[----:B------:R-:W-:Y:S01]  /*3980*/  LEA.HI.X.SX32 R3, R29, R27, 0x1, P3 ;  /* 0x0000001b1d037211 */ /* 0x000fe200018f0eff */
[----:B------:R-:W-:Y:S02]  /*3990*/  IMAD R29, R0, 0x61, RZ ;  /* 0x00000061001d7824 */ /* 0x000fe400078e02ff */
[----:B------:R0:W-:Y:S01]  /*39a0*/  STL.64 [R1+0x910], R8 ;  /* 0x0009100801007387 */ /* 0x0001e20000100a00 */
[----:B------:R-:W-:-:S03]  /*39b0*/  IADD3 R10, P5, R20, R26, RZ ;  /* 0x0000001a140a7210 */ /* 0x000fc60007fbe0ff */
[----:B------:R1:W-:Y:S01]  /*39c0*/  STL.64 [R1+0x8d8], R4 ;  /* 0x0008d80401007387 */ /* 0x0003e20000100a00 */
[----:B------:R-:W-:Y:S02]  /*39d0*/  LEA.HI.X.SX32 R11, R29, R27, 0x1, P5 ;  /* 0x0000001b1d0b7211 */ /* 0x000fe400028f0eff */
[----:B0-----:R-:W-:-:S04]  /*39e0*/  IADD3 R8, P4, R13, R26, RZ ;  /* 0x0000001a0d087210 */ /* 0x001fc80007f9e0ff */
[----:B------:R-:W-:Y:S01]  /*39f0*/  LEA.HI.X.SX32 R9, R28, R27, 0x1, P4 ;  /* 0x0000001b1c097211 */ /* 0x000fe200020f0eff */
[C---:B-1----:R-:W-:Y:S02]  /*3a00*/  IMAD R5, R0.reuse, 0xd2, RZ ;  /* 0x000000d200057824 */ /* 0x042fe400078e02ff */
[C---:B------:R-:W-:Y:S01]  /*3a10*/  IMAD R4, R0.reuse, 0xe2, RZ ;  /* 0x000000e200047824 */ /* 0x040fe200078e02ff */
[----:B------:R0:W-:Y:S01]  /*3a20*/  STL.64 [R1+0x8a0], R2 ;  /* 0x0008a00201007387 */ /* 0x0001e20000100a00 */
[C---:B------:R-:W-:Y:S02]  /*3a30*/  IMAD R21, R0.reuse, 0xf2, RZ ;  /* 0x000000f200157824 */ /* 0x040fe400078e02ff */
[----:B------:R-:W-:Y:S01]  /*3a40*/  IMAD R29, R0, 0x69, RZ ;  /* 0x00000069001d7824 */ /* 0x000fe200078e02ff */
[----:B------:R1:W-:Y:S04]  /*3a50*/  STL.64 [R1+0x868], R8 ;  /* 0x0008680801007387 */ /* 0x0003e80000100a00 */
[----:B------:R2:W-:Y:S01]  /*3a60*/  STL.64 [R1+0x1f58], R4 ;  /* 0x001f580401007387 */ /* 0x0005e20000100a00 */
[----:B0-----:R-:W-:-:S03]  /*3a70*/  IADD3 R2, P3, R5, R26, RZ ;  /* 0x0000001a05027210 */ /* 0x001fc60007f7e0ff */
[----:B------:R0:W-:Y:S01]  /*3a80*/  STL.64 [R1+0x830], R10 ;  /* 0x0008300a01007387 */ /* 0x0001e20000100a00 */
[----:B------:R-:W-:Y:S01]  /*3a90*/  IMAD R7, R0, 0x102, RZ ;  /* 0x0000010200077824 */ /* 0x000fe200078e02ff */
[-C--:B-1----:R-:W-:Y:S02]  /*3aa0*/  IADD3 R8, P4, R4, R26.reuse, RZ ;  /* 0x0000001a04087210 */ /* 0x082fe40007f9e0ff */
[-C--:B------:R-:W-:Y:S02]  /*3ab0*/  LEA.HI.X.SX32 R3, R29, R27.reuse, 0x1, P3 ;  /* 0x0000001b1d037211 */ /* 0x080fe400018f0eff */
[----:B--2---:R-:W-:Y:S01]  /*3ac0*/  IADD3 R4, P5, R21, R26, RZ ;  /* 0x0000001a15047210 */ /* 0x004fe20007fbe0ff */
[C---:B0-----:R-:W-:Y:S02]  /*3ad0*/  IMAD R10, R0.reuse, 0x71, RZ ;  /* 0x00000071000a7824 */ /* 0x041fe400078e02ff */
[----:B------:R-:W-:Y:S01]  /*3ae0*/  IMAD R11, R0, 0x79, RZ ;  /* 0x00000079000b7824 */ /* 0x000fe200078e02ff */
[----:B------:R0:W-:Y:S02]  /*3af0*/  STL.64 [R1+0x7f8], R2 ;  /* 0x0007f80201007387 */ /* 0x0001e40000100a00 */
[-C--:B------:R-:W-:Y:S01]  /*3b00*/  LEA.HI.X.SX32 R9, R10, R27.reuse, 0x1, P4 ;  /* 0x0000001b0a097211 */ /* 0x080fe200020f0eff */
[C---:B------:R-:W-:Y:S01]  /*3b10*/  IMAD R10, R0.reuse, 0x122, RZ ;  /* 0x00000122000a7824 */ /* 0x040fe200078e02ff */
[----:B------:R-:W-:Y:S01]  /*3b20*/  LEA.HI.X.SX32 R5, R11, R27, 0x1, P5 ;  /* 0x0000001b0b057211 */ /* 0x000fe200028f0eff */
[----:B------:R-:W-:-:S02]  /*3b30*/  IMAD R29, R0, 0x81, RZ ;  /* 0x00000081001d7824 */ /* 0x000fc400078e02ff */
[----:B------:R-:W-:Y:S01]  /*3b40*/  IMAD R23, R0, 0x112, RZ ;  /* 0x0000011200177824 */ /* 0x000fe200078e02ff */
[----:B------:R1:W-:Y:S01]  /*3b50*/  STL.64 [R1+0x7c0], R8 ;  /* 0x0007c00801007387 */ /* 0x0003e20000100a00 */
[----:B0-----:R-:W-:-:S03]  /*3b60*/  IADD3 R2, P3, R7, R26, RZ ;  /* 0x0000001a07027210 */ /* 0x001fc60007f7e0ff */
[----:B------:R0:W-:Y:S01]  /*3b70*/  STL.64 [R1+0x780], R4 ;  /* 0x0007800401007387 */ /* 0x0001e20000100a00 */
[----:B------:R-:W-:Y:S01]  /*3b80*/  IMAD R11, R0, 0x89, RZ ;  /* 0x00000089000b7824 */ /* 0x000fe200078e02ff */
[-C--:B------:R-:W-:Y:S02]  /*3b90*/  LEA.HI.X.SX32 R3, R29, R27.reuse, 0x1, P3 ;  /* 0x0000001b1d037211 */ /* 0x080fe400018f0eff */
[-C--:B-1----:R-:W-:Y:S02]  /*3ba0*/  IADD3 R8, P4, R23, R26.reuse, RZ ;  /* 0x0000001a17087210 */ /* 0x082fe40007f9e0ff */
[----:B0-----:R-:W-:Y:S01]  /*3bb0*/  IADD3 R4, P5, R10, R26, RZ ;  /* 0x0000001a0a047210 */ /* 0x001fe20007fbe0ff */
[C---:B------:R-:W-:Y:S01]  /*3bc0*/  IMAD R10, R0.reuse, 0x132, RZ ;  /* 0x00000132000a7824 */ /* 0x040fe200078e02ff */
[----:B------:R0:W-:Y:S01]  /*3bd0*/  STL.64 [R1+0x740], R2 ;  /* 0x0007400201007387 */ /* 0x0001e20000100a00 */
[----:B------:R-:W-:Y:S01]  /*3be0*/  LEA.HI.X.SX32 R9, R11, R27, 0x1, P4 ;  /* 0x0000001b0b097211 */ /* 0x000fe200020f0eff */
[----:B------:R-:W-:-:S04]  /*3bf0*/  IMAD R29, R0, 0x142, RZ ;  /* 0x00000142001d7824 */ /* 0x000fc800078e02ff */
[----:B------:R1:W-:Y:S01]  /*3c00*/  STL.64 [R1+0x708], R8 ;  /* 0x0007080801007387 */ /* 0x0003e20000100a00 */
[-C--:B0-----:R-:W-:Y:S01]  /*3c10*/  IADD3 R2, P3, R10, R26.reuse, RZ ;  /* 0x0000001a0a027210 */ /* 0x081fe20007f7e0ff */
[C---:B------:R-:W-:Y:S01]  /*3c20*/  IMAD R10, R0.reuse, 0x91, RZ ;  /* 0x00000091000a7824 */ /* 0x040fe200078e02ff */
[----:B-1----:R-:W-:Y:S01]  /*3c30*/  IADD3 R8, P4, R29, R26, RZ ;  /* 0x0000001a1d087210 */ /* 0x002fe20007f9e0ff */
[----:B------:R-:W-:-:S03]  /*3c40*/  IMAD R29, R0, 0x152, RZ ;  /* 0x00000152001d7824 */ /* 0x000fc600078e02ff */
[----:B------:R-:W-:Y:S01]  /*3c50*/  LEA.HI.X.SX32 R5, R10, R27, 0x1, P5 ;  /* 0x0000001b0a057211 */ /* 0x000fe200028f0eff */
[----:B------:R-:W-:-:S04]  /*3c60*/  IMAD R11, R0, 0x99, RZ ;  /* 0x00000099000b7824 */ /* 0x000fc800078e02ff */
[----:B------:R0:W-:Y:S01]  /*3c70*/  STL.64 [R1+0x6d0], R4 ;  /* 0x0006d00401007387 */ /* 0x0001e20000100a00 */
[-C--:B------:R-:W-:Y:S01]  /*3c80*/  LEA.HI.X.SX32 R3, R11, R27.reuse, 0x1, P3 ;  /* 0x0000001b0b037211 */ /* 0x080fe200018f0eff */
[C---:B------:R-:W-:Y:S01]  /*3c90*/  IMAD R10, R0.reuse, 0x162, RZ ;  /* 0x00000162000a7824 */ /* 0x040fe200078e02ff */
[----:B0-----:R-:W-:Y:S01]  /*3ca0*/  IADD3 R4, P5, R29, R26, RZ ;  /* 0x0000001a1d047210 */ /* 0x001fe20007fbe0ff */
[C---:B------:R-:W-:Y:S02]  /*3cb0*/  IMAD R29, R0.reuse, 0xa1, RZ ;  /* 0x000000a1001d7824 */ /* 0x040fe400078e02ff */
[----:B------:R0:W-:Y:S03]  /*3cc0*/  STL.64 [R1+0x698], R2 ;  /* 0x0006980201007387 */ /* 0x0001e60000100a00 */
[----:B------:R-:W-:Y:S01]  /*3cd0*/  LEA.HI.X.SX32 R9, R29, R27, 0x1, P4 ;  /* 0x0000001b1d097211 */ /* 0x000fe200020f0eff */
[----:B------:R-:W-:-:S04]  /*3ce0*/  IMAD R28, R0, 0xb1, RZ ;  /* 0x000000b1001c7824 */ /* 0x000fc800078e02ff */
[----:B------:R1:W-:Y:S01]  /*3cf0*/  STL.64 [R1+0x658], R8 ;  /* 0x0006580801007387 */ /* 0x0003e20000100a00 */
[----:B0-----:R-:W-:Y:S01]  /*3d00*/  IADD3 R2, P3, R10, R26, RZ ;  /* 0x0000001a0a027210 */ /* 0x001fe20007f7e0ff */
[----:B-1----:R-:W-:-:S03]  /*3d10*/  IMAD R8, R0, 0xa9, RZ ;  /* 0x000000a900087824 */ /* 0x002fc600078e02ff */
[-C--:B------:R-:W-:Y:S02]  /*3d20*/  LEA.HI.X.SX32 R3, R28, R27.reuse, 0x1, P3 ;  /* 0x0000001b1c037211 */ /* 0x080fe400018f0eff */
[----:B------:R-:W-:-:S05]  /*3d30*/  LEA.HI.X.SX32 R5, R8, R27, 0x1, P5 ;  /* 0x0000001b08057211 */ /* 0x000fca00028f0eff */
[----:B------:R-:W-:Y:S04]  /*3d40*/  STL.64 [R1+0x628], R4 ;  /* 0x0006280401007387 */ /* 0x000fe80000100a00 */
[----:B------:R0:W-:Y:S04]  /*3d50*/  STL.64 [R1+0x5f0], R2 ;  /* 0x0005f00201007387 */ /* 0x0001e80000100a00 */
[----:B------:R1:W2:Y:S01]  /*3d60*/  LDL.64 R18, [R1+0x380] ;  /* 0x0003800001127983 */ /* 0x0002a20000100a00 */
[C---:B------:R-:W-:Y:S02]  /*3d70*/  IMAD R29, R0.reuse, 0x182, RZ ;  /* 0x00000182001d7824 */ /* 0x040fe400078e02ff */
[----:B------:R-:W-:-:S03]  /*3d80*/  IMAD R10, R0, 0x172, RZ ;  /* 0x00000172000a7824 */ /* 0x000fc600078e02ff */
[-C--:B------:R-:W-:Y:S01]  /*3d90*/  IADD3 R8, P5, R29, R26.reuse, RZ ;  /* 0x0000001a1d087210 */ /* 0x080fe20007fbe0ff */
[----:B------:R-:W-:Y:S01]  /*3da0*/  IMAD R29, R0, 0x192, RZ ;  /* 0x00000192001d7824 */ /* 0x000fe200078e02ff */
[----:B------:R-:W-:Y:S01]  /*3db0*/  IADD3 R10, P4, R10, R26, RZ ;  /* 0x0000001a0a0a7210 */ /* 0x000fe20007f9e0ff */
[----:B0-----:R-:W-:-:S03]  /*3dc0*/  IMAD R3, R0, 0xb9, RZ ;  /* 0x000000b900037824 */ /* 0x001fc600078e02ff */
[-C--:B------:R-:W-:Y:S01]  /*3dd0*/  IADD3 R4, P3, R29, R26.reuse, RZ ;  /* 0x0000001a1d047210 */ /* 0x080fe20007f7e0ff */
[C---:B------:R-:W-:Y:S01]  /*3de0*/  IMAD R29, R0.reuse, 0xc1, RZ ;  /* 0x000000c1001d7824 */ /* 0x040fe200078e02ff */
[-C--:B------:R-:W-:Y:S01]  /*3df0*/  LEA.HI.X.SX32 R11, R3, R27.reuse, 0x1, P4 ;  /* 0x0000001b030b7211 */ /* 0x080fe200020f0eff */
[C---:B------:R-:W-:Y:S02]  /*3e00*/  IMAD R16, R0.reuse, 0x1a2, RZ ;  /* 0x000001a200107824 */ /* 0x040fe400078e02ff */
[C---:B------:R-:W-:Y:S01]  /*3e10*/  IMAD R28, R0.reuse, 0xc9, RZ ;  /* 0x000000c9001c7824 */ /* 0x040fe200078e02ff */
[-C--:B------:R-:W-:Y:S01]  /*3e20*/  LEA.HI.X.SX32 R9, R29, R27.reuse, 0x1, P5 ;  /* 0x0000001b1d097211 */ /* 0x080fe200028f0eff */
[----:B------:R0:W-:Y:S01]  /*3e30*/  STL.64 [R1+0x5b8], R10 ;  /* 0x0005b80a01007387 */ /* 0x0001e20000100a00 */
[----:B------:R-:W-:Y:S02]  /*3e40*/  IMAD R29, R0, 0xd1, RZ ;  /* 0x000000d1001d7824 */ /* 0x000fe400078e02ff */
[----:B------:R-:W-:Y:S01]  /*3e50*/  LEA.HI.X.SX32 R5, R28, R27, 0x1, P3 ;  /* 0x0000001b1c057211 */ /* 0x000fe200018f0eff */
[----:B------:R-:W-:Y:S01]  /*3e60*/  IMAD R2, R0, 0x1b2, RZ ;  /* 0x000001b200027824 */ /* 0x000fe200078e02ff */
[----:B------:R3:W-:Y:S01]  /*3e70*/  STL.64 [R1+0x580], R8 ;  /* 0x0005800801007387 */ /* 0x0007e20000100a00 */
[----:B0-----:R-:W-:-:S04]  /*3e80*/  IADD3 R10, P4, R16, R26, RZ ;  /* 0x0000001a100a7210 */ /* 0x001fc80007f9e0ff */
[----:B------:R-:W-:Y:S01]  /*3e90*/  LEA.HI.X.SX32 R11, R29, R27, 0x1, P4 ;  /* 0x0000001b1d0b7211 */ /* 0x000fe200020f0eff */
[----:B------:R-:W-:Y:S01]  /*3ea0*/  STL.64 [R1+0x548], R4 ;  /* 0x0005480401007387 */ /* 0x000fe20000100a00 */
[----:B---3--:R-:W-:-:S03]  /*3eb0*/  IADD3 R8, P5, R2, R26, RZ ;  /* 0x0000001a02087210 */ /* 0x008fc60007fbe0ff */
[----:B------:R0:W-:Y:S01]  /*3ec0*/  STL.64 [R1+0x510], R10 ;  /* 0x0005100a01007387 */ /* 0x0001e20000100a00 */
[C---:B------:R-:W-:Y:S02]  /*3ed0*/  IMAD R3, R0.reuse, 0x1c2, RZ ;  /* 0x000001c200037824 */ /* 0x040fe400078e02ff */
[C---:B------:R-:W-:Y:S02]  /*3ee0*/  IMAD R28, R0.reuse, 0x1d2, RZ ;  /* 0x000001d2001c7824 */ /* 0x040fe400078e02ff */
[C---:B0-----:R-:W-:Y:S01]  /*3ef0*/  IMAD R10, R0.reuse, 0xd9, RZ ;  /* 0x000000d9000a7824 */ /* 0x041fe200078e02ff */
[----:B------:R-:W-:Y:S01]  /*3f00*/  IADD3 R4, P3, R3, R26, RZ ;  /* 0x0000001a03047210 */ /* 0x000fe20007f7e0ff */
[----:B------:R-:W-:-:S03]  /*3f10*/  IMAD R29, R0, 0x1e2, RZ ;  /* 0x000001e2001d7824 */ /* 0x000fc600078e02ff */
[-C--:B------:R-:W-:Y:S01]  /*3f20*/  LEA.HI.X.SX32 R9, R10, R27.reuse, 0x1, P5 ;  /* 0x0000001b0a097211 */ /* 0x080fe200028f0eff */
[----:B------:R-:W-:Y:S01]  /*3f30*/  IMAD R10, R0, 0xe1, RZ ;  /* 0x000000e1000a7824 */ /* 0x000fe200078e02ff */
[-C--:B------:R-:W-:Y:S01]  /*3f40*/  IADD3 R14, P4, R28, R26.reuse, RZ ;  /* 0x0000001a1c0e7210 */ /* 0x080fe20007f9e0ff */
[C---:B------:R-:W-:Y:S02]  /*3f50*/  IMAD R3, R0.reuse, 0xe9, RZ ;  /* 0x000000e900037824 */ /* 0x040fe400078e02ff */
[----:B------:R-:W-:Y:S01]  /*3f60*/  IMAD R12, R0, 0x1f2, RZ ;  /* 0x000001f2000c7824 */ /* 0x000fe200078e02ff */
[-C--:B------:R-:W-:Y:S01]  /*3f70*/  LEA.HI.X.SX32 R5, R10, R27.reuse, 0x1, P3 ;  /* 0x0000001b0a057211 */ /* 0x080fe200018f0eff */
[----:B------:R0:W-:Y:S01]  /*3f80*/  STL.64 [R1+0x4d8], R8 ;  /* 0x0004d80801007387 */ /* 0x0001e20000100a00 */
[C---:B------:R-:W-:Y:S01]  /*3f90*/  IMAD R10, R0.reuse, 0xf1, RZ ;  /* 0x000000f1000a7824 */ /* 0x040fe200078e02ff */
[----:B------:R-:W-:Y:S01]  /*3fa0*/  LEA.HI.X.SX32 R15, R3, R27, 0x1, P4 ;  /* 0x0000001b030f7211 */ /* 0x000fe200020f0eff */
[C---:B------:R-:W-:Y:S01]  /*3fb0*/  IMAD R25, R0.reuse, 0xf9, RZ ;  /* 0x000000f900197824 */ /* 0x040fe200078e02ff */
[----:B------:R3:W-:Y:S01]  /*3fc0*/  STL.64 [R1+0x4a0], R4 ;  /* 0x0004a00401007387 */ /* 0x0007e20000100a00 */
[----:B------:R-:W-:Y:S01]  /*3fd0*/  IMAD.SHL.U32 R11, R0, 0x2, RZ ;  /* 0x00000002000b7824 */ /* 0x000fe200078e00ff */
[----:B0-----:R-:W-:-:S02]  /*3fe0*/  IADD3 R8, P5, R29, R26, RZ ;  /* 0x0000001a1d087210 */ /* 0x001fc40007fbe0ff */
[----:B---3--:R-:W-:Y:S02]  /*3ff0*/  IADD3 R4, P3, R12, R26, RZ ;  /* 0x0000001a0c047210 */ /* 0x008fe40007f7e0ff */
[-C--:B------:R-:W-:Y:S01]  /*4000*/  LEA.HI.X.SX32 R9, R10, R27.reuse, 0x1, P5 ;  /* 0x0000001b0a097211 */ /* 0x080fe200028f0eff */
[----:B------:R0:W-:Y:S01]  /*4010*/  STL.64 [R1+0x468], R14 ;  /* 0x0004680e01007387 */ /* 0x0001e20000100a00 */
[----:B------:R-:W-:Y:S01]  /*4020*/  LEA.HI.X.SX32 R5, R25, R27, 0x1, P3 ;  /* 0x0000001b19057211 */ /* 0x000fe200018f0eff */
[C---:B------:R-:W-:Y:S02]  /*4030*/  IMAD R10, R0.reuse, 0x244, RZ ;  /* 0x00000244000a7824 */ /* 0x040fe400078e02ff */
[----:B------:R3:W-:Y:S01]  /*4040*/  STL.64 [R1+0x428], R8 ;  /* 0x0004280801007387 */ /* 0x0007e20000100a00 */
[----:B------:R-:W-:-:S03]  /*4050*/  IMAD R3, R0, 0x10a, RZ ;  /* 0x0000010a00037824 */ /* 0x000fc600078e02ff */
[----:B------:R4:W-:Y:S01]  /*4060*/  STL.64 [R1+0x3f8], R4 ;  /* 0x0003f80401007387 */ /* 0x0009e20000100a00 */
[CC--:B0-----:R-:W-:Y:S02]  /*4070*/  IADD3 R14, P4, R11.reuse, R26.reuse, RZ ;  /* 0x0000001a0b0e7210 */ /* 0x0c1fe40007f9e0ff */
[CC--:B---3--:R-:W-:Y:S02]  /*4080*/  LEA R8, P5, R0.reuse, R26.reuse, 0x2 ;  /* 0x0000001a00087211 */ /* 0x0c8fe400078a10ff */
[-C--:B------:R-:W-:Y:S02]  /*4090*/  LEA.HI.X.SX32 R15, R0, R27.reuse, 0x1, P4 ;  /* 0x0000001b000f7211 */ /* 0x080fe400020f0eff */
[----:B----4-:R-:W-:Y:S01]  /*40a0*/  IADD3 R4, P3, R10, R26, RZ ;  /* 0x0000001a0a047210 */ /* 0x010fe20007f7e0ff */
[C---:B------:R-:W-:Y:S01]  /*40b0*/  IMAD R10, R0.reuse, 0x254, RZ ;  /* 0x00000254000a7824 */ /* 0x040fe200078e02ff */
[-C--:B------:R-:W-:Y:S01]  /*40c0*/  LEA.HI.X.SX32 R9, R11, R27.reuse, 0x1, P5 ;  /* 0x0000001b0b097211 */ /* 0x080fe200028f0eff */
[----:B------:R0:W-:Y:S01]  /*40d0*/  STL.64 [R1+0xb18], R14 ;  /* 0x000b180e01007387 */ /* 0x0001e20000100a00 */
[----:B------:R-:W-:Y:S01]  /*40e0*/  IMAD R25, R0, 0x85, RZ ;  /* 0x0000008500197824 */ /* 0x000fe200078e02ff */
[----:B------:R-:W-:-:S02]  /*40f0*/  LEA.HI.X.SX32 R7, R7, R27, 0x1, P6 ;  /* 0x0000001b07077211 */ /* 0x000fc400030f0eff */
[----:B------:R3:W-:Y:S01]  /*4100*/  STL.64 [R1+0xb10], R8 ;  /* 0x000b100801007387 */ /* 0x0007e20000100a00 */
[----:B------:R-:W-:Y:S01]  /*4110*/  IMAD R11, R0, 0x11a, RZ ;  /* 0x0000011a000b7824 */ /* 0x000fe200078e02ff */
[-C--:B0-----:R-:W-:Y:S02]  /*4120*/  IADD3 R14, P4, R3, R26.reuse, RZ ;  /* 0x0000001a030e7210 */ /* 0x081fe40007f9e0ff */
[----:B---3--:R-:W-:Y:S01]  /*4130*/  IADD3 R8, P5, R10, R26, RZ ;  /* 0x0000001a0a087210 */ /* 0x008fe20007fbe0ff */
[C---:B------:R-:W-:Y:S01]  /*4140*/  IMAD R10, R0.reuse, 0x264, RZ ;  /* 0x00000264000a7824 */ /* 0x040fe200078e02ff */
[----:B------:R-:W-:Y:S01]  /*4150*/  LEA.HI.X.SX32 R15, R25, R27, 0x1, P4 ;  /* 0x0000001b190f7211 */ /* 0x000fe200020f0eff */
[----:B------:R0:W-:Y:S01]  /*4160*/  STL.64 [R1+0x3c0], R6 ;  /* 0x0003c00601007387 */ /* 0x0001e20000100a00 */
[----:B------:R-:W-:-:S03]  /*4170*/  IMAD R25, R0, 0x8d, RZ ;  /* 0x0000008d00197824 */ /* 0x000fc600078e02ff */
[----:B------:R3:W-:Y:S01]  /*4180*/  STL.64 [R1+0x728], R14 ;  /* 0x0007280e01007387 */ /* 0x0007e20000100a00 */
[----:B------:R-:W-:Y:S02]  /*4190*/  LEA.HI.X.SX32 R23, R23, R27, 0x1, P1 ;  /* 0x0000001b17177211 */ /* 0x000fe400008f0eff */
[-C--:B0-----:R-:W-:Y:S01]  /*41a0*/  IADD3 R6, P6, R10, R26.reuse, RZ ;  /* 0x0000001a0a067210 */ /* 0x081fe20007fde0ff */
[----:B------:R-:W-:Y:S01]  /*41b0*/  IMAD R10, R0, 0x274, RZ ;  /* 0x00000274000a7824 */ /* 0x000fe200078e02ff */
[----:B---3--:R-:W-:-:S04]  /*41c0*/  IADD3 R14, P4, R11, R26, RZ ;  /* 0x0000001a0b0e7210 */ /* 0x008fc80007f9e0ff */
[-C--:B------:R-:W-:Y:S01]  /*41d0*/  LEA.HI.X.SX32 R15, R25, R27.reuse, 0x1, P4 ;  /* 0x0000001b190f7211 */ /* 0x080fe200020f0eff */
[C---:B------:R-:W-:Y:S01]  /*41e0*/  IMAD R5, R0.reuse, 0x122, RZ ;  /* 0x0000012200057824 */ /* 0x040fe200078e02ff */
[----:B------:R-:W-:Y:S01]  /*41f0*/  LEA.HI.X.SX32 R25, R11, R27, 0x1, P2 ;  /* 0x0000001b0b197211 */ /* 0x000fe200010f0eff */
[----:B------:R-:W-:-:S03]  /*4200*/  IMAD R17, R0, 0x95, RZ ;  /* 0x0000009500117824 */ /* 0x000fc600078e02ff */
[----:B------:R-:W-:Y:S01]  /*4210*/  LEA.HI.X.SX32 R5, R5, R27, 0x1, P3 ;  /* 0x0000001b05057211 */ /* 0x000fe200018f0eff */
[C---:B------:R-:W-:Y:S02]  /*4220*/  IMAD R11, R0.reuse, 0x13a, RZ ;  /* 0x0000013a000b7824 */ /* 0x040fe400078e02ff */
[----:B------:R-:W-:-:S05]  /*4230*/  IMAD R7, R0, 0x132, RZ ;  /* 0x0000013200077824 */ /* 0x000fca00078e02ff */
[-C--:B------:R-:W-:Y:S02]  /*4240*/  LEA.HI.X.SX32 R7, R7, R27.reuse, 0x1, P6 ;  /* 0x0000001b07077211 */ /* 0x080fe400030f0eff */
[-C--:B--2---:R-:W-:Y:S02]  /*4250*/  LEA.HI.X.SX32 R19, R3, R27.reuse, 0x1, P0 ;  /* 0x0000001b03137211 */ /* 0x084fe400000f0eff */
[-C--:B------:R-:W-:Y:S01]  /*4260*/  IADD3 R18, P0, R10, R26.reuse, RZ ;  /* 0x0000001a0a127210 */ /* 0x080fe20007f1e0ff */
[C---:B------:R-:W-:Y:S02]  /*4270*/  IMAD R10, R0.reuse, 0x284, RZ ;  /* 0x00000284000a7824 */ /* 0x040fe400078e02ff */
[----:B------:R-:W-:Y:S01]  /*4280*/  IMAD R3, R0, 0x12a, RZ ;  /* 0x0000012a00037824 */ /* 0x000fe200078e02ff */
[----:B------:R-:W-:Y:S04]  /*4290*/  STL [R1+0x384], R19 ;  /* 0x0003841301007387 */ /* 0x000fe80000100800 */
[----:B------:R0:W-:Y:S04]  /*42a0*/  STL.64 [R1+0x358], R22 ;  /* 0x0003581601007387 */ /* 0x0001e80000100a00 */
[----:B------:R2:W-:Y:S01]  /*42b0*/  STL.64 [R1+0x6f0], R14 ;  /* 0x0006f00e01007387 */ /* 0x0005e20000100a00 */
[-C--:B0-----:R-:W-:Y:S01]  /*42c0*/  IADD3 R22, P1, R10, R26.reuse, RZ ;  /* 0x0000001a0a167210 */ /* 0x081fe20007f3e0ff */
[C---:B------:R-:W-:Y:S01]  /*42d0*/  IMAD R10, R0.reuse, 0x294, RZ ;  /* 0x00000294000a7824 */ /* 0x040fe200078e02ff */
[----:B--2---:R-:W-:Y:S01]  /*42e0*/  IADD3 R14, P4, R3, R26, RZ ;  /* 0x0000001a030e7210 */ /* 0x004fe20007f9e0ff */
[----:B------:R0:W-:Y:S03]  /*42f0*/  STL.64 [R1+0x338], R24 ;  /* 0x0003381801007387 */ /* 0x0001e60000100a00 */
[-C--:B------:R-:W-:Y:S01]  /*4300*/  LEA.HI.X.SX32 R15, R17, R27.reuse, 0x1, P4 ;  /* 0x0000001b110f7211 */ /* 0x080fe200020f0eff */
[----:B------:R2:W-:Y:S01]  /*4310*/  STL.64 [R1+0x318], R4 ;  /* 0x0003180401007387 */ /* 0x0005e20000100a00 */
[----:B------:R-:W-:Y:S01]  /*4320*/  IMAD R17, R0, 0x9d, RZ ;  /* 0x0000009d00117824 */ /* 0x000fe200078e02ff */
[----:B------:R-:W-:-:S02]  /*4330*/  LEA.HI.X.SX32 R9, R3, R27, 0x1, P5 ;  /* 0x0000001b03097211 */ /* 0x000fc400028f0eff */
[----:B------:R3:W-:Y:S01]  /*4340*/  STL.64 [R1+0x6b8], R14 ;  /* 0x0006b80e01007387 */ /* 0x0007e20000100a00 */
[----:B0-----:R-:W-:Y:S01]  /*4350*/  IADD3 R24, P2, R10, R26, RZ ;  /* 0x0000001a0a187210 */ /* 0x001fe20007f5e0ff */
[----:B------:R-:W-:-:S05]  /*4360*/  IMAD R10, R0, 0x2a4, RZ ;  /* 0x000002a4000a7824 */ /* 0x000fca00078e02ff */
[-C--:B--2---:R-:W-:Y:S02]  /*4370*/  IADD3 R4, P3, R10, R26.reuse, RZ ;  /* 0x0000001a0a047210 */ /* 0x084fe40007f7e0ff */
[----:B---3--:R-:W-:Y:S01]  /*4380*/  IADD3 R14, P4, R11, R26, RZ ;  /* 0x0000001a0b0e7210 */ /* 0x008fe20007f9e0ff */
[C---:B------:R-:W-:Y:S01]  /*4390*/  IMAD R10, R0.reuse, 0x2b4, RZ ;  /* 0x000002b4000a7824 */ /* 0x040fe200078e02ff */
[----:B------:R0:W-:Y:S01]  /*43a0*/  STL.64 [R1+0x2f8], R8 ;  /* 0x0002f80801007387 */ /* 0x0001e20000100a00 */
[C---:B------:R-:W-:Y:S01]  /*43b0*/  IMAD R3, R0.reuse, 0x14a, RZ ;  /* 0x0000014a00037824 */ /* 0x040fe200078e02ff */
[----:B------:R-:W-:Y:S01]  /*43c0*/  LEA.HI.X.SX32 R15, R17, R27, 0x1, P4 ;  /* 0x0000001b110f7211 */ /* 0x000fe200020f0eff */
[C---:B------:R-:W-:Y:S01]  /*43d0*/  IMAD R23, R0.reuse, 0x142, RZ ;  /* 0x0000014200177824 */ /* 0x040fe200078e02ff */
[----:B------:R-:W-:Y:S01]  /*43e0*/  STL.64 [R1+0x2d8], R6 ;  /* 0x0002d80601007387 */ /* 0x000fe20000100a00 */
[----:B------:R-:W-:-:S03]  /*43f0*/  IMAD R17, R0, 0xa5, RZ ;  /* 0x000000a500117824 */ /* 0x000fc600078e02ff */
[----:B------:R2:W-:Y:S01]  /*4400*/  STL.64 [R1+0x680], R14 ;  /* 0x0006800e01007387 */ /* 0x0005e20000100a00 */
[-C--:B0-----:R-:W-:Y:S01]  /*4410*/  IADD3 R8, P5, R10, R26.reuse, RZ ;  /* 0x0000001a0a087210 */ /* 0x081fe20007fbe0ff */
[----:B------:R-:W-:Y:S01]  /*4420*/  IMAD R10, R0, 0x2c4, RZ ;  /* 0x000002c4000a7824 */ /* 0x000fe200078e02ff */
[-C--:B------:R-:W-:Y:S02]  /*4430*/  LEA.HI.X.SX32 R19, R11, R27.reuse, 0x1, P0 ;  /* 0x0000001b0b137211 */ /* 0x080fe400000f0eff */
[-C--:B------:R-:W-:Y:S02]  /*4440*/  LEA.HI.X.SX32 R23, R23, R27.reuse, 0x1, P1 ;  /* 0x0000001b17177211 */ /* 0x080fe400008f0eff */
[-C--:B--2---:R-:W-:Y:S02]  /*4450*/  IADD3 R14, P4, R3, R26.reuse, RZ ;  /* 0x0000001a030e7210 */ /* 0x084fe40007f9e0ff */
[----:B------:R-:W-:Y:S01]  /*4460*/  IADD3 R6, P6, R10, R26, RZ ;  /* 0x0000001a0a067210 */ /* 0x000fe20007fde0ff */
[C---:B------:R-:W-:Y:S01]  /*4470*/  IMAD R10, R0.reuse, 0x2d4, RZ ;  /* 0x000002d4000a7824 */ /* 0x040fe200078e02ff */
[----:B------:R-:W-:Y:S01]  /*4480*/  LEA.HI.X.SX32 R15, R17, R27, 0x1, P4 ;  /* 0x0000001b110f7211 */ /* 0x000fe200020f0eff */
[C---:B------:R-:W-:Y:S01]  /*4490*/  IMAD R11, R0.reuse, 0x15a, RZ ;  /* 0x0000015a000b7824 */ /* 0x040fe200078e02ff */
[----:B------:R0:W-:Y:S01]  /*44a0*/  STL.64 [R1+0x2b8], R18 ;  /* 0x0002b81201007387 */ /* 0x0001e20000100a00 */
[----:B------:R-:W-:-:S02]  /*44b0*/  IMAD R5, R0, 0x152, RZ ;  /* 0x0000015200057824 */ /* 0x000fc400078e02ff */
[----:B------:R-:W-:Y:S01]  /*44c0*/  IMAD R17, R0, 0xad, RZ ;  /* 0x000000ad00117824 */ /* 0x000fe200078e02ff */
[----:B------:R-:W-:Y:S01]  /*44d0*/  STL.64 [R1+0x298], R22 ;  /* 0x0002981601007387 */ /* 0x000fe20000100a00 */
[----:B------:R-:W-:-:S03]  /*44e0*/  LEA.HI.X.SX32 R25, R3, R27, 0x1, P2 ;  /* 0x0000001b03197211 */ /* 0x000fc600010f0eff */
[----:B------:R2:W-:Y:S01]  /*44f0*/  STL.64 [R1+0x648], R14 ;  /* 0x0006480e01007387 */ /* 0x0005e20000100a00 */
[-C--:B0-----:R-:W-:Y:S01]  /*4500*/  IADD3 R18, P0, R10, R26.reuse, RZ ;  /* 0x0000001a0a127210 */ /* 0x081fe20007f1e0ff */
[C---:B------:R-:W-:Y:S01]  /*4510*/  IMAD R10, R0.reuse, 0x2e4, RZ ;  /* 0x000002e4000a7824 */ /* 0x040fe200078e02ff */
[-C--:B------:R-:W-:Y:S01]  /*4520*/  LEA.HI.X.SX32 R5, R5, R27.reuse, 0x1, P3 ;  /* 0x0000001b05057211 */ /* 0x080fe200018f0eff */
[----:B------:R-:W-:Y:S01]  /*4530*/  IMAD R3, R0, 0x16a, RZ ;  /* 0x0000016a00037824 */ /* 0x000fe200078e02ff */
[-C--:B--2---:R-:W-:Y:S02]  /*4540*/  IADD3 R14, P4, R11, R26.reuse, RZ ;  /* 0x0000001a0b0e7210 */ /* 0x084fe40007f9e0ff */
[----:B------:R-:W-:Y:S02]  /*4550*/  IADD3 R22, P1, R10, R26, RZ ;  /* 0x0000001a0a167210 */ /* 0x000fe40007f3e0ff */
        /* <DEDUP_REMOVED lines=8> */
[-C--:B------:R-:W-:Y:S02]  /*45e0*/  LEA.HI.X.SX32 R7, R7, R27.reuse, 0x1, P6 ;  /* 0x0000001b07077211 */ /* 0x080fe400030f0eff */
[-C--:B0-----:R-:W-:Y:S01]  /*45f0*/  IADD3 R24, P2, R10, R26.reuse, RZ ;  /* 0x0000001a0a187210 */ /* 0x081fe20007f5e0ff */
[C---:B------:R-:W-:Y:S02]  /*4600*/  IMAD R10, R0.reuse, 0x304, RZ ;  /* 0x00000304000a7824 */ /* 0x040fe400078e02ff */
[----:B------:R-:W-:Y:S01]  /*4610*/  IMAD R11, R0, 0x17a, RZ ;  /* 0x0000017a000b7824 */ /* 0x000fe200078e02ff */
[-C--:B--2---:R-:W-:Y:S01]  /*4620*/  IADD3 R14, P4, R3, R26.reuse, RZ ;  /* 0x0000001a030e7210 */ /* 0x084fe20007f9e0ff */
[----:B------:R0:W-:Y:S03]  /*4630*/  STL.64 [R1+0x240], R8 ;  /* 0x0002400801007387 */ /* 0x0001e60000100a00 */
[----:B------:R-:W-:Y:S01]  /*4640*/  LEA.HI.X.SX32 R15, R17, R27, 0x1, P4 ;  /* 0x0000001b110f7211 */ /* 0x000fe200020f0eff */
[----:B------:R-:W-:Y:S01]  /*4650*/  STL.64 [R1+0x228], R6 ;  /* 0x0002280601007387 */ /* 0x000fe20000100a00 */
[----:B------:R-:W-:Y:S01]  /*4660*/  IADD3 R4, P3, R10, R26, RZ ;  /* 0x0000001a0a047210 */ /* 0x000fe20007f7e0ff */
[----:B------:R-:W-:-:S02]  /*4670*/  IMAD R10, R0, 0x314, RZ ;  /* 0x00000314000a7824 */ /* 0x000fc400078e02ff */
[C---:B------:R-:W-:Y:S01]  /*4680*/  IMAD R23, R0.reuse, 0x172, RZ ;  /* 0x0000017200177824 */ /* 0x040fe200078e02ff */
[----:B------:R2:W-:Y:S01]  /*4690*/  STL.64 [R1+0x5d8], R14 ;  /* 0x0005d80e01007387 */ /* 0x0005e20000100a00 */
[----:B------:R-:W-:Y:S01]  /*46a0*/  IMAD R17, R0, 0xbd, RZ ;  /* 0x000000bd00117824 */ /* 0x000fe200078e02ff */
[-C--:B------:R-:W-:Y:S02]  /*46b0*/  LEA.HI.X.SX32 R19, R3, R27.reuse, 0x1, P0 ;  /* 0x0000001b03137211 */ /* 0x080fe400000f0eff */
[-C--:B0-----:R-:W-:Y:S01]  /*46c0*/  IADD3 R8, P5, R10, R26.reuse, RZ ;  /* 0x0000001a0a087210 */ /* 0x081fe20007fbe0ff */
[C---:B------:R-:W-:Y:S01]  /*46d0*/  IMAD R10, R0.reuse, 0x324, RZ ;  /* 0x00000324000a7824 */ /* 0x040fe200078e02ff */
[-C--:B------:R-:W-:Y:S01]  /*46e0*/  LEA.HI.X.SX32 R23, R23, R27.reuse, 0x1, P1 ;  /* 0x0000001b17177211 */ /* 0x080fe200008f0eff */
[C---:B------:R-:W-:Y:S01]  /*46f0*/  IMAD R3, R0.reuse, 0x18a, RZ ;  /* 0x0000018a00037824 */ /* 0x040fe200078e02ff */
[-C--:B--2---:R-:W-:Y:S01]  /*4700*/  IADD3 R14, P4, R11, R26.reuse, RZ ;  /* 0x0000001a0b0e7210 */ /* 0x084fe20007f9e0ff */
[----:B------:R0:W-:Y:S03]  /*4710*/  STL.64 [R1+0x210], R18 ;  /* 0x0002101201007387 */ /* 0x0001e60000100a00 */
[-C--:B------:R-:W-:Y:S01]  /*4720*/  LEA.HI.X.SX32 R15, R17, R27.reuse, 0x1, P4 ;  /* 0x0000001b110f7211 */ /* 0x080fe200020f0eff */
[----:B------:R-:W-:Y:S01]  /*4730*/  STL.64 [R1+0x1f8], R22 ;  /* 0x0001f81601007387 */ /* 0x000fe20000100a00 */
[----:B------:R-:W-:Y:S01]  /*4740*/  IMAD R5, R0, 0x182, RZ ;  /* 0x0000018200057824 */ /* 0x000fe200078e02ff */
[----:B------:R-:W-:Y:S01]  /*4750*/  IADD3 R6, P6, R10, R26, RZ ;  /* 0x0000001a0a067210 */ /* 0x000fe20007fde0ff */
[C---:B------:R-:W-:Y:S01]  /*4760*/  IMAD R17, R0.reuse, 0xc5, RZ ;  /* 0x000000c500117824 */ /* 0x040fe200078e02ff */
[----:B------:R2:W-:Y:S01]  /*4770*/  STL.64 [R1+0x5a0], R14 ;  /* 0x0005a00e01007387 */ /* 0x0005e20000100a00 */
[----:B------:R-:W-:Y:S01]  /*4780*/  IMAD R10, R0, 0x334, RZ ;  /* 0x00000334000a7824 */ /* 0x000fe200078e02ff */
[----:B------:R-:W-:-:S02]  /*4790*/  LEA.HI.X.SX32 R25, R11, R27, 0x1, P2 ;  /* 0x0000001b0b197211 */ /* 0x000fc400010f0eff */
[----:B------:R-:W-:Y:S01]  /*47a0*/  LEA.HI.X.SX32 R5, R5, R27, 0x1, P3 ;  /* 0x0000001b05057211 */ /* 0x000fe200018f0eff */
[----:B------:R-:W-:Y:S01]  /*47b0*/  IMAD R11, R0, 0x19a, RZ ;  /* 0x0000019a000b7824 */ /* 0x000fe200078e02ff */
[-C--:B0-----:R-:W-:Y:S02]  /*47c0*/  IADD3 R18, P0, R10, R26.reuse, RZ ;  /* 0x0000001a0a127210 */ /* 0x081fe40007f1e0ff */
[----:B--2---:R-:W-:Y:S01]  /*47d0*/  IADD3 R14, P4, R3, R26, RZ ;  /* 0x0000001a030e7210 */ /* 0x004fe20007f9e0ff */
[----:B------:R-:W-:-:S03]  /*47e0*/  IMAD R10, R0, 0x344, RZ ;  /* 0x00000344000a7824 */ /* 0x000fc600078e02ff */
[----:B------:R-:W-:Y:S01]  /*47f0*/  LEA.HI.X.SX32 R15, R17, R27, 0x1, P4 ;  /* 0x0000001b110f7211 */ /* 0x000fe200020f0eff */
[----:B------:R-:W-:Y:S01]  /*4800*/  STL.64 [R1+0x1e0], R24 ;  /* 0x0001e01801007387 */ /* 0x000fe20000100a00 */
[C---:B------:R-:W-:Y:S02]  /*4810*/  IMAD R7, R0.reuse, 0x192, RZ ;  /* 0x0000019200077824 */ /* 0x040fe400078e02ff */
[----:B------:R-:W-:Y:S01]  /*4820*/  IMAD R17, R0, 0xcd, RZ ;  /* 0x000000cd00117824 */ /* 0x000fe200078e02ff */
[----:B------:R-:W-:Y:S01]  /*4830*/  STL.64 [R1+0x1c8], R4 ;  /* 0x0001c80401007387 */ /* 0x000fe20000100a00 */
[----:B------:R-:W-:-:S03]  /*4840*/  IADD3 R22, P1, R10, R26, RZ ;  /* 0x0000001a0a167210 */ /* 0x000fc60007f3e0ff */
[----:B------:R0:W-:Y:S01]  /*4850*/  STL.64 [R1+0x568], R14 ;  /* 0x0005680e01007387 */ /* 0x0001e20000100a00 */
[C---:B------:R-:W-:Y:S01]  /*4860*/  IMAD R10, R0.reuse, 0x354, RZ ;  /* 0x00000354000a7824 */ /* 0x040fe200078e02ff */
[-C--:B------:R-:W-:Y:S02]  /*4870*/  LEA.HI.X.SX32 R9, R3, R27.reuse, 0x1, P5 ;  /* 0x0000001b03097211 */ /* 0x080fe400028f0eff */
[-C--:B------:R-:W-:Y:S01]  /*4880*/  LEA.HI.X.SX32 R7, R7, R27.reuse, 0x1, P6 ;  /* 0x0000001b07077211 */ /* 0x080fe200030f0eff */
[----:B------:R-:W-:Y:S01]  /*4890*/  IMAD R3, R0, 0x1aa, RZ ;  /* 0x000001aa00037824 */ /* 0x000fe200078e02ff */
[-C--:B0-----:R-:W-:Y:S01]  /*48a0*/  IADD3 R14, P4, R11, R26.reuse, RZ ;  /* 0x0000001a0b0e7210 */ /* 0x081fe20007f9e0ff */
[----:B------:R-:W-:Y:S03]  /*48b0*/  STL.64 [R1+0x1b0], R8 ;  /* 0x0001b00801007387 */ /* 0x000fe60000100a00 */
[-C--:B------:R-:W-:Y:S01]  /*48c0*/  LEA.HI.X.SX32 R15, R17, R27.reuse, 0x1, P4 ;  /* 0x0000001b110f7211 */ /* 0x080fe200020f0eff */
[----:B------:R-:W-:Y:S01]  /*48d0*/  STL.64 [R1+0x198], R6 ;  /* 0x0001980601007387 */ /* 0x000fe20000100a00 */
[----:B------:R-:W-:Y:S01]  /*48e0*/  IADD3 R24, P2, R10, R26, RZ ;  /* 0x0000001a0a187210 */ /* 0x000fe20007f5e0ff */
[C---:B------:R-:W-:Y:S01]  /*48f0*/  IMAD R10, R0.reuse, 0x364, RZ ;  /* 0x00000364000a7824 */ /* 0x040fe200078e02ff */
[-C--:B------:R-:W-:Y:S01]  /*4900*/  LEA.HI.X.SX32 R19, R11, R27.reuse, 0x1, P0 ;  /* 0x0000001b0b137211 */ /* 0x080fe200000f0eff */
[----:B------:R0:W-:Y:S01]  /*4910*/  STL.64 [R1+0x530], R14 ;  /* 0x0005300e01007387 */ /* 0x0001e20000100a00 */
[----:B------:R-:W-:Y:S01]  /*4920*/  IMAD R11, R0, 0xd5, RZ ;  /* 0x000000d5000b7824 */ /* 0x000fe200078e02ff */
[----:B------:R-:W-:-:S02]  /*4930*/  LEA.HI.X.SX32 R23, R16, R27, 0x1, P1 ;  /* 0x0000001b10177211 */ /* 0x000fc400008f0eff */
[-C--:B------:R-:W-:Y:S01]  /*4940*/  IADD3 R4, P3, R10, R26.reuse, RZ ;  /* 0x0000001a0a047210 */ /* 0x080fe20007f7e0ff */
[C---:B------:R-:W-:Y:S02]  /*4950*/  IMAD R10, R0.reuse, 0x374, RZ ;  /* 0x00000374000a7824 */ /* 0x040fe400078e02ff */
[----:B------:R-:W-:Y:S01]  /*4960*/  IMAD R17, R0, 0x1ba, RZ ;  /* 0x000001ba00117824 */ /* 0x000fe200078e02ff */
[-C--:B0-----:R-:W-:Y:S01]  /*4970*/  IADD3 R14, P4, R3, R26.reuse, RZ ;  /* 0x0000001a030e7210 */ /* 0x081fe20007f9e0ff */
[----:B------:R-:W-:Y:S03]  /*4980*/  STL.64 [R1+0x180], R18 ;  /* 0x0001801201007387 */ /* 0x000fe60000100a00 */
[----:B------:R-:W-:Y:S01]  /*4990*/  LEA.HI.X.SX32 R15, R11, R27, 0x1, P4 ;  /* 0x0000001b0b0f7211 */ /* 0x000fe200020f0eff */
[----:B------:R-:W-:Y:S01]  /*49a0*/  STL.64 [R1+0x168], R22 ;  /* 0x0001681601007387 */ /* 0x000fe20000100a00 */
[----:B------:R-:W-:Y:S01]  /*49b0*/  IADD3 R8, P5, R10, R26, RZ ;  /* 0x0000001a0a087210 */ /* 0x000fe20007fbe0ff */
[----:B------:R-:W-:-:S02]  /*49c0*/  IMAD R16, R0, 0xdd, RZ ;  /* 0x000000dd00107824 */ /* 0x000fc400078e02ff */
[----:B------:R0:W-:Y:S01]  /*49d0*/  STL.64 [R1+0x4f8], R14 ;  /* 0x0004f80e01007387 */ /* 0x0001e20000100a00 */
[----:B------:R-:W-:Y:S01]  /*49e0*/  IMAD R10, R0, 0x384, RZ ;  /* 0x00000384000a7824 */ /* 0x000fe200078e02ff */
[-C--:B------:R-:W-:Y:S02]  /*49f0*/  LEA.HI.X.SX32 R25, R3, R27.reuse, 0x1, P2 ;  /* 0x0000001b03197211 */ /* 0x080fe400010f0eff */
[-C--:B------:R-:W-:Y:S01]  /*4a00*/  LEA.HI.X.SX32 R5, R2, R27.reuse, 0x1, P3 ;  /* 0x0000001b02057211 */ /* 0x080fe200018f0eff */
[----:B------:R-:W-:Y:S01]  /*4a10*/  IMAD R3, R0, 0x1ca, RZ ;  /* 0x000001ca00037824 */ /* 0x000fe200078e02ff */
[-C--:B------:R-:W-:Y:S02]  /*4a20*/  IADD3 R6, P6, R10, R26.reuse, RZ ;  /* 0x0000001a0a067210 */ /* 0x080fe40007fde0ff */
[CC--:B0-----:R-:W-:Y:S01]  /*4a30*/  IADD3 R14, P4, R17.reuse, R26.reuse, RZ ;  /* 0x0000001a110e7210 */ /* 0x0c1fe20007f9e0ff */
[----:B------:R-:W-:Y:S01]  /*4a40*/  IMAD R10, R0, 0x394, RZ ;  /* 0x00000394000a7824 */ /* 0x000fe200078e02ff */
[----:B------:R-:W-:Y:S02]  /*4a50*/  STL.64 [R1+0x150], R24 ;  /* 0x0001501801007387 */ /* 0x000fe40000100a00 */
[-C--:B------:R-:W-:Y:S01]  /*4a60*/  LEA.HI.X.SX32 R15, R16, R27.reuse, 0x1, P4 ;  /* 0x0000001b100f7211 */ /* 0x080fe200020f0eff */
[C---:B------:R-:W-:Y:S01]  /*4a70*/  IMAD R7, R0.reuse, 0x1c2, RZ ;  /* 0x000001c200077824 */ /* 0x040fe200078e02ff */
[----:B------:R0:W-:Y:S01]  /*4a80*/  STL.64 [R1+0x138], R4 ;  /* 0x0001380401007387 */ /* 0x0001e20000100a00 */
[----:B------:R-:W-:Y:S01]  /*4a90*/  LEA.HI.X.SX32 R9, R17, R27, 0x1, P5 ;  /* 0x0000001b11097211 */ /* 0x000fe200028f0eff */
[----:B------:R-:W-:Y:S01]  /*4aa0*/  IMAD R17, R0, 0xe5, RZ ;  /* 0x000000e500117824 */ /* 0x000fe200078e02ff */
[----:B------:R-:W-:-:S02]  /*4ab0*/  IADD3 R18, P0, R10, R26, RZ ;  /* 0x0000001a0a127210 */ /* 0x000fc40007f1e0ff */
[-C--:B------:R-:W-:Y:S01]  /*4ac0*/  LEA.HI.X.SX32 R7, R7, R27.reuse, 0x1, P6 ;  /* 0x0000001b07077211 */ /* 0x080fe200030f0eff */
[----:B0-----:R-:W2:Y:S04]  /*4ad0*/  LDL.LU.64 R4, [R1+0x1f58] ;  /* 0x001f580001047983 */ /* 0x001ea80000300a00 */
[----:B------:R0:W-:Y:S01]  /*4ae0*/  STL.64 [R1+0x4c0], R14 ;  /* 0x0004c00e01007387 */ /* 0x0001e20000100a00 */
[----:B------:R-:W-:-:S03]  /*4af0*/  LEA.HI.X.SX32 R19, R3, R27, 0x1, P0 ;  /* 0x0000001b03137211 */ /* 0x000fc600000f0eff */
[----:B------:R-:W-:Y:S01]  /*4b00*/  STL.64 [R1+0x120], R8 ;  /* 0x0001200801007387 */ /* 0x000fe20000100a00 */
[----:B0-----:R-:W-:-:S04]  /*4b10*/  IADD3 R14, P4, R3, R26, RZ ;  /* 0x0000001a030e7210 */ /* 0x001fc80007f9e0ff */
[----:B------:R-:W-:Y:S01]  /*4b20*/  LEA.HI.X.SX32 R15, R17, R27, 0x1, P4 ;  /* 0x0000001b110f7211 */ /* 0x000fe200020f0eff */
[----:B------:R-:W-:Y:S04]  /*4b30*/  STL.64 [R1+0x108], R6 ;  /* 0x0001080601007387 */ /* 0x000fe80000100a00 */
[----:B------:R-:W-:Y:S04]  /*4b40*/  STL.64 [R1+0x488], R14 ;  /* 0x0004880e01007387 */ /* 0x000fe80000100a00 */
[----:B------:R0:W-:Y:S04]  /*4b50*/  STL.64 [R1+0xf0], R18 ;  /* 0x0000f01201007387 */ /* 0x0001e80000100a00 */
[----:B0-----:R1:W3:Y:S01]  /*4b60*/  LDL.LU R19, [R1+0x1f54] ;  /* 0x001f540001137983 */ /* 0x0012e20000300800 */
[----:B------:R-:W-:-:S02]  /*4b70*/  IMAD R10, R0, 0x3a4, RZ ;  /* 0x000003a4000a7824 */ /* 0x000fc400078e02ff */
[----:B------:R-:W-:-:S03]  /*4b80*/  IMAD R16, R0, 0x1da, RZ ;  /* 0x000001da00107824 */ /* 0x000fc600078e02ff */
[-C--:B------:R-:W-:Y:S01]  /*4b90*/  IADD3 R22, P1, R10, R26.reuse, RZ ;  /* 0x0000001a0a167210 */ /* 0x080fe20007f3e0ff */
[----:B------:R-:W-:Y:S01]  /*4ba0*/  IMAD R10, R0, 0x3b4, RZ ;  /* 0x000003b4000a7824 */ /* 0x000fe200078e02ff */
[-C--:B------:R-:W-:Y:S01]  /*4bb0*/  IADD3 R14, P4, R16, R26.reuse, RZ ;  /* 0x0000001a100e7210 */ /* 0x080fe20007f9e0ff */
[----:B------:R-:W-:Y:S01]  /*4bc0*/  IMAD R18, R0, 0xed, RZ ;  /* 0x000000ed00127824 */ /* 0x000fe200078e02ff */
[-C--:B------:R-:W-:Y:S02]  /*4bd0*/  LEA.HI.X.SX32 R23, R28, R27.reuse, 0x1, P1 ;  /* 0x0000001b1c177211 */ /* 0x080fe400008f0eff */
[----:B------:R-:W-:Y:S02]  /*4be0*/  IADD3 R24, P2, R10, R26, RZ ;  /* 0x0000001a0a187210 */ /* 0x000fe40007f5e0ff */
[-C--:B------:R-:W-:Y:S02]  /*4bf0*/  LEA.HI.X.SX32 R15, R18, R27.reuse, 0x1, P4 ;  /* 0x0000001b120f7211 */ /* 0x080fe400020f0eff */
[----:B------:R-:W-:Y:S01]  /*4c00*/  LEA.HI.X.SX32 R25, R16, R27, 0x1, P2 ;  /* 0x0000001b10197211 */ /* 0x000fe200010f0eff */
[----:B------:R-:W-:Y:S04]  /*4c10*/  STL.64 [R1+0xd8], R22 ;  /* 0x0000d81601007387 */ /* 0x000fe80000100a00 */
[----:B------:R-:W-:Y:S04]  /*4c20*/  STL.64 [R1+0x450], R14 ;  /* 0x0004500e01007387 */ /* 0x000fe80000100a00 */
[----:B------:R0:W-:Y:S04]  /*4c30*/  STL.64 [R1+0xc0], R24 ;  /* 0x0000c01801007387 */ /* 0x0001e80000100a00 */
[----:B0-----:R1:W4:Y:S01]  /*4c40*/  LDL.LU R25, [R1+0x1f50] ;  /* 0x001f500001197983 */ /* 0x0013220000300800 */
[----:B------:R-:W-:-:S05]  /*4c50*/  MOV R28, c[0x0][0x198] ;  /* 0x00006600001c7a02 */ /* 0x000fca0000000f00 */
[----:B------:R-:W-:Y:S02]  /*4c60*/  IMAD R28, R28, 0x206, RZ ;  /* 0x000002061c1c7824 */ /* 0x000fe400078e02ff */
[----:B------:R-:W-:-:S03]  /*4c70*/  IMAD R10, R0, 0x3c4, RZ ;  /* 0x000003c4000a7824 */ /* 0x000fc600078e02ff */
[-C--:B------:R-:W-:Y:S02]  /*4c80*/  IADD3 R24, P2, R28, R26.reuse, RZ ;  /* 0x0000001a1c187210 */ /* 0x080fe40007f5e0ff */
[----:B------:R-:W-:Y:S02]  /*4c90*/  MOV R28, c[0x0][0x198] ;  /* 0x00006600001c7a02 */ /* 0x000fe40000000f00 */
[----:B------:R-:W-:-:S03]  /*4ca0*/  IADD3 R10, P3, R10, R26, RZ ;  /* 0x0000001a0a0a7210 */ /* 0x000fc60007f7e0ff */
[----:B------:R-:W-:Y:S01]  /*4cb0*/  IMAD R28, R28, 0x208, RZ ;  /* 0x000002081c1c7824 */ /* 0x000fe200078e02ff */
[----:B------:R-:W-:Y:S01]  /*4cc0*/  LEA.HI.X.SX32 R11, R29, R27, 0x1, P3 ;  /* 0x0000001b1d0b7211 */ /* 0x000fe200018f0eff */
[----:B------:R-:W-:Y:S03]  /*4cd0*/  STL [R1+0x3b8], R24 ;  /* 0x0003b81801007387 */ /* 0x000fe60000100800 */
[----:B------:R-:W-:Y:S01]  /*4ce0*/  IADD3 R18, P3, R28, R26, RZ ;  /* 0x0000001a1c127210 */ /* 0x000fe20007f7e0ff */
[----:B------:R-:W-:Y:S04]  /*4cf0*/  STL.64 [R1+0x1b78], R10 ;  /* 0x001b780a01007387 */ /* 0x000fe80000100a00 */
[----:B------:R3:W-:Y:S04]  /*4d00*/  STL [R1+0x3b0], R18 ;  /* 0x0003b01201007387 */ /* 0x0007e80000100800 */
[----:B---3--:R-:W3:Y:S01]  /*4d10*/  LDL.LU.64 R18, [R1+0x1f48] ;  /* 0x001f480001127983 */ /* 0x008ee20000300a00 */
[----:B------:R-:W-:-:S05]  /*4d20*/  IMAD R2, R0, 0x3d4, RZ ;  /* 0x000003d400027824 */ /* 0x000fca00078e02ff */
[-C--:B------:R-:W-:Y:S01]  /*4d30*/  IADD3 R8, P5, R2, R26.reuse, RZ ;  /* 0x0000001a02087210 */ /* 0x080fe20007fbe0ff */
[C---:B------:R-:W-:Y:S02]  /*4d40*/  IMAD R2, R0.reuse, 0x3e4, RZ ;  /* 0x000003e400027824 */ /* 0x040fe400078e02ff */
[----:B------:R-:W-:Y:S02]  /*4d50*/  IMAD R17, R0, 0x1ea, RZ ;  /* 0x000001ea00117824 */ /* 0x000fe400078e02ff */
[----:B------:R-:W-:Y:S01]  /*4d60*/  IMAD.MOV.U32 R29, RZ, RZ, c[0x0][0x198] ;  /* 0x00006600ff1d7624 */ /* 0x000fe200078e00ff */
[-C--:B------:R-:W-:Y:S02]  /*4d70*/  IADD3 R6, P6, R2, R26.reuse, RZ ;  /* 0x0000001a02067210 */ /* 0x080fe40007fde0ff */
[----:B------:R-:W-:Y:S01]  /*4d80*/  IADD3 R14, P4, R17, R26, RZ ;  /* 0x0000001a110e7210 */ /* 0x000fe20007f9e0ff */
[----:B------:R-:W-:Y:S01]  /*4d90*/  IMAD R29, R29, 0xf5, RZ ;  /* 0x000000f51d1d7824 */ /* 0x000fe200078e02ff */
[----:B------:R-:W-:Y:S01]  /*4da0*/  LEA.HI.X.SX32 R7, R12, R27, 0x1, P6 ;  /* 0x0000001b0c077211 */ /* 0x000fe200030f0eff */
[----:B------:R-:W-:Y:S01]  /*4db0*/  IMAD.MOV.U32 R12, RZ, RZ, c[0x0][0x198] ;  /* 0x00006600ff0c7624 */ /* 0x000fe200078e00ff */
[----:B------:R-:W-:-:S02]  /*4dc0*/  MOV R24, c[0x0][0x198] ;  /* 0x0000660000187a02 */ /* 0x000fc40000000f00 */
[----:B------:R-:W-:Y:S01]  /*4dd0*/  LEA.HI.X.SX32 R15, R29, R27, 0x1, P4 ;  /* 0x0000001b1d0f7211 */ /* 0x000fe200020f0eff */
[----:B------:R-:W-:Y:S02]  /*4de0*/  IMAD R12, R12, 0xfd, RZ ;  /* 0x000000fd0c0c7824 */ /* 0x000fe400078e02ff */
[----:B------:R-:W-:Y:S01]  /*4df0*/  IMAD R24, R24, 0x20a, RZ ;  /* 0x0000020a18187824 */ /* 0x000fe200078e02ff */
[----:B----4-:R-:W-:-:S05]  /*4e00*/  MOV R25, c[0x0][0x198] ;  /* 0x0000660000197a02 */ /* 0x010fca0000000f00 */
[----:B------:R-:W-:-:S05]  /*4e10*/  IMAD R25, R25, 0x1fa, RZ ;  /* 0x000001fa19197824 */ /* 0x000fca00078e02ff */
[-C--:B------:R-:W-:Y:S01]  /*4e20*/  IADD3 R28, P4, R25, R26.reuse, RZ ;  /* 0x0000001a191c7210 */ /* 0x080fe20007f9e0ff */
[----:B------:R-:W-:Y:S01]  /*4e30*/  IMAD R2, R0, 0x3f4, RZ ;  /* 0x000003f400027824 */ /* 0x000fe200078e02ff */
[-C--:B------:R-:W-:Y:S02]  /*4e40*/  LEA.HI.X.SX32 R9, R17, R27.reuse, 0x1, P5 ;  /* 0x0000001b11097211 */ /* 0x080fe400028f0eff */
[-C--:B------:R-:W-:Y:S01]  /*4e50*/  LEA.HI.X.SX32 R29, R12, R27.reuse, 0x1, P4 ;  /* 0x0000001b0c1d7211 */ /* 0x080fe200020f0eff */
[----:B------:R-:W-:Y:S01]  /*4e60*/  IMAD.MOV.U32 R12, RZ, RZ, c[0x0][0x198] ;  /* 0x00006600ff0c7624 */ /* 0x000fe200078e00ff */
[-C--:B------:R-:W-:Y:S01]  /*4e70*/  IADD3 R10, P5, R24, R26.reuse, RZ ;  /* 0x0000001a180a7210 */ /* 0x080fe20007fbe0ff */
[----:B------:R-:W-:Y:S01]  /*4e80*/  STL.64 [R1+0x8], R14 ;  /* 0x0000080e01007387 */ /* 0x000fe20000100a00 */
[----:B------:R-:W-:Y:S01]  /*4e90*/  IADD3 R2, P0, R2, R26, RZ ;  /* 0x0000001a02027210 */ /* 0x000fe20007f1e0ff */
[----:B------:R-:W-:Y:S01]  /*4ea0*/  IMAD R12, R12, 0x114, RZ ;  /* 0x000001140c0c7824 */ /* 0x000fe200078e02ff */
[----:B------:R-:W-:Y:S01]  /*4eb0*/  MOV R17, c[0x0][0x198] ;  /* 0x0000660000117a02 */ /* 0x000fe20000000f00 */
[----:B------:R-:W-:Y:S01]  /*4ec0*/  STL.64 [R1+0x1b80], R8 ;  /* 0x001b800801007387 */ /* 0x000fe20000100a00 */
[----:B------:R-:W-:-:S03]  /*4ed0*/  LEA.HI.X.SX32 R3, R25, R27, 0x1, P0 ;  /* 0x0000001b19037211 */ /* 0x000fc600000f0eff */
[----:B------:R-:W-:Y:S01]  /*4ee0*/  STL.64 [R1+0x1b88], R6 ;  /* 0x001b880601007387 */ /* 0x000fe20000100a00 */
[----:B------:R-:W-:-:S03]  /*4ef0*/  IMAD R17, R17, 0x104, RZ ;  /* 0x0000010411117824 */ /* 0x000fc600078e02ff */
[----:B------:R0:W-:Y:S01]  /*4f00*/  STL [R1+0x3a8], R10 ;  /* 0x0003a80a01007387 */ /* 0x0001e20000100800 */
[CC--:B------:R-:W-:Y:S01]  /*4f10*/  LEA R22, P1, R0.reuse, R26.reuse, 0x3 ;  /* 0x0000001a00167211 */ /* 0x0c0fe200078218ff */
[----:B------:R-:W-:Y:S01]  /*4f20*/  IMAD R0, R0, 0x82, RZ ;  /* 0x0000008200007824 */ /* 0x000fe200078e02ff */
[----:B------:R-:W-:Y:S02]  /*4f30*/  MOV R24, c[0x0][0x198] ;  /* 0x0000660000187a02 */ /* 0x000fe40000000f00 */
[-C--:B0-----:R-:W-:Y:S02]  /*4f40*/  IADD3 R10, P0, R12, R26.reuse, RZ ;  /* 0x0000001a0c0a7210 */ /* 0x081fe40007f1e0ff */
[----:B------:R-:W-:Y:S02]  /*4f50*/  MOV R12, c[0x0][0x198] ;  /* 0x00006600000c7a02 */ /* 0x000fe40000000f00 */
[----:B------:R-:W-:-:S03]  /*4f60*/  IADD3 R16, P6, R17, R26, RZ ;  /* 0x0000001a11107210 */ /* 0x000fc60007fde0ff */
[----:B------:R-:W-:Y:S01]  /*4f70*/  IMAD R12, R12, 0x124, RZ ;  /* 0x000001240c0c7824 */ /* 0x000fe200078e02ff */
[-C--:B------:R-:W-:Y:S01]  /*4f80*/  LEA.HI.X.SX32 R17, R0, R27.reuse, 0x1, P6 ;  /* 0x0000001b00117211 */ /* 0x080fe200030f0eff */
[----:B------:R-:W-:Y:S01]  /*4f90*/  IMAD R24, R24, 0x8a, RZ ;  /* 0x0000008a18187824 */ /* 0x000fe200078e02ff */
[----:B------:R-:W-:Y:S02]  /*4fa0*/  STL.64 [R1+0x1b18], R28 ;  /* 0x001b181c01007387 */ /* 0x000fe40000100a00 */
[----:B------:R-:W-:Y:S02]  /*4fb0*/  IADD3 R6, P6, R12, R26, RZ ;  /* 0x0000001a0c067210 */ /* 0x000fe40007fde0ff */
[----:B------:R-:W-:Y:S01]  /*4fc0*/  MOV R12, c[0x0][0x198] ;  /* 0x00006600000c7a02 */ /* 0x000fe20000000f00 */
[----:B------:R-:W-:Y:S01]  /*4fd0*/  STL.64 [R1+0x1b90], R2 ;  /* 0x001b900201007387 */ /* 0x000fe20000100a00 */
[----:B------:R-:W-:-:S03]  /*4fe0*/  LEA.HI.X.SX32 R11, R24, R27, 0x1, P0 ;  /* 0x0000001b180b7211 */ /* 0x000fc600000f0eff */
[----:B------:R-:W-:Y:S01]  /*4ff0*/  STL [R1+0x1f40], R3 ;  /* 0x001f400301007387 */ /* 0x000fe20000100800 */
[----:B------:R-:W-:-:S03]  /*5000*/  IMAD R12, R12, 0x134, RZ ;  /* 0x000001340c0c7824 */ /* 0x000fc600078e02ff */
[----:B------:R0:W-:Y:S01]  /*5010*/  STL.64 [R1+0x80], R16 ;  /* 0x0000801001007387 */ /* 0x0001e20000100a00 */
[----:B------:R-:W-:-:S03]  /*5020*/  IADD3 R14, P4, R24, R26, RZ ;  /* 0x0000001a180e7210 */ /* 0x000fc60007f9e0ff */
[----:B------:R4:W-:Y:S01]  /*5030*/  STL.64 [R1+0x78], R10 ;  /* 0x0000780a01007387 */ /* 0x0009e20000100a00 */
[----:B0-----:R-:W-:-:S04]  /*5040*/  IMAD.MOV.U32 R17, RZ, RZ, c[0x0][0x198] ;  /* 0x00006600ff117624 */ /* 0x001fc800078e00ff */
[----:B------:R-:W-:Y:S01]  /*5050*/  IMAD R17, R17, 0x45, RZ ;  /* 0x0000004511117824 */ /* 0x000fe200078e02ff */
[----:B----4-:R-:W-:Y:S01]  /*5060*/  IADD3 R10, P0, R12, R26, RZ ;  /* 0x0000001a0c0a7210 */ /* 0x010fe20007f1e0ff */
[----:B------:R-:W-:-:S03]  /*5070*/  IMAD.MOV.U32 R12, RZ, RZ, c[0x0][0x198] ;  /* 0x00006600ff0c7624 */ /* 0x000fc600078e00ff */
[----:B------:R-:W-:Y:S01]  /*5080*/  LEA.HI.X.SX32 R15, R17, R27, 0x1, P4 ;  /* 0x0000001b110f7211 */ /* 0x000fe200020f0eff */
[----:B------:R-:W-:Y:S01]  /*5090*/  IMAD R12, R12, 0x144, RZ ;  /* 0x000001440c0c7824 */ /* 0x000fe200078e02ff */
[----:B------:R-:W-:-:S03]  /*50a0*/  MOV R25, c[0x0][0x198] ;  /* 0x0000660000197a02 */ /* 0x000fc60000000f00 */
[----:B------:R-:W-:Y:S02]  /*50b0*/  STL.64 [R1+0xb0], R14 ;  /* 0x0000b00e01007387 */ /* 0x000fe40000100a00 */
[----:B------:R-:W-:Y:S01]  /*50c0*/  IMAD R25, R25, 0x9a, RZ ;  /* 0x0000009a19197824 */ /* 0x000fe200078e02ff */
[----:B------:R-:W-:-:S04]  /*50d0*/  MOV R24, c[0x0][0x198] ;  /* 0x0000660000187a02 */ /* 0x000fc80000000f00 */
[C---:B------:R-:W-:Y:S02]  /*50e0*/  IADD3 R2, P4, R25.reuse, R26, RZ ;  /* 0x0000001a19027210 */ /* 0x040fe40007f9e0ff */
[----:B------:R-:W-:Y:S01]  /*50f0*/  LEA.HI.X.SX32 R11, R25, R27, 0x1, P0 ;  /* 0x0000001b190b7211 */ /* 0x000fe200000f0eff */
[----:B------:R-:W-:Y:S02]  /*5100*/  IMAD R24, R24, 0xaa, RZ ;  /* 0x000000aa18187824 */ /* 0x000fe400078e02ff */
[----:B------:R-:W-:-:S04]  /*5110*/  IMAD.MOV.U32 R25, RZ, RZ, c[0x0][0x198] ;  /* 0x00006600ff197624 */ /* 0x000fc800078e00ff */
[----:B------:R-:W-:Y:S02]  /*5120*/  IMAD R25, R25, 0xba, RZ ;  /* 0x000000ba19197824 */ /* 0x000fe400078e02ff */
[----:B------:R-:W-:-:S04]  /*5130*/  IMAD.MOV.U32 R16, RZ, RZ, c[0x0][0x198] ;  /* 0x00006600ff107624 */ /* 0x000fc800078e00ff */
[----:B------:R-:W-:Y:S01]  /*5140*/  IMAD R16, R16, 0x1d4, RZ ;  /* 0x000001d410107824 */ /* 0x000fe200078e02ff */
[----:B------:R-:W-:Y:S02]  /*5150*/  MOV R0, c[0x0][0x198] ;  /* 0x0000660000007a02 */ /* 0x000fe40000000f00 */
[----:B---3--:R-:W-:Y:S02]  /*5160*/  LEA.HI.X.SX32 R7, R19, R27, 0x1, P6 ;  /* 0x0000001b13077211 */ /* 0x008fe400030f0eff */
[----:B------:R-:W-:-:S03]  /*5170*/  MOV R19, c[0x0][0x198] ;  /* 0x0000660000137a02 */ /* 0x000fc60000000f00 */
[----:B------:R0:W-:Y:S02]  /*5180*/  STL.64 [R1+0x70], R6 ;  /* 0x0000700601007387 */ /* 0x0001e40000100a00 */
[----:B------:R-:W-:Y:S01]  /*5190*/  IMAD R19, R19, 0x4d, RZ ;  /* 0x0000004d13137824 */ /* 0x000fe200078e02ff */
[----:B0-----:R-:W-:Y:S02]  /*51a0*/  IADD3 R6, P6, R12, R26, RZ ;  /* 0x0000001a0c067210 */ /* 0x001fe40007fde0ff */
[----:B------:R-:W-:-:S05]  /*51b0*/  MOV R12, c[0x0][0x198] ;  /* 0x00006600000c7a02 */ /* 0x000fca0000000f00 */
[----:B------:R-:W-:Y:S01]  /*51c0*/  IMAD R12, R12, 0x154, RZ ;  /* 0x000001540c0c7824 */ /* 0x000fe200078e02ff */
[----:B------:R-:W-:-:S04]  /*51d0*/  LEA.HI.X.SX32 R3, R19, R27, 0x1, P4 ;  /* 0x0000001b13037211 */ /* 0x000fc800020f0eff */
[----:B------:R-:W-:Y:S02]  /*51e0*/  IADD3 R14, P0, R12, R26, RZ ;  /* 0x0000001a0c0e7210 */ /* 0x000fe40007f1e0ff */
[----:B------:R-:W-:Y:S01]  /*51f0*/  MOV R12, c[0x0][0x198] ;  /* 0x00006600000c7a02 */ /* 0x000fe20000000f00 */
[----:B------:R0:W-:Y:S01]  /*5200*/  STL.64 [R1+0xa8], R2 ;  /* 0x0000a80201007387 */ /* 0x0001e20000100a00 */
[----:B------:R-:W-:-:S03]  /*5210*/  MOV R19, c[0x0][0x198] ;  /* 0x0000660000137a02 */ /* 0x000fc60000000f00 */
[----:B------:R-:W-:Y:S02]  /*5220*/  IMAD R12, R12, 0x55, RZ ;  /* 0x000000550c0c7824 */ /* 0x000fe400078e02ff */
[----:B------:R-:W-:Y:S01]  /*5230*/  IMAD R19, R19, 0x164, RZ ;  /* 0x0000016413137824 */ /* 0x000fe200078e02ff */
[----:B0-----:R-:W-:-:S04]  /*5240*/  IADD3 R2, P4, R24, R26, RZ ;  /* 0x0000001a18027210 */ /* 0x001fc80007f9e0ff */
[-C--:B------:R-:W-:Y:S01]  /*5250*/  LEA.HI.X.SX32 R3, R12, R27.reuse, 0x1, P4 ;  /* 0x0000001b0c037211 */ /* 0x080fe200020f0eff */
[----:B------:R-:W-:Y:S01]  /*5260*/  IMAD.MOV.U32 R12, RZ, RZ, c[0x0][0x198] ;  /* 0x00006600ff0c7624 */ /* 0x000fe200078e00ff */
[-C--:B------:R-:W-:Y:S01]  /*5270*/  LEA.HI.X.SX32 R7, R18, R27.reuse, 0x1, P6 ;  /* 0x0000001b12077211 */ /* 0x080fe200030f0eff */
[----:B------:R0:W-:Y:S01]  /*5280*/  STL.64 [R1+0x68], R10 ;  /* 0x0000680a01007387 */ /* 0x0001e20000100a00 */
[----:B------:R-:W-:Y:S01]  /*5290*/  LEA.HI.X.SX32 R15, R24, R27, 0x1, P0 ;  /* 0x0000001b180f7211 */ /* 0x000fe200000f0eff */
[----:B------:R-:W-:Y:S02]  /*52a0*/  IMAD.MOV.U32 R24, RZ, RZ, c[0x0][0x198] ;  /* 0x00006600ff187624 */ /* 0x000fe400078e00ff */
[----:B------:R-:W-:Y:S01]  /*52b0*/  IMAD R12, R12, 0x174, RZ ;  /* 0x000001740c0c7824 */ /* 0x000fe200078e02ff */
[----:B------:R3:W-:Y:S01]  /*52c0*/  STL.64 [R1+0xa0], R2 ;  /* 0x0000a00201007387 */ /* 0x0007e20000100a00 */
[----:B------:R-:W-:-:S03]  /*52d0*/  IMAD R24, R24, 0x5d, RZ ;  /* 0x0000005d18187824 */ /* 0x000fc600078e02ff */
[----:B------:R4:W-:Y:S01]  /*52e0*/  STL.64 [R1+0x60], R6 ;  /* 0x0000600601007387 */ /* 0x0009e20000100a00 */
[----:B0-----:R-:W-:-:S03]  /*52f0*/  IADD3 R10, P6, R19, R26, RZ ;  /* 0x0000001a130a7210 */ /* 0x001fc60007fde0ff */
[----:B------:R0:W-:Y:S01]  /*5300*/  STL.64 [R1+0x58], R14 ;  /* 0x0000580e01007387 */ /* 0x0001e20000100a00 */
[-C--:B------:R-:W-:Y:S02]  /*5310*/  LEA.HI.X.SX32 R11, R13, R27.reuse, 0x1, P6 ;  /* 0x0000001b0d0b7211 */ /* 0x080fe400030f0eff */
[-C--:B---3--:R-:W-:Y:S02]  /*5320*/  IADD3 R2, P4, R25, R26.reuse, RZ ;  /* 0x0000001a19027210 */ /* 0x088fe40007f9e0ff */
[----:B------:R-:W-:Y:S02]  /*5330*/  MOV R13, c[0x0][0x198] ;  /* 0x00006600000d7a02 */ /* 0x000fe40000000f00 */
[----:B----4-:R-:W-:Y:S02]  /*5340*/  MOV R6, c[0x0][0x198] ;  /* 0x0000660000067a02 */ /* 0x010fe40000000f00 */
[----:B0-----:R-:W-:Y:S02]  /*5350*/  IADD3 R14, P0, R12, R26, RZ ;  /* 0x0000001a0c0e7210 */ /* 0x001fe40007f1e0ff */
[-C--:B------:R-:W-:Y:S01]  /*5360*/  LEA.HI.X.SX32 R3, R24, R27.reuse, 0x1, P4 ;  /* 0x0000001b18037211 */ /* 0x080fe200020f0eff */
[----:B------:R-:W-:Y:S01]  /*5370*/  IMAD R13, R13, 0x194, RZ ;  /* 0x000001940d0d7824 */ /* 0x000fe200078e02ff */
[----:B------:R-:W-:Y:S01]  /*5380*/  LEA.HI.X.SX32 R15, R25, R27, 0x1, P0 ;  /* 0x0000001b190f7211 */ /* 0x000fe200000f0eff */
[----:B------:R-:W-:Y:S01]  /*5390*/  IMAD R6, R6, 0x184, RZ ;  /* 0x0000018406067824 */ /* 0x000fe200078e02ff */
[----:B------:R-:W-:Y:S01]  /*53a0*/  MOV R12, c[0x0][0x198] ;  /* 0x00006600000c7a02 */ /* 0x000fe20000000f00 */
[----:B------:R0:W-:Y:S01]  /*53b0*/  STL.64 [R1+0x50], R10 ;  /* 0x0000500a01007387 */ /* 0x0001e20000100a00 */
[----:B------:R-:W-:-:S03]  /*53c0*/  MOV R24, c[0x0][0x198] ;  /* 0x0000660000187a02 */ /* 0x000fc60000000f00 */
[----:B------:R-:W-:Y:S01]  /*53d0*/  STL.64 [R1+0x98], R2 ;  /* 0x0000980201007387 */ /* 0x000fe20000100a00 */
[----:B------:R-:W-:-:S03]  /*53e0*/  IMAD R12, R12, 0xca, RZ ;  /* 0x000000ca0c0c7824 */ /* 0x000fc600078e02ff */
[----:B------:R3:W-:Y:S01]  /*53f0*/  STL.64 [R1+0x48], R14 ;  /* 0x0000480e01007387 */ /* 0x0007e20000100a00 */
[-C--:B0-----:R-:W-:Y:S01]  /*5400*/  IADD3 R10, P6, R6, R26.reuse, RZ ;  /* 0x0000001a060a7210 */ /* 0x081fe20007fde0ff */
[----:B------:R-:W-:Y:S01]  /*5410*/  IMAD R24, R24, 0x1a4, RZ ;  /* 0x000001a418187824 */ /* 0x000fe200078e02ff */
[-C--:B---3--:R-:W-:Y:S01]  /*5420*/  IADD3 R14, P0, R13, R26.reuse, RZ ;  /* 0x0000001a0d0e7210 */ /* 0x088fe20007f1e0ff */
[----:B------:R-:W-:Y:S01]  /*5430*/  IMAD.MOV.U32 R13, RZ, RZ, c[0x0][0x198] ;  /* 0x00006600ff0d7624 */ /* 0x000fe200078e00ff */
[----:B------:R-:W-:Y:S02]  /*5440*/  LEA.HI.X.SX32 R11, R20, R27, 0x1, P6 ;  /* 0x0000001b140b7211 */ /* 0x000fe400030f0eff */
[----:B------:R-:W-:Y:S01]  /*5450*/  IADD3 R2, P4, R12, R26, RZ ;  /* 0x0000001a0c027210 */ /* 0x000fe20007f9e0ff */
[----:B------:R-:W-:Y:S01]  /*5460*/  IMAD R13, R13, 0x65, RZ ;  /* 0x000000650d0d7824 */ /* 0x000fe200078e02ff */
[----:B------:R-:W-:Y:S01]  /*5470*/  MOV R25, c[0x0][0x198] ;  /* 0x0000660000197a02 */ /* 0x000fe20000000f00 */
[----:B------:R0:W-:Y:S01]  /*5480*/  STL.64 [R1+0x40], R10 ;  /* 0x0000400a01007387 */ /* 0x0001e20000100a00 */
[----:B------:R-:W-:-:S02]  /*5490*/  IMAD.MOV.U32 R18, RZ, RZ, c[0x0][0x198] ;  /* 0x00006600ff127624 */ /* 0x000fc400078e00ff */
[-C--:B------:R-:W-:Y:S02]  /*54a0*/  LEA.HI.X.SX32 R3, R13, R27.reuse, 0x1, P4 ;  /* 0x0000001b0d037211 */ /* 0x080fe400020f0eff */
[----:B------:R-:W-:Y:S01]  /*54b0*/  MOV R13, c[0x0][0x198] ;  /* 0x00006600000d7a02 */ /* 0x000fe20000000f00 */
[----:B------:R-:W-:Y:S01]  /*54c0*/  IMAD R25, R25, 0xda, RZ ;  /* 0x000000da19197824 */ /* 0x000fe200078e02ff */
[----:B0-----:R-:W-:Y:S02]  /*54d0*/  IADD3 R10, P6, R24, R26, RZ ;  /* 0x0000001a180a7210 */ /* 0x001fe40007fde0ff */
[----:B------:R-:W-:Y:S01]  /*54e0*/  MOV R24, c[0x0][0x198] ;  /* 0x0000660000187a02 */ /* 0x000fe20000000f00 */
[----:B------:R-:W-:Y:S01]  /*54f0*/  IMAD R13, R13, 0x1b4, RZ ;  /* 0x000001b40d0d7824 */ /* 0x000fe200078e02ff */
[-C--:B--2---:R-:W-:Y:S01]  /*5500*/  LEA.HI.X.SX32 R11, R5, R27.reuse, 0x1, P6 ;  /* 0x0000001b050b7211 */ /* 0x084fe200030f0eff */
[----:B------:R-:W-:Y:S01]  /*5510*/  IMAD R18, R18, 0x1c4, RZ ;  /* 0x000001c412127824 */ /* 0x000fe200078e02ff */
[----:B------:R0:W-:Y:S01]  /*5520*/  STL.64 [R1+0x90], R2 ;  /* 0x0000900201007387 */ /* 0x0001e20000100a00 */
[----:B------:R-:W-:Y:S01]  /*5530*/  IMAD R24, R24, 0x6d, RZ ;  /* 0x0000006d18187824 */ /* 0x000fe200078e02ff */
[----:B------:R-:W-:-:S02]  /*5540*/  LEA.HI.X.SX32 R15, R12, R27, 0x1, P0 ;  /* 0x0000001b0c0f7211 */ /* 0x000fc400000f0eff */
[----:B------:R2:W-:Y:S01]  /*5550*/  STL.64 [R1+0x30], R10 ;  /* 0x0000300a01007387 */ /* 0x0005e20000100a00 */
[-C--:B------:R-:W-:Y:S02]  /*5560*/  IADD3 R12, P0, R13, R26.reuse, RZ ;  /* 0x0000001a0d0c7210 */ /* 0x080fe40007f1e0ff */
[----:B------:R-:W-:Y:S02]  /*5570*/  MOV R5, c[0x0][0x198] ;  /* 0x0000660000057a02 */ /* 0x000fe40000000f00 */
[CC--:B0-----:R-:W-:Y:S02]  /*5580*/  IADD3 R2, P4, R25.reuse, R26.reuse, RZ ;  /* 0x0000001a19027210 */ /* 0x0c1fe40007f9e0ff */
[----:B--2---:R-:W-:Y:S02]  /*5590*/  IADD3 R10, P6, R18, R26, RZ ;  /* 0x0000001a120a7210 */ /* 0x004fe40007fde0ff */
[-C--:B------:R-:W-:Y:S02]  /*55a0*/  LEA.HI.X.SX32 R3, R24, R27.reuse, 0x1, P4 ;  /* 0x0000001b18037211 */ /* 0x080fe400020f0eff */
[----:B------:R-:W-:-:S02]  /*55b0*/  LEA.HI.X.SX32 R13, R25, R27, 0x1, P0 ;  /* 0x0000001b190d7211 */ /* 0x000fc400000f0eff */
[----:B------:R-:W-:Y:S01]  /*55c0*/  LEA.HI.X.SX32 R11, R4, R27, 0x1, P6 ;  /* 0x0000001b040b7211 */ /* 0x000fe200030f0eff */
[----:B------:R-:W-:Y:S01]  /*55d0*/  IMAD R5, R5, 0xea, RZ ;  /* 0x000000ea05057824 */ /* 0x000fe200078e02ff */
[----:B------:R-:W-:Y:S01]  /*55e0*/  MOV R4, c[0x0][0x198] ;  /* 0x0000660000047a02 */ /* 0x000fe20000000f00 */
[----:B------:R-:W-:Y:S04]  /*55f0*/  STL.64 [R1+0x38], R14 ;  /* 0x0000380e01007387 */ /* 0x000fe80000100a00 */
[----:B------:R0:W-:Y:S01]  /*5600*/  STL.64 [R1+0x88], R2 ;  /* 0x0000880201007387 */ /* 0x0001e20000100a00 */
[----:B------:R-:W-:-:S03]  /*5610*/  IMAD R4, R4, 0x75, RZ ;  /* 0x0000007504047824 */ /* 0x000fc600078e02ff */
[----:B------:R2:W-:Y:S01]  /*5620*/  STL.64 [R1+0x28], R12 ;  /* 0x0000280c01007387 */ /* 0x0005e20000100a00 */
[----:B------:R-:W-:Y:S01]  /*5630*/  IMAD.MOV.U32 R25, RZ, RZ, c[0x0][0x198] ;  /* 0x00006600ff197624 */ /* 0x000fe200078e00ff */
[----:B0-----:R-:W-:Y:S02]  /*5640*/  IADD3 R2, P4, R5, R26, RZ ;  /* 0x0000001a05027210 */ /* 0x001fe40007f9e0ff */
[----:B--2---:R-:W-:Y:S01]  /*5650*/  MOV R13, c[0x0][0x198] ;  /* 0x00006600000d7a02 */ /* 0x004fe20000000f00 */
[----:B------:R-:W-:Y:S01]  /*5660*/  IMAD R25, R25, 0xfa, RZ ;  /* 0x000000fa19197824 */ /* 0x000fe200078e02ff */
[----:B------:R-:W-:Y:S01]  /*5670*/  LEA.HI.X.SX32 R3, R4, R27, 0x1, P4 ;  /* 0x0000001b04037211 */ /* 0x000fe200020f0eff */
[----:B------:R-:W-:Y:S02]  /*5680*/  IMAD.MOV.U32 R12, RZ, RZ, c[0x0][0x198] ;  /* 0x00006600ff0c7624 */ /* 0x000fe400078e00ff */
[----:B------:R-:W-:Y:S01]  /*5690*/  IMAD R13, R13, 0x1e4, RZ ;  /* 0x000001e40d0d7824 */ /* 0x000fe200078e02ff */
[----:B------:R-:W-:Y:S01]  /*56a0*/  STL.64 [R1+0x20], R10 ;  /* 0x0000200a01007387 */ /* 0x000fe20000100a00 */
[----:B------:R-:W-:Y:S01]  /*56b0*/  MOV R24, c[0x0][0x198] ;  /* 0x0000660000187a02 */ /* 0x000fe20000000f00 */
[----:B------:R-:W-:-:S02]  /*56c0*/  IMAD R12, R12, 0x7d, RZ ;  /* 0x0000007d0c0c7824 */ /* 0x000fc400078e02ff */
[-C--:B------:R-:W-:Y:S01]  /*56d0*/  IADD3 R14, P6, R13, R26.reuse, RZ ;  /* 0x0000001a0d0e7210 */ /* 0x080fe20007fde0ff */
[----:B------:R0:W-:Y:S01]  /*56e0*/  STL.64 [R1+0x7a0], R2 ;  /* 0x0007a00201007387 */ /* 0x0001e20000100a00 */
[----:B------:R-:W-:Y:S01]  /*56f0*/  MOV R13, c[0x0][0x198] ;  /* 0x00006600000d7a02 */ /* 0x000fe20000000f00 */
[----:B------:R-:W-:Y:S01]  /*5700*/  IMAD R24, R24, 0x20c, RZ ;  /* 0x0000020c18187824 */ /* 0x000fe200078e02ff */
[----:B------:R-:W-:-:S03]  /*5710*/  IADD3 R28, P0, R16, R26, RZ ;  /* 0x0000001a101c7210 */ /* 0x000fc60007f1e0ff */
[----:B------:R-:W-:Y:S01]  /*5720*/  IMAD R13, R13, 0x1f4, RZ ;  /* 0x000001f40d0d7824 */ /* 0x000fe200078e02ff */
[-C--:B0-----:R-:W-:Y:S02]  /*5730*/  IADD3 R2, P4, R25, R26.reuse, RZ ;  /* 0x0000001a19027210 */ /* 0x081fe40007f9e0ff */
[-C--:B------:R-:W-:Y:S02]  /*5740*/  LEA.HI.X.SX32 R29, R5, R27.reuse, 0x1, P0 ;  /* 0x0000001b051d7211 */ /* 0x080fe400000f0eff */
[-C--:B------:R-:W-:Y:S02]  /*5750*/  LEA.HI.X.SX32 R3, R12, R27.reuse, 0x1, P4 ;  /* 0x0000001b0c037211 */ /* 0x080fe400020f0eff */
[----:B------:R-:W-:Y:S02]  /*5760*/  MOV R12, c[0x0][0x198] ;  /* 0x00006600000c7a02 */ /* 0x000fe40000000f00 */
[----:B------:R-:W-:Y:S02]  /*5770*/  LEA.HI.X.SX32 R15, R21, R27, 0x1, P6 ;  /* 0x0000001b150f7211 */ /* 0x000fe400030f0eff */
[-C--:B------:R-:W-:Y:S01]  /*5780*/  IADD3 R8, P6, R24, R26.reuse, RZ ;  /* 0x0000001a18087210 */ /* 0x080fe20007fde0ff */
[----:B------:R-:W-:Y:S01]  /*5790*/  IMAD R12, R12, 0x8e, RZ ;  /* 0x0000008e0c0c7824 */ /* 0x000fe200078e02ff */
[----:B------:R-:W-:Y:S01]  /*57a0*/  IADD3 R4, P0, R13, R26, RZ ;  /* 0x0000001a0d047210 */ /* 0x000fe20007f1e0ff */
[----:B------:R-:W-:Y:S01]  /*57b0*/  STL.64 [R1+0x1b98], R28 ;  /* 0x001b981c01007387 */ /* 0x000fe20000100a00 */
[----:B------:R-:W-:-:S03]  /*57c0*/  MOV R10, c[0x0][0x198] ;  /* 0x00006600000a7a02 */ /* 0x000fc60000000f00 */
[----:B------:R-:W-:Y:S01]  /*57d0*/  STL.64 [R1+0x10], R14 ;  /* 0x0000100e01007387 */ /* 0x000fe20000100a00 */
[----:B------:R-:W-:-:S03]  /*57e0*/  LEA.HI.X.SX32 R5, R25, R27, 0x1, P0 ;  /* 0x0000001b19057211 */ /* 0x000fc600000f0eff */
[----:B------:R-:W-:Y:S01]  /*57f0*/  STL [R1+0x3a0], R8 ;  /* 0x0003a00801007387 */ /* 0x000fe20000100800 */
[----:B------:R-:W-:-:S03]  /*5800*/  MOV R25, c[0x0][0x198] ;  /* 0x0000660000197a02 */ /* 0x000fc60000000f00 */
[----:B------:R0:W-:Y:S01]  /*5810*/  STL.64 [R1+0x760], R2 ;  /* 0x0007600201007387 */ /* 0x0001e20000100a00 */
[----:B------:R-:W-:Y:S02]  /*5820*/  IMAD R10, R10, 0x86, RZ ;  /* 0x000000860a0a7824 */ /* 0x000fe400078e02ff */
[----:B------:R-:W-:Y:S01]  /*5830*/  IMAD.SHL.U32 R25, R25, 0x4, RZ ;  /* 0x0000000419197824 */ /* 0x000fe200078e00ff */
[-C--:B0-----:R-:W-:Y:S02]  /*5840*/  IADD3 R2, P0, R12, R26.reuse, RZ ;  /* 0x0000001a0c027210 */ /* 0x081fe40007f1e0ff */
[----:B------:R-:W-:Y:S02]  /*5850*/  MOV R12, c[0x0][0x198] ;  /* 0x00006600000c7a02 */ /* 0x000fe40000000f00 */
[----:B------:R-:W-:-:S03]  /*5860*/  IADD3 R20, P4, R10, R26, RZ ;  /* 0x0000001a0a147210 */ /* 0x000fc60007f9e0ff */
[----:B------:R-:W-:Y:S02]  /*5870*/  IMAD R12, R12, 0x43, RZ ;  /* 0x000000430c0c7824 */ /* 0x000fe400078e02ff */
[----:B------:R-:W-:Y:S01]  /*5880*/  IMAD.MOV.U32 R15, RZ, RZ, c[0x0][0x198] ;  /* 0x00006600ff0f7624 */ /* 0x000fe200078e00ff */
[-C--:B------:R-:W-:Y:S02]  /*5890*/  LEA.HI.X.SX32 R23, R25, R27.reuse, 0x1, P1 ;  /* 0x0000001b19177211 */ /* 0x080fe400008f0eff */
[----:B------:R-:W-:Y:S01]  /*58a0*/  LEA.HI.X.SX32 R21, R12, R27, 0x1, P4 ;  /* 0x0000001b0c157211 */ /* 0x000fe200020f0eff */
[----:B------:R-:W-:Y:S01]  /*58b0*/  IMAD R15, R15, 0x96, RZ ;  /* 0x000000960f0f7824 */ /* 0x000fe200078e02ff */
[----:B------:R-:W-:Y:S02]  /*58c0*/  MOV R25, c[0x0][0x198] ;  /* 0x0000660000197a02 */ /* 0x000fe40000000f00 */
[----:B------:R-:W-:Y:S02]  /*58d0*/  MOV R12, c[0x0][0x198] ;  /* 0x00006600000c7a02 */ /* 0x000fe40000000f00 */
[----:B------:R-:W-:Y:S01]  /*58e0*/  IADD3 R8, P1, R15, R26, RZ ;  /* 0x0000001a0f087210 */ /* 0x000fe20007f3e0ff */
[----:B------:R-:W-:Y:S01]  /*58f0*/  IMAD R25, R25, 0x47, RZ ;  /* 0x0000004719197824 */ /* 0x000fe200078e02ff */
[----:B------:R-:W-:Y:S01]  /*5900*/  MOV R19, c[0x0][0x198] ;  /* 0x0000660000137a02 */ /* 0x000fe20000000f00 */
[----:B------:R-:W-:Y:S01]  /*5910*/  IMAD R12, R12, 0x4b, RZ ;  /* 0x0000004b0c0c7824 */ /* 0x000fe200078e02ff */
[----:B------:R-:W-:-:S02]  /*5920*/  MOV R7, c[0x0][0x198] ;  /* 0x0000660000077a02 */ /* 0x000fc40000000f00 */
[-C--:B------:R-:W-:Y:S01]  /*5930*/  LEA.HI.X.SX32 R3, R25, R27.reuse, 0x1, P0 ;  /* 0x0000001b19037211 */ /* 0x080fe200000f0eff */
[----:B------:R-:W-:Y:S01]  /*5940*/  IMAD R19, R19, 0xa6, RZ ;  /* 0x000000a613137824 */ /* 0x000fe200078e02ff */
[----:B------:R-:W-:Y:S01]  /*5950*/  LEA.HI.X.SX32 R9, R12, R27, 0x1, P1 ;  /* 0x0000001b0c097211 */ /* 0x000fe200008f0eff */
[----:B------:R-:W-:Y:S01]  /*5960*/  IMAD.MOV.U32 R12, RZ, RZ, c[0x0][0x198] ;  /* 0x00006600ff0c7624 */ /* 0x000fe200078e00ff */
[----:B------:R-:W-:Y:S01]  /*5970*/  MOV R25, c[0x0][0x198] ;  /* 0x0000660000197a02 */ /* 0x000fe20000000f00 */
[----:B------:R0:W-:Y:S01]  /*5980*/  STL.64 [R1+0x1ba0], R4 ;  /* 0x001ba00401007387 */ /* 0x0001e20000100a00 */
[----:B------:R-:W-:-:S03]  /*5990*/  IMAD R7, R7, 0x9e, RZ ;  /* 0x0000009e07077824 */ /* 0x000fc600078e02ff */
[----:B------:R2:W-:Y:S01]  /*59a0*/  STL.64 [R1+0xb00], R22 ;  /* 0x000b001601007387 */ /* 0x0005e20000100a00 */
[----:B------:R-:W-:-:S03]  /*59b0*/  IMAD R12, R12, 0x53, RZ ;  /* 0x000000530c0c7824 */ /* 0x000fc600078e02ff */
[----:B------:R-:W-:Y:S01]  /*59c0*/  STL.64 [R1+0x900], R20 ;  /* 0x0009001401007387 */ /* 0x000fe20000100a00 */
[----:B------:R-:W-:-:S03]  /*59d0*/  IMAD R25, R25, 0x4f, RZ ;  /* 0x0000004f19197824 */ /* 0x000fc600078e02ff */
[----:B------:R3:W-:Y:S01]  /*59e0*/  STL.64 [R1+0x8e8], R2 ;  /* 0x0008e80201007387 */ /* 0x0007e20000100a00 */
[-C--:B0-----:R-:W-:Y:S01]  /*59f0*/  IADD3 R4, P4, R7, R26.reuse, RZ ;  /* 0x0000001a07047210 */ /* 0x081fe20007f9e0ff */
[----:B------:R-:W-:Y:S02]  /*5a00*/  IMAD.MOV.U32 R14, RZ, RZ, c[0x0][0x198] ;  /* 0x00006600ff0e7624 */ /* 0x000fe400078e00ff */
[----:B--2---:R-:W-:Y:S01]  /*5a10*/  IMAD.MOV.U32 R22, RZ, RZ, c[0x0][0x198] ;  /* 0x00006600ff167624 */ /* 0x004fe200078e00ff */
[----:B------:R-:W-:Y:S02]  /*5a20*/  LEA.HI.X.SX32 R5, R25, R27, 0x1, P4 ;  /* 0x0000001b19057211 */ /* 0x000fe400020f0eff */
[----:B---3--:R-:W-:Y:S01]  /*5a30*/  IADD3 R2, P0, R19, R26, RZ ;  /* 0x0000001a13027210 */ /* 0x008fe20007f1e0ff */
[----:B------:R-:W-:-:S03]  /*5a40*/  IMAD R22, R22, 0xb6, RZ ;  /* 0x000000b616167824 */ /* 0x000fc600078e02ff */
[----:B------:R-:W-:Y:S02]  /*5a50*/  LEA.HI.X.SX32 R3, R12, R27, 0x1, P0 ;  /* 0x0000001b0c037211 */ /* 0x000fe400000f0eff */
[----:B------:R-:W-:Y:S01]  /*5a60*/  MOV R12, c[0x0][0x198] ;  /* 0x00006600000c7a02 */ /* 0x000fe20000000f00 */
[----:B------:R-:W-:Y:S02]  /*5a70*/  IMAD R14, R14, 0xae, RZ ;  /* 0x000000ae0e0e7824 */ /* 0x000fe400078e02ff */
[----:B------:R-:W-:Y:S01]  /*5a80*/  IMAD.MOV.U32 R25, RZ, RZ, c[0x0][0x198] ;  /* 0x00006600ff197624 */ /* 0x000fe200078e00ff */
[----:B------:R0:W-:Y:S01]  /*5a90*/  STL.64 [R1+0x8c8], R8 ;  /* 0x0008c80801007387 */ /* 0x0001e20000100a00 */
[----:B------:R-:W-:Y:S01]  /*5aa0*/  IMAD R12, R12, 0x5b, RZ ;  /* 0x0000005b0c0c7824 */ /* 0x000fe200078e02ff */
[----:B------:R-:W-:Y:S01]  /*5ab0*/  MOV R21, c[0x0][0x198] ;  /* 0x0000660000157a02 */ /* 0x000fe20000000f00 */
[----:B------:R-:W-:Y:S01]  /*5ac0*/  IMAD R25, R25, 0x57, RZ ;  /* 0x0000005719197824 */ /* 0x000fe200078e02ff */
[----:B------:R2:W-:Y:S01]  /*5ad0*/  STL.64 [R1+0x8b0], R4 ;  /* 0x0008b00401007387 */ /* 0x0005e20000100a00 */
[----:B------:R-:W-:Y:S01]  /*5ae0*/  MOV R24, c[0x0][0x198] ;  /* 0x0000660000187a02 */ /* 0x000fe20000000f00 */
[----:B------:R-:W-:Y:S01]  /*5af0*/  IMAD R0, R0, 0xbe, RZ ;  /* 0x000000be00007824 */ /* 0x000fe200078e02ff */
[----:B0-----:R-:W-:-:S02]  /*5b00*/  IADD3 R8, P1, R14, R26, RZ ;  /* 0x0000001a0e087210 */ /* 0x001fc40007f3e0ff */
[-C--:B--2---:R-:W-:Y:S01]  /*5b10*/  IADD3 R4, P4, R22, R26.reuse, RZ ;  /* 0x0000001a16047210 */ /* 0x084fe20007f9e0ff */
[----:B------:R-:W-:Y:S01]  /*5b20*/  IMAD R21, R21, 0xc6, RZ ;  /* 0x000000c615157824 */ /* 0x000fe200078e02ff */
[-C--:B------:R-:W-:Y:S02]  /*5b30*/  LEA.HI.X.SX32 R9, R25, R27.reuse, 0x1, P1 ;  /* 0x0000001b19097211 */ /* 0x080fe400008f0eff */
[-C--:B------:R-:W-:Y:S02]  /*5b40*/  LEA.HI.X.SX32 R5, R12, R27.reuse, 0x1, P4 ;  /* 0x0000001b0c057211 */ /* 0x080fe400020f0eff */
[----:B------:R-:W-:Y:S01]  /*5b50*/  MOV R12, c[0x0][0x198] ;  /* 0x00006600000c7a02 */ /* 0x000fe20000000f00 */
[----:B------:R0:W-:Y:S01]  /*5b60*/  STL.64 [R1+0x890], R2 ;  /* 0x0008900201007387 */ /* 0x0001e20000100a00 */
[----:B------:R-:W-:Y:S01]  /*5b70*/  MOV R17, c[0x0][0x198] ;  /* 0x0000660000117a02 */ /* 0x000fe20000000f00 */
[----:B------:R-:W-:Y:S01]  /*5b80*/  IMAD R24, R24, 0x5f, RZ ;  /* 0x0000005f18187824 */ /* 0x000fe200078e02ff */
[----:B------:R-:W-:Y:S01]  /*5b90*/  MOV R25, c[0x0][0x198] ;  /* 0x0000660000197a02 */ /* 0x000fe20000000f00 */
[----:B------:R2:W-:Y:S01]  /*5ba0*/  STL.64 [R1+0x878], R8 ;  /* 0x0008780801007387 */ /* 0x0005e20000100a00 */
[----:B------:R-:W-:Y:S01]  /*5bb0*/  IMAD R12, R12, 0x63, RZ ;  /* 0x000000630c0c7824 */ /* 0x000fe200078e02ff */
[----:B------:R-:W-:Y:S01]  /*5bc0*/  MOV R11, c[0x0][0x198] ;  /* 0x00006600000b7a02 */ /* 0x000fe20000000f00 */
[----:B------:R-:W-:Y:S01]  /*5bd0*/  IMAD.MOV.U32 R23, RZ, RZ, c[0x0][0x198] ;  /* 0x00006600ff177624 */ /* 0x000fe200078e00ff */
[-C--:B0-----:R-:W-:Y:S01]  /*5be0*/  IADD3 R2, P0, R0, R26.reuse, RZ ;  /* 0x0000001a00027210 */ /* 0x081fe20007f1e0ff */
[----:B------:R-:W-:Y:S01]  /*5bf0*/  IMAD R17, R17, 0xce, RZ ;  /* 0x000000ce11117824 */ /* 0x000fe200078e02ff */
[----:B--2---:R-:W-:Y:S01]  /*5c00*/  IADD3 R8, P1, R21, R26, RZ ;  /* 0x0000001a15087210 */ /* 0x004fe20007f3e0ff */
[----:B------:R-:W-:Y:S01]  /*5c10*/  IMAD R25, R25, 0xd6, RZ ;  /* 0x000000d619197824 */ /* 0x000fe200078e02ff */
[-C--:B------:R-:W-:Y:S01]  /*5c20*/  LEA.HI.X.SX32 R3, R24, R27.reuse, 0x1, P0 ;  /* 0x0000001b18037211 */ /* 0x080fe200000f0eff */
[----:B------:R-:W-:Y:S01]  /*5c30*/  IMAD.MOV.U32 R20, RZ, RZ, c[0x0][0x198] ;  /* 0x00006600ff147624 */ /* 0x000fe200078e00ff */
[----:B------:R-:W-:Y:S01]  /*5c40*/  LEA.HI.X.SX32 R9, R12, R27, 0x1, P1 ;  /* 0x0000001b0c097211 */ /* 0x000fe200008f0eff */
[----:B------:R-:W-:Y:S01]  /*5c50*/  IMAD R23, R23, 0xde, RZ ;  /* 0x000000de17177824 */ /* 0x000fe200078e02ff */
[----:B------:R-:W-:Y:S01]  /*5c60*/  MOV R29, c[0x0][0x198] ;  /* 0x00006600001d7a02 */ /* 0x000fe20000000f00 */
[----:B------:R0:W-:Y:S01]  /*5c70*/  STL.64 [R1+0x858], R4 ;  /* 0x0008580401007387 */ /* 0x0001e20000100a00 */
[----:B------:R-:W-:-:S02]  /*5c80*/  IMAD R11, R11, 0x67, RZ ;  /* 0x000000670b0b7824 */ /* 0x000fc400078e02ff */
[----:B------:R-:W-:Y:S01]  /*5c90*/  IMAD R20, R20, 0x6b, RZ ;  /* 0x0000006b14147824 */ /* 0x000fe200078e02ff */
[----:B------:R2:W-:Y:S01]  /*5ca0*/  STL.64 [R1+0x840], R2 ;  /* 0x0008400201007387 */ /* 0x0005e20000100a00 */
[----:B------:R-:W-:-:S03]  /*5cb0*/  IMAD R29, R29, 0x6f, RZ ;  /* 0x0000006f1d1d7824 */ /* 0x000fc600078e02ff */
[----:B------:R3:W-:Y:S01]  /*5cc0*/  STL.64 [R1+0x820], R8 ;  /* 0x0008200801007387 */ /* 0x0007e20000100a00 */
[-C--:B0-----:R-:W-:Y:S02]  /*5cd0*/  IADD3 R4, P4, R17, R26.reuse, RZ ;  /* 0x0000001a11047210 */ /* 0x081fe40007f9e0ff */
[-C--:B--2---:R-:W-:Y:S02]  /*5ce0*/  IADD3 R2, P0, R25, R26.reuse, RZ ;  /* 0x0000001a19027210 */ /* 0x084fe40007f1e0ff */
[-C--:B------:R-:W-:Y:S02]  /*5cf0*/  LEA.HI.X.SX32 R5, R11, R27.reuse, 0x1, P4 ;  /* 0x0000001b0b057211 */ /* 0x080fe400020f0eff */
[----:B---3--:R-:W-:Y:S02]  /*5d00*/  IADD3 R8, P1, R23, R26, RZ ;  /* 0x0000001a17087210 */ /* 0x008fe40007f3e0ff */
[-C--:B------:R-:W-:Y:S02]  /*5d10*/  LEA.HI.X.SX32 R3, R20, R27.reuse, 0x1, P0 ;  /* 0x0000001b14037211 */ /* 0x080fe400000f0eff */
[----:B------:R-:W-:Y:S01]  /*5d20*/  LEA.HI.X.SX32 R9, R29, R27, 0x1, P1 ;  /* 0x0000001b1d097211 */ /* 0x000fe200008f0eff */
[----:B------:R-:W-:Y:S01]  /*5d30*/  IMAD.MOV.U32 R24, RZ, RZ, c[0x0][0x198] ;  /* 0x00006600ff187624 */ /* 0x000fe200078e00ff */
[----:B------:R0:W-:Y:S01]  /*5d40*/  STL.64 [R1+0x808], R4 ;  /* 0x0008080401007387 */ /* 0x0001e20000100a00 */
[----:B------:R-:W-:-:S03]  /*5d50*/  MOV R12, c[0x0][0x198] ;  /* 0x00006600000c7a02 */ /* 0x000fc60000000f00 */
[----:B------:R-:W-:Y:S01]  /*5d60*/  STL.64 [R1+0x7e8], R2 ;  /* 0x0007e80201007387 */ /* 0x000fe20000100a00 */
[----:B------:R-:W-:Y:S01]  /*5d70*/  MOV R20, c[0x0][0x198] ;  /* 0x0000660000147a02 */ /* 0x000fe20000000f00 */
[----:B------:R-:W-:Y:S02]  /*5d80*/  IMAD R24, R24, 0xe6, RZ ;  /* 0x000000e618187824 */ /* 0x000fe400078e02ff */
[----:B------:R2:W-:Y:S01]  /*5d90*/  STL.64 [R1+0x7d0], R8 ;  /* 0x0007d00801007387 */ /* 0x0005e20000100a00 */
[----:B------:R-:W-:Y:S01]  /*5da0*/  IMAD R12, R12, 0xee, RZ ;  /* 0x000000ee0c0c7824 */ /* 0x000fe200078e02ff */
[----:B------:R-:W-:Y:S01]  /*5db0*/  MOV R29, c[0x0][0x198] ;  /* 0x00006600001d7a02 */ /* 0x000fe20000000f00 */
[----:B------:R-:W-:Y:S01]  /*5dc0*/  IMAD R20, R20, 0xf6, RZ ;  /* 0x000000f614147824 */ /* 0x000fe200078e02ff */
[----:B0-----:R-:W-:Y:S02]  /*5dd0*/  IADD3 R4, P4, R24, R26, RZ ;  /* 0x0000001a18047210 */ /* 0x001fe40007f9e0ff */
[----:B--2---:R-:W-:Y:S01]  /*5de0*/  MOV R8, c[0x0][0x198] ;  /* 0x0000660000087a02 */ /* 0x004fe20000000f00 */
[----:B------:R-:W-:-:S04]  /*5df0*/  IMAD.MOV.U32 R9, RZ, RZ, c[0x0][0x198] ;  /* 0x00006600ff097624 */ /* 0x000fc800078e00ff */
[----:B------:R-:W-:Y:S01]  /*5e00*/  IMAD R8, R8, 0x73, RZ ;  /* 0x0000007308087824 */ /* 0x000fe200078e02ff */
[-C--:B------:R-:W-:Y:S01]  /*5e10*/  IADD3 R2, P0, R12, R26.reuse, RZ ;  /* 0x0000001a0c027210 */ /* 0x080fe20007f1e0ff */
[----:B------:R-:W-:Y:S01]  /*5e20*/  IMAD R9, R9, 0x77, RZ ;  /* 0x0000007709097824 */ /* 0x000fe200078e02ff */
[----:B------:R-:W-:Y:S01]  /*5e30*/  IADD3 R28, P1, R20, R26, RZ ;  /* 0x0000001a141c7210 */ /* 0x000fe20007f3e0ff */
[----:B------:R-:W-:Y:S01]  /*5e40*/  IMAD R29, R29, 0x7b, RZ ;  /* 0x0000007b1d1d7824 */ /* 0x000fe200078e02ff */
[-C--:B------:R-:W-:Y:S01]  /*5e50*/  LEA.HI.X.SX32 R5, R8, R27.reuse, 0x1, P4 ;  /* 0x0000001b08057211 */ /* 0x080fe200020f0eff */
[----:B------:R-:W-:Y:S02]  /*5e60*/  IMAD.MOV.U32 R11, RZ, RZ, c[0x0][0x198] ;  /* 0x00006600ff0b7624 */ /* 0x000fe400078e00ff */
[----:B------:R-:W-:Y:S01]  /*5e70*/  IMAD.MOV.U32 R8, RZ, RZ, c[0x0][0x198] ;  /* 0x00006600ff087624 */ /* 0x000fe200078e00ff */
[-C--:B------:R-:W-:Y:S01]  /*5e80*/  LEA.HI.X.SX32 R3, R9, R27.reuse, 0x1, P0 ;  /* 0x0000001b09037211 */ /* 0x080fe200000f0eff */
[----:B------:R-:W-:Y:S01]  /*5e90*/  IMAD R11, R11, 0xfe, RZ ;  /* 0x000000fe0b0b7824 */ /* 0x000fe200078e02ff */
[----:B------:R-:W-:Y:S01]  /*5ea0*/  MOV R9, c[0x0][0x198] ;  /* 0x0000660000097a02 */ /* 0x000fe20000000f00 */
[----:B------:R-:W-:Y:S01]  /*5eb0*/  IMAD R8, R8, 0x10c, RZ ;  /* 0x0000010c08087824 */ /* 0x000fe200078e02ff */
[----:B------:R-:W-:-:S02]  /*5ec0*/  LEA.HI.X.SX32 R29, R29, R27, 0x1, P1 ;  /* 0x0000001b1d1d7211 */ /* 0x000fc400008f0eff */
[----:B------:R-:W-:Y:S01]  /*5ed0*/  MOV R20, c[0x0][0x198] ;  /* 0x0000660000147a02 */ /* 0x000fe20000000f00 */
[----:B------:R0:W-:Y:S01]  /*5ee0*/  STL.64 [R1+0x7b0], R4 ;  /* 0x0007b00401007387 */ /* 0x0001e20000100a00 */
[----:B------:R-:W-:-:S03]  /*5ef0*/  IMAD R9, R9, 0x7f, RZ ;  /* 0x0000007f09097824 */ /* 0x000fc600078e02ff */
[----:B------:R-:W-:Y:S01]  /*5f00*/  STL.64 [R1+0x790], R2 ;  /* 0x0007900201007387 */ /* 0x000fe20000100a00 */
[----:B------:R-:W-:-:S03]  /*5f10*/  IMAD R20, R20, 0x106, RZ ;  /* 0x0000010614147824 */ /* 0x000fc600078e02ff */
[----:B------:R2:W-:Y:S01]  /*5f20*/  STL.64 [R1+0x770], R28 ;  /* 0x0007701c01007387 */ /* 0x0005e20000100a00 */
[----:B0-----:R-:W-:-:S04]  /*5f30*/  IADD3 R4, P4, R11, R26, RZ ;  /* 0x0000001a0b047210 */ /* 0x001fc80007f9e0ff */
[-C--:B------:R-:W-:Y:S02]  /*5f40*/  LEA.HI.X.SX32 R5, R9, R27.reuse, 0x1, P4 ;  /* 0x0000001b09057211 */ /* 0x080fe400020f0eff */
[-C--:B--2---:R-:W-:Y:S01]  /*5f50*/  IADD3 R28, P1, R8, R26.reuse, RZ ;  /* 0x0000001a081c7210 */ /* 0x084fe20007f3e0ff */
[----:B------:R-:W-:Y:S01]  /*5f60*/  IMAD.MOV.U32 R8, RZ, RZ, c[0x0][0x198] ;  /* 0x00006600ff087624 */ /* 0x000fe200078e00ff */
[----:B------:R-:W-:Y:S02]  /*5f70*/  IADD3 R2, P0, R20, R26, RZ ;  /* 0x0000001a14027210 */ /* 0x000fe40007f1e0ff */
[----:B------:R-:W-:Y:S01]  /*5f80*/  MOV R20, c[0x0][0x198] ;  /* 0x0000660000147a02 */ /* 0x000fe20000000f00 */
[----:B------:R-:W-:Y:S01]  /*5f90*/  IMAD R8, R8, 0x83, RZ ;  /* 0x0000008308087824 */ /* 0x000fe200078e02ff */
[----:B------:R0:W-:Y:S03]  /*5fa0*/  STL.64 [R1+0x750], R4 ;  /* 0x0007500401007387 */ /* 0x0001e60000100a00 */
[----:B------:R-:W-:Y:S01]  /*5fb0*/  IMAD R20, R20, 0x10e, RZ ;  /* 0x0000010e14147824 */ /* 0x000fe200078e02ff */
[----:B------:R-:W-:-:S02]  /*5fc0*/  LEA.HI.X.SX32 R3, R8, R27, 0x1, P0 ;  /* 0x0000001b08037211 */ /* 0x000fc400000f0eff */
[----:B------:R-:W-:Y:S02]  /*5fd0*/  MOV R9, c[0x0][0x198] ;  /* 0x0000660000097a02 */ /* 0x000fe40000000f00 */
[----:B0-----:R-:W-:Y:S01]  /*5fe0*/  MOV R5, c[0x0][0x198] ;  /* 0x0000660000057a02 */ /* 0x001fe20000000f00 */
[----:B------:R0:W-:Y:S01]  /*5ff0*/  STL.64 [R1+0x738], R2 ;  /* 0x0007380201007387 */ /* 0x0001e20000100a00 */
[----:B------:R-:W-:Y:S02]  /*6000*/  IADD3 R4, P4, R20, R26, RZ ;  /* 0x0000001a14047210 */ /* 0x000fe40007f9e0ff */
[-C--:B------:R-:W-:Y:S01]  /*6010*/  LEA.HI.X.SX32 R29, R10, R27.reuse, 0x1, P1 ;  /* 0x0000001b0a1d7211 */ /* 0x080fe200008f0eff */
[----:B------:R-:W-:Y:S01]  /*6020*/  IMAD R5, R5, 0x87, RZ ;  /* 0x0000008705057824 */ /* 0x000fe200078e02ff */
[----:B------:R-:W-:Y:S01]  /*6030*/  MOV R20, c[0x0][0x198] ;  /* 0x0000660000147a02 */ /* 0x000fe20000000f00 */
[----:B------:R-:W-:Y:S01]  /*6040*/  IMAD R9, R9, 0x116, RZ ;  /* 0x0000011609097824 */ /* 0x000fe200078e02ff */
[----:B0-----:R-:W-:Y:S01]  /*6050*/  MOV R2, c[0x0][0x198] ;  /* 0x0000660000027a02 */ /* 0x001fe20000000f00 */
[----:B------:R-:W2:Y:S01]  /*6060*/  LDL.LU R3, [R1+0x1f40] ;  /* 0x001f400001037983 */ /* 0x000ea20000300800 */
[----:B------:R-:W-:Y:S01]  /*6070*/  LEA.HI.X.SX32 R5, R5, R27, 0x1, P4 ;  /* 0x0000001b05057211 */ /* 0x000fe200020f0eff */
[----:B------:R-:W-:-:S02]  /*6080*/  IMAD.MOV.U32 R10, RZ, RZ, c[0x0][0x198] ;  /* 0x00006600ff0a7624 */ /* 0x000fc400078e00ff */
[----:B------:R0:W-:Y:S01]  /*6090*/  STL.64 [R1+0x720], R28 ;  /* 0x0007201c01007387 */ /* 0x0001e20000100a00 */
[----:B------:R-:W-:Y:S02]  /*60a0*/  IMAD R2, R2, 0x11e, RZ ;  /* 0x0000011e02027824 */ /* 0x000fe400078e02ff */
[----:B------:R-:W-:Y:S01]  /*60b0*/  IMAD R20, R20, 0x11c, RZ ;  /* 0x0000011c14147824 */ /* 0x000fe200078e02ff */
[----:B------:R3:W-:Y:S01]  /*60c0*/  STL.64 [R1+0x718], R4 ;  /* 0x0007180401007387 */ /* 0x0007e20000100a00 */
[----:B------:R-:W-:Y:S01]  /*60d0*/  IMAD R10, R10, 0x8b, RZ ;  /* 0x0000008b0a0a7824 */ /* 0x000fe200078e02ff */
[-C--:B------:R-:W-:Y:S01]  /*60e0*/  IADD3 R8, P0, R9, R26.reuse, RZ ;  /* 0x0000001a09087210 */ /* 0x080fe20007f1e0ff */
[----:B0-----:R-:W-:Y:S01]  /*60f0*/  IMAD.MOV.U32 R29, RZ, RZ, c[0x0][0x198] ;  /* 0x00006600ff1d7624 */ /* 0x001fe200078e00ff */
[-C--:B------:R-:W-:Y:S02]  /*6100*/  IADD3 R28, P1, R20, R26.reuse, RZ ;  /* 0x0000001a141c7210 */ /* 0x080fe40007f3e0ff */
[----:B---3--:R-:W-:Y:S01]  /*6110*/  IADD3 R4, P4, R2, R26, RZ ;  /* 0x0000001a02047210 */ /* 0x008fe20007f9e0ff */
[----:B------:R-:W-:Y:S01]  /*6120*/  IMAD R29, R29, 0x8e, RZ ;  /* 0x0000008e1d1d7824 */ /* 0x000fe200078e02ff */
[----:B------:R-:W-:-:S02]  /*6130*/  MOV R2, c[0x0][0x198] ;  /* 0x0000660000027a02 */ /* 0x000fc40000000f00 */
[----:B------:R-:W-:Y:S02]  /*6140*/  MOV R20, c[0x0][0x198] ;  /* 0x0000660000147a02 */ /* 0x000fe40000000f00 */
[-C--:B------:R-:W-:Y:S01]  /*6150*/  LEA.HI.X.SX32 R9, R10, R27.reuse, 0x1, P0 ;  /* 0x0000001b0a097211 */ /* 0x080fe200000f0eff */
[----:B------:R-:W-:Y:S01]  /*6160*/  IMAD R2, R2, 0x12c, RZ ;  /* 0x0000012c02027824 */ /* 0x000fe200078e02ff */
[----:B------:R-:W-:Y:S01]  /*6170*/  LEA.HI.X.SX32 R29, R29, R27, 0x1, P1 ;  /* 0x0000001b1d1d7211 */ /* 0x000fe200008f0eff */
[----:B------:R-:W-:Y:S01]  /*6180*/  IMAD R20, R20, 0x126, RZ ;  /* 0x0000012614147824 */ /* 0x000fe200078e02ff */
[----:B------:R-:W-:Y:S01]  /*6190*/  MOV R10, c[0x0][0x198] ;  /* 0x00006600000a7a02 */ /* 0x000fe20000000f00 */
[----:B------:R0:W-:Y:S04]  /*61a0*/  STL.64 [R1+0x700], R8 ;  /* 0x0007000801007387 */ /* 0x0001e80000100a00 */
[----:B------:R3:W-:Y:S01]  /*61b0*/  STL.64 [R1+0x6e8], R28 ;  /* 0x0006e81c01007387 */ /* 0x0007e20000100a00 */
[----:B------:R-:W-:Y:S01]  /*61c0*/  IMAD R10, R10, 0x8f, RZ ;  /* 0x0000008f0a0a7824 */ /* 0x000fe200078e02ff */
[----:B0-----:R-:W-:-:S02]  /*61d0*/  IADD3 R8, P0, R20, R26, RZ ;  /* 0x0000001a14087210 */ /* 0x001fc40007f1e0ff */
[----:B---3--:R-:W-:Y:S02]  /*61e0*/  IADD3 R28, P1, R2, R26, RZ ;  /* 0x0000001a021c7210 */ /* 0x008fe40007f3e0ff */
[----:B------:R-:W-:Y:S01]  /*61f0*/  MOV R2, c[0x0][0x198] ;  /* 0x0000660000027a02 */ /* 0x000fe20000000f00 */
[----:B------:R-:W-:Y:S01]  /*6200*/  IMAD.MOV.U32 R20, RZ, RZ, c[0x0][0x198] ;  /* 0x00006600ff147624 */ /* 0x000fe200078e00ff */
[----:B------:R-:W-:-:S03]  /*6210*/  LEA.HI.X.SX32 R5, R10, R27, 0x1, P4 ;  /* 0x0000001b0a057211 */ /* 0x000fc600020f0eff */
[----:B------:R-:W-:Y:S01]  /*6220*/  IMAD R2, R2, 0x93, RZ ;  /* 0x0000009302027824 */ /* 0x000fe200078e02ff */
[----:B------:R-:W-:Y:S01]  /*6230*/  MOV R10, c[0x0][0x198] ;  /* 0x00006600000a7a02 */ /* 0x000fe20000000f00 */
[----:B------:R-:W-:Y:S01]  /*6240*/  IMAD R20, R20, 0x12e, RZ ;  /* 0x0000012e14147824 */ /* 0x000fe200078e02ff */
[----:B------:R0:W-:Y:S02]  /*6250*/  STL.64 [R1+0x6e0], R4 ;  /* 0x0006e00401007387 */ /* 0x0001e40000100a00 */
[-C--:B------:R-:W-:Y:S01]  /*6260*/  LEA.HI.X.SX32 R9, R2, R27.reuse, 0x1, P0 ;  /* 0x0000001b02097211 */ /* 0x080fe200000f0eff */
[----:B------:R-:W-:Y:S01]  /*6270*/  IMAD R10, R10, 0x136, RZ ;  /* 0x000001360a0a7824 */ /* 0x000fe200078e02ff */
[----:B------:R-:W-:Y:S02]  /*6280*/  MOV R2, c[0x0][0x198] ;  /* 0x0000660000027a02 */ /* 0x000fe40000000f00 */
[----:B------:R-:W-:Y:S01]  /*6290*/  LEA.HI.X.SX32 R29, R15, R27, 0x1, P1 ;  /* 0x0000001b0f1d7211 */ /* 0x000fe200008f0eff */
[----:B------:R3:W-:Y:S01]  /*62a0*/  STL.64 [R1+0x6c8], R8 ;  /* 0x0006c80801007387 */ /* 0x0007e20000100a00 */
[----:B0-----:R-:W-:Y:S01]  /*62b0*/  IADD3 R4, P4, R20, R26, RZ ;  /* 0x0000001a14047210 */ /* 0x001fe20007f9e0ff */
[----:B------:R-:W-:Y:S01]  /*62c0*/  IMAD.MOV.U32 R20, RZ, RZ, c[0x0][0x198] ;  /* 0x00006600ff147624 */ /* 0x000fe200078e00ff */
[----:B------:R-:W-:Y:S01]  /*62d0*/  MOV R15, c[0x0][0x198] ;  /* 0x00006600000f7a02 */ /* 0x000fe20000000f00 */
[----:B------:R-:W-:-:S02]  /*62e0*/  IMAD R2, R2, 0x97, RZ ;  /* 0x0000009702027824 */ /* 0x000fc400078e02ff */
[----:B------:R-:W-:Y:S01]  /*62f0*/  IMAD R20, R20, 0x13c, RZ ;  /* 0x0000013c14147824 */ /* 0x000fe200078e02ff */
[----:B---3--:R-:W-:Y:S01]  /*6300*/  IADD3 R8, P0, R10, R26, RZ ;  /* 0x0000001a0a087210 */ /* 0x008fe20007f1e0ff */
[----:B------:R-:W-:Y:S01]  /*6310*/  IMAD.MOV.U32 R10, RZ, RZ, c[0x0][0x198] ;  /* 0x00006600ff0a7624 */ /* 0x000fe200078e00ff */
[----:B------:R0:W-:Y:S01]  /*6320*/  STL.64 [R1+0x6b0], R28 ;  /* 0x0006b01c01007387 */ /* 0x0001e20000100a00 */
[-C--:B------:R-:W-:Y:S01]  /*6330*/  LEA.HI.X.SX32 R5, R2, R27.reuse, 0x1, P4 ;  /* 0x0000001b02057211 */ /* 0x080fe200020f0eff */
[----:B------:R-:W-:Y:S02]  /*6340*/  IMAD R15, R15, 0x9b, RZ ;  /* 0x0000009b0f0f7824 */ /* 0x000fe400078e02ff */
[----:B------:R-:W-:Y:S02]  /*6350*/  IMAD R10, R10, 0x13e, RZ ;  /* 0x0000013e0a0a7824 */ /* 0x000fe400078e02ff */
[----:B------:R3:W-:Y:S01]  /*6360*/  STL.64 [R1+0x6a8], R4 ;  /* 0x0006a80401007387 */ /* 0x0007e20000100a00 */
[----:B------:R-:W-:-:S02]  /*6370*/  LEA.HI.X.SX32 R9, R15, R27, 0x1, P0 ;  /* 0x0000001b0f097211 */ /* 0x000fc400000f0eff */
[-C--:B0-----:R-:W-:Y:S02]  /*6380*/  IADD3 R28, P1, R20, R26.reuse, RZ ;  /* 0x0000001a141c7210 */ /* 0x081fe40007f3e0ff */
[----:B------:R-:W-:Y:S01]  /*6390*/  MOV R20, c[0x0][0x198] ;  /* 0x0000660000147a02 */ /* 0x000fe20000000f00 */
[----:B------:R-:W-:Y:S01]  /*63a0*/  IMAD.MOV.U32 R15, RZ, RZ, c[0x0][0x198] ;  /* 0x00006600ff0f7624 */ /* 0x000fe200078e00ff */
[----:B---3--:R-:W-:-:S03]  /*63b0*/  IADD3 R4, P4, R10, R26, RZ ;  /* 0x0000001a0a047210 */ /* 0x008fc60007f9e0ff */
[----:B------:R-:W-:Y:S01]  /*63c0*/  IMAD R20, R20, 0x146, RZ ;  /* 0x0000014614147824 */ /* 0x000fe200078e02ff */
[----:B------:R-:W-:Y:S01]  /*63d0*/  MOV R10, c[0x0][0x198] ;  /* 0x00006600000a7a02 */ /* 0x000fe20000000f00 */
[----:B------:R0:W-:Y:S01]  /*63e0*/  STL.64 [R1+0x690], R8 ;  /* 0x0006900801007387 */ /* 0x0001e20000100a00 */
[-C--:B------:R-:W-:Y:S01]  /*63f0*/  LEA.HI.X.SX32 R29, R7, R27.reuse, 0x1, P1 ;  /* 0x0000001b071d7211 */ /* 0x080fe200008f0eff */
[----:B------:R-:W-:Y:S02]  /*6400*/  IMAD R15, R15, 0x9f, RZ ;  /* 0x0000009f0f0f7824 */ /* 0x000fe400078e02ff */
[----:B------:R-:W-:Y:S02]  /*6410*/  IMAD R10, R10, 0x14c, RZ ;  /* 0x0000014c0a0a7824 */ /* 0x000fe400078e02ff */
[----:B------:R3:W-:Y:S01]  /*6420*/  STL.64 [R1+0x678], R28 ;  /* 0x0006781c01007387 */ /* 0x0007e20000100a00 */
[----:B------:R-:W-:Y:S02]  /*6430*/  LEA.HI.X.SX32 R5, R15, R27, 0x1, P4 ;  /* 0x0000001b0f057211 */ /* 0x000fe400020f0eff */
[----:B0-----:R-:W-:-:S02]  /*6440*/  IADD3 R8, P0, R20, R26, RZ ;  /* 0x0000001a14087210 */ /* 0x001fc40007f1e0ff */
[----:B------:R-:W-:Y:S02]  /*6450*/  MOV R20, c[0x0][0x198] ;  /* 0x0000660000147a02 */ /* 0x000fe40000000f00 */
[----:B---3--:R-:W-:-:S03]  /*6460*/  IADD3 R28, P1, R10, R26, RZ ;  /* 0x0000001a0a1c7210 */ /* 0x008fc60007f3e0ff */
[----:B------:R-:W-:Y:S02]  /*6470*/  IMAD R20, R20, 0x14e, RZ ;  /* 0x0000014e14147824 */ /* 0x000fe400078e02ff */
[----:B------:R-:W-:Y:S01]  /*6480*/  IMAD.MOV.U32 R10, RZ, RZ, c[0x0][0x198] ;  /* 0x00006600ff0a7624 */ /* 0x000fe200078e00ff */
[----:B------:R0:W-:Y:S01]  /*6490*/  STL.64 [R1+0x670], R4 ;  /* 0x0006700401007387 */ /* 0x0001e20000100a00 */
[----:B------:R-:W-:Y:S02]  /*64a0*/  MOV R15, c[0x0][0x198] ;  /* 0x00006600000f7a02 */ /* 0x000fe40000000f00 */
[----:B------:R-:W-:Y:S01]  /*64b0*/  IMAD R10, R10, 0xa3, RZ ;  /* 0x000000a30a0a7824 */ /* 0x000fe200078e02ff */
[-C--:B------:R-:W-:Y:S01]  /*64c0*/  LEA.HI.X.SX32 R29, R19, R27.reuse, 0x1, P1 ;  /* 0x0000001b131d7211 */ /* 0x080fe200008f0eff */
[----:B------:R-:W-:Y:S02]  /*64d0*/  IMAD.MOV.U32 R19, RZ, RZ, c[0x0][0x198] ;  /* 0x00006600ff137624 */ /* 0x000fe400078e00ff */
[----:B------:R-:W-:Y:S01]  /*64e0*/  IMAD R15, R15, 0x156, RZ ;  /* 0x000001560f0f7824 */ /* 0x000fe200078e02ff */
[----:B------:R-:W-:-:S02]  /*64f0*/  LEA.HI.X.SX32 R9, R10, R27, 0x1, P0 ;  /* 0x0000001b0a097211 */ /* 0x000fc400000f0eff */
[----:B0-----:R-:W-:Y:S02]  /*6500*/  IADD3 R4, P4, R20, R26, RZ ;  /* 0x0000001a14047210 */ /* 0x001fe40007f9e0ff */
[----:B------:R-:W-:Y:S02]  /*6510*/  MOV R20, c[0x0][0x198] ;  /* 0x0000660000147a02 */ /* 0x000fe40000000f00 */
[----:B------:R-:W-:-:S03]  /*6520*/  MOV R10, c[0x0][0x198] ;  /* 0x00006600000a7a02 */ /* 0x000fc60000000f00 */
[----:B------:R-:W-:Y:S01]  /*6530*/  IMAD R20, R20, 0x15c, RZ ;  /* 0x0000015c14147824 */ /* 0x000fe200078e02ff */
[----:B------:R0:W-:Y:S01]  /*6540*/  STL.64 [R1+0x660], R8 ;  /* 0x0006600801007387 */ /* 0x0001e20000100a00 */
[----:B------:R-:W-:Y:S02]  /*6550*/  IMAD R19, R19, 0xab, RZ ;  /* 0x000000ab13137824 */ /* 0x000fe400078e02ff */
[----:B------:R-:W-:Y:S01]  /*6560*/  IMAD R10, R10, 0xa7, RZ ;  /* 0x000000a70a0a7824 */ /* 0x000fe200078e02ff */
[----:B------:R3:W-:Y:S01]  /*6570*/  STL.64 [R1+0x640], R28 ;  /* 0x0006401c01007387 */ /* 0x0007e20000100a00 */
[-C--:B0-----:R-:W-:Y:S02]  /*6580*/  IADD3 R8, P0, R15, R26.reuse, RZ ;  /* 0x0000001a0f087210 */ /* 0x081fe40007f1e0ff */
[----:B------:R-:W-:Y:S02]  /*6590*/  MOV R15, c[0x0][0x198] ;  /* 0x00006600000f7a02 */ /* 0x000fe40000000f00 */
[----:B---3--:R-:W-:-:S02]  /*65a0*/  IADD3 R28, P1, R20, R26, RZ ;  /* 0x0000001a141c7210 */ /* 0x008fc40007f3e0ff */
[----:B------:R-:W-:Y:S02]  /*65b0*/  MOV R20, c[0x0][0x198] ;  /* 0x0000660000147a02 */ /* 0x000fe40000000f00 */
[-C--:B------:R-:W-:Y:S01]  /*65c0*/  LEA.HI.X.SX32 R9, R19, R27.reuse, 0x1, P0 ;  /* 0x0000001b13097211 */ /* 0x080fe200000f0eff */
[----:B------:R-:W-:Y:S01]  /*65d0*/  IMAD R15, R15, 0x15e, RZ ;  /* 0x0000015e0f0f7824 */ /* 0x000fe200078e02ff */
[----:B------:R-:W-:Y:S02]  /*65e0*/  LEA.HI.X.SX32 R5, R10, R27, 0x1, P4 ;  /* 0x0000001b0a057211 */ /* 0x000fe400020f0eff */
[----:B------:R-:W-:Y:S01]  /*65f0*/  MOV R19, c[0x0][0x198] ;  /* 0x0000660000137a02 */ /* 0x000fe20000000f00 */
[----:B------:R-:W-:Y:S02]  /*6600*/  IMAD R20, R20, 0x166, RZ ;  /* 0x0000016614147824 */ /* 0x000fe400078e02ff */
[----:B------:R0:W-:Y:S02]  /*6610*/  STL.64 [R1+0x638], R4 ;  /* 0x0006380401007387 */ /* 0x0001e40000100a00 */
[----:B------:R-:W-:-:S02]  /*6620*/  IMAD R19, R19, 0xaf, RZ ;  /* 0x000000af13137824 */ /* 0x000fc400078e02ff */
[----:B------:R3:W-:Y:S01]  /*6630*/  STL.64 [R1+0x620], R8 ;  /* 0x0006200801007387 */ /* 0x0007e20000100a00 */
[-C--:B0-----:R-:W-:Y:S02]  /*6640*/  IADD3 R4, P4, R15, R26.reuse, RZ ;  /* 0x0000001a0f047210 */ /* 0x081fe40007f9e0ff */
[-C--:B---3--:R-:W-:Y:S01]  /*6650*/  IADD3 R8, P0, R20, R26.reuse, RZ ;  /* 0x0000001a14087210 */ /* 0x088fe20007f1e0ff */
[----:B------:R-:W-:Y:S01]  /*6660*/  IMAD.MOV.U32 R20, RZ, RZ, c[0x0][0x198] ;  /* 0x00006600ff147624 */ /* 0x000fe200078e00ff */
[-C--:B------:R-:W-:Y:S02]  /*6670*/  LEA.HI.X.SX32 R5, R19, R27.reuse, 0x1, P4 ;  /* 0x0000001b13057211 */ /* 0x080fe400020f0eff */
[----:B------:R-:W-:Y:S01]  /*6680*/  MOV R19, c[0x0][0x198] ;  /* 0x0000660000137a02 */ /* 0x000fe20000000f00 */
[----:B------:R-:W-:Y:S01]  /*6690*/  IMAD R20, R20, 0x16e, RZ ;  /* 0x0000016e14147824 */ /* 0x000fe200078e02ff */
[----:B------:R-:W-:Y:S02]  /*66a0*/  MOV R15, c[0x0][0x198] ;  /* 0x00006600000f7a02 */ /* 0x000fe40000000f00 */
[----:B------:R-:W-:Y:S01]  /*66b0*/  LEA.HI.X.SX32 R29, R14, R27, 0x1, P1 ;  /* 0x0000001b0e1d7211 */ /* 0x000fe200008f0eff */
[----:B------:R-:W-:Y:S01]  /*66c0*/  IMAD R19, R19, 0xb3, RZ ;  /* 0x000000b313137824 */ /* 0x000fe200078e02ff */
[----:B------:R-:W-:Y:S01]  /*66d0*/  IADD3 R14, P4, R20, R26, RZ ;  /* 0x0000001a140e7210 */ /* 0x000fe20007f9e0ff */
[----:B------:R-:W-:-:S02]  /*66e0*/  IMAD.MOV.U32 R20, RZ, RZ, c[0x0][0x198] ;  /* 0x00006600ff147624 */ /* 0x000fc400078e00ff */
[----:B------:R-:W-:Y:S01]  /*66f0*/  IMAD R15, R15, 0x16c, RZ ;  /* 0x0000016c0f0f7824 */ /* 0x000fe200078e02ff */
[----:B------:R-:W-:Y:S01]  /*6700*/  LEA.HI.X.SX32 R9, R19, R27, 0x1, P0 ;  /* 0x0000001b13097211 */ /* 0x000fe200000f0eff */
[----:B------:R-:W-:Y:S01]  /*6710*/  IMAD R20, R20, 0x176, RZ ;  /* 0x0000017614147824 */ /* 0x000fe200078e02ff */
[----:B------:R0:W-:Y:S04]  /*6720*/  STL.64 [R1+0x608], R28 ;  /* 0x0006081c01007387 */ /* 0x0001e80000100a00 */
[----:B------:R-:W-:Y:S04]  /*6730*/  STL.64 [R1+0x600], R4 ;  /* 0x0006000401007387 */ /* 0x000fe80000100a00 */
[----:B------:R3:W-:Y:S01]  /*6740*/  STL.64 [R1+0x5e8], R8 ;  /* 0x0005e80801007387 */ /* 0x0007e20000100a00 */
[----:B0-----:R-:W-:-:S04]  /*6750*/  IADD3 R28, P1, R15, R26, RZ ;  /* 0x0000001a0f1c7210 */ /* 0x001fc80007f3e0ff */
[----:B------:R-:W-:Y:S01]  /*6760*/  LEA.HI.X.SX32 R29, R22, R27, 0x1, P1 ;  /* 0x0000001b161d7211 */ /* 0x000fe200008f0eff */
[----:B------:R-:W-:Y:S01]  /*6770*/  IMAD.MOV.U32 R22, RZ, RZ, c[0x0][0x198] ;  /* 0x00006600ff167624 */ /* 0x000fe200078e00ff */
[----:B---3--:R-:W-:Y:S02]  /*6780*/  IADD3 R8, P0, R20, R26, RZ ;  /* 0x0000001a14087210 */ /* 0x008fe40007f1e0ff */
[----:B------:R-:W-:Y:S01]  /*6790*/  MOV R20, c[0x0][0x198] ;  /* 0x0000660000147a02 */ /* 0x000fe20000000f00 */
[----:B------:R-:W-:Y:S01]  /*67a0*/  IMAD R22, R22, 0xbb, RZ ;  /* 0x000000bb16167824 */ /* 0x000fe200078e02ff */
[----:B------:R-:W-:-:S03]  /*67b0*/  MOV R5, c[0x0][0x198] ;  /* 0x0000660000057a02 */ /* 0x000fc60000000f00 */
[----:B------:R-:W-:Y:S02]  /*67c0*/  IMAD R20, R20, 0xb7, RZ ;  /* 0x000000b714147824 */ /* 0x000fe400078e02ff */
[----:B------:R-:W-:Y:S01]  /*67d0*/  IMAD.MOV.U32 R7, RZ, RZ, c[0x0][0x198] ;  /* 0x00006600ff077624 */ /* 0x000fe200078e00ff */
[----:B------:R-:W-:Y:S02]  /*67e0*/  MOV R4, c[0x0][0x198] ;  /* 0x0000660000047a02 */ /* 0x000fe40000000f00 */
[-C--:B------:R-:W-:Y:S01]  /*67f0*/  LEA.HI.X.SX32 R15, R20, R27.reuse, 0x1, P4 ;  /* 0x0000001b140f7211 */ /* 0x080fe200020f0eff */
[----:B------:R-:W-:Y:S01]  /*6800*/  IMAD R5, R5, 0x17c, RZ ;  /* 0x0000017c05057824 */ /* 0x000fe200078e02ff */
[----:B------:R-:W-:Y:S01]  /*6810*/  LEA.HI.X.SX32 R9, R22, R27, 0x1, P0 ;  /* 0x0000001b16097211 */ /* 0x000fe200000f0eff */
[----:B------:R-:W-:Y:S01]  /*6820*/  IMAD R7, R7, 0x17e, RZ ;  /* 0x0000017e07077824 */ /* 0x000fe200078e02ff */
[----:B------:R-:W-:Y:S01]  /*6830*/  MOV R20, c[0x0][0x198] ;  /* 0x0000660000147a02 */ /* 0x000fe20000000f00 */
[----:B------:R-:W-:Y:S01]  /*6840*/  IMAD.MOV.U32 R19, RZ, RZ, c[0x0][0x198] ;  /* 0x00006600ff137624 */ /* 0x000fe200078e00ff */
[----:B------:R-:W-:Y:S01]  /*6850*/  MOV R22, c[0x0][0x198] ;  /* 0x0000660000167a02 */ /* 0x000fe20000000f00 */
[----:B------:R0:W-:Y:S01]  /*6860*/  STL.64 [R1+0x5d0], R28 ;  /* 0x0005d01c01007387 */ /* 0x0001e20000100a00 */
[----:B------:R-:W-:-:S02]  /*6870*/  IMAD R4, R4, 0x186, RZ ;  /* 0x0000018604047824 */ /* 0x000fc400078e02ff */
[----:B------:R-:W-:Y:S01]  /*6880*/  IMAD R20, R20, 0xbf, RZ ;  /* 0x000000bf14147824 */ /* 0x000fe200078e02ff */
[----:B------:R3:W-:Y:S01]  /*6890*/  STL.64 [R1+0x5c8], R14 ;  /* 0x0005c80e01007387 */ /* 0x0007e20000100a00 */
[----:B------:R-:W-:Y:S02]  /*68a0*/  IMAD R19, R19, 0x18c, RZ ;  /* 0x0000018c13137824 */ /* 0x000fe400078e02ff */
[----:B------:R-:W-:Y:S01]  /*68b0*/  IMAD R22, R22, 0x18e, RZ ;  /* 0x0000018e16167824 */ /* 0x000fe200078e02ff */
[----:B------:R4:W-:Y:S01]  /*68c0*/  STL.64 [R1+0x1f30], R6 ;  /* 0x001f300601007387 */ /* 0x0009e20000100a00 */
[----:B0-----:R-:W-:-:S03]  /*68d0*/  IADD3 R28, P1, R5, R26, RZ ;  /* 0x0000001a051c7210 */ /* 0x001fc60007f3e0ff */
[----:B------:R0:W-:Y:S01]  /*68e0*/  STL.64 [R1+0x5b0], R8 ;  /* 0x0005b00801007387 */ /* 0x0001e20000100a00 */
[----:B---3--:R-:W-:-:S03]  /*68f0*/  IADD3 R14, P4, R7, R26, RZ ;  /* 0x0000001a070e7210 */ /* 0x008fc60007f9e0ff */
[----:B------:R3:W-:Y:S01]  /*6900*/  STL.64 [R1+0x1f38], R4 ;  /* 0x001f380401007387 */ /* 0x0007e20000100a00 */
[-C--:B------:R-:W-:Y:S02]  /*6910*/  LEA.HI.X.SX32 R29, R0, R27.reuse, 0x1, P1 ;  /* 0x0000001b001d7211 */ /* 0x080fe400008f0eff */
[-C--:B------:R-:W-:Y:S02]  /*6920*/  LEA.HI.X.SX32 R15, R20, R27.reuse, 0x1, P4 ;  /* 0x0000001b140f7211 */ /* 0x080fe400020f0eff */
[-C--:B----4-:R-:W-:Y:S01]  /*6930*/  IADD3 R6, P4, R22, R26.reuse, RZ ;  /* 0x0000001a16067210 */ /* 0x090fe20007f9e0ff */
[----:B------:R-:W-:Y:S01]  /*6940*/  IMAD.MOV.U32 R22, RZ, RZ, c[0x0][0x198] ;  /* 0x00006600ff167624 */ /* 0x000fe200078e00ff */
[-C--:B0-----:R-:W-:Y:S02]  /*6950*/  IADD3 R8, P0, R4, R26.reuse, RZ ;  /* 0x0000001a04087210 */ /* 0x081fe40007f1e0ff */
[----:B---3--:R-:W-:Y:S02]  /*6960*/  IADD3 R4, P1, R19, R26, RZ ;  /* 0x0000001a13047210 */ /* 0x008fe40007f3e0ff */
[----:B------:R-:W-:Y:S01]  /*6970*/  MOV R19, c[0x0][0x198] ;  /* 0x0000660000137a02 */ /* 0x000fe20000000f00 */
[----:B------:R-:W-:Y:S01]  /*6980*/  IMAD R22, R22, 0x19c, RZ ;  /* 0x0000019c16167824 */ /* 0x000fe200078e02ff */
[----:B------:R-:W-:Y:S01]  /*6990*/  LEA.HI.X.SX32 R5, R21, R27, 0x1, P1 ;  /* 0x0000001b15057211 */ /* 0x000fe200008f0eff */
[----:B------:R-:W-:Y:S01]  /*69a0*/  STL.64 [R1+0x598], R28 ;  /* 0x0005981c01007387 */ /* 0x000fe20000100a00 */
[----:B------:R-:W-:Y:S01]  /*69b0*/  MOV R20, c[0x0][0x198] ;  /* 0x0000660000147a02 */ /* 0x000fe20000000f00 */
[----:B------:R-:W-:-:S02]  /*69c0*/  IMAD R19, R19, 0xc3, RZ ;  /* 0x000000c313137824 */ /* 0x000fc400078e02ff */
[----:B------:R-:W-:Y:S01]  /*69d0*/  STL.64 [R1+0x590], R14 ;  /* 0x0005900e01007387 */ /* 0x000fe20000100a00 */
[----:B------:R-:W-:-:S03]  /*69e0*/  IMAD.MOV.U32 R21, RZ, RZ, c[0x0][0x198] ;  /* 0x00006600ff157624 */ /* 0x000fc600078e00ff */
[----:B------:R0:W-:Y:S01]  /*69f0*/  STL.64 [R1+0x560], R4 ;  /* 0x0005600401007387 */ /* 0x0001e20000100a00 */
[----:B------:R-:W-:Y:S01]  /*6a00*/  LEA.HI.X.SX32 R9, R19, R27, 0x1, P0 ;  /* 0x0000001b13097211 */ /* 0x000fe200000f0eff */
[----:B------:R-:W-:Y:S02]  /*6a10*/  IMAD R20, R20, 0x196, RZ ;  /* 0x0000019614147824 */ /* 0x000fe400078e02ff */
[----:B------:R-:W-:Y:S02]  /*6a20*/  IMAD R21, R21, 0xc7, RZ ;  /* 0x000000c715157824 */ /* 0x000fe400078e02ff */
[----:B------:R3:W-:Y:S01]  /*6a30*/  STL.64 [R1+0x578], R8 ;  /* 0x0005780801007387 */ /* 0x0007e20000100a00 */
[-C--:B0-----:R-:W-:Y:S02]  /*6a40*/  IADD3 R4, P1, R22, R26.reuse, RZ ;  /* 0x0000001a16047210 */ /* 0x081fe40007f3e0ff */
[----:B------:R-:W-:Y:S02]  /*6a50*/  MOV R22, c[0x0][0x198] ;  /* 0x0000660000167a02 */ /* 0x000fe40000000f00 */
[----:B------:R-:W-:-:S02]  /*6a60*/  IADD3 R14, P0, R20, R26, RZ ;  /* 0x0000001a140e7210 */ /* 0x000fc40007f1e0ff */
[----:B---3--:R-:W-:Y:S01]  /*6a70*/  MOV R9, c[0x0][0x198] ;  /* 0x0000660000097a02 */ /* 0x008fe20000000f00 */
[----:B------:R-:W-:Y:S01]  /*6a80*/  IMAD R22, R22, 0xcb, RZ ;  /* 0x000000cb16167824 */ /* 0x000fe200078e02ff */
[----:B------:R-:W-:-:S03]  /*6a90*/  LEA.HI.X.SX32 R7, R21, R27, 0x1, P4 ;  /* 0x0000001b15077211 */ /* 0x000fc600020f0eff */
[----:B------:R-:W-:Y:S01]  /*6aa0*/  IMAD R9, R9, 0x19e, RZ ;  /* 0x0000019e09097824 */ /* 0x000fe200078e02ff */
[-C--:B------:R-:W-:Y:S01]  /*6ab0*/  LEA.HI.X.SX32 R15, R22, R27.reuse, 0x1, P0 ;  /* 0x0000001b160f7211 */ /* 0x080fe200000f0eff */
[----:B------:R-:W-:Y:S01]  /*6ac0*/  IMAD.MOV.U32 R22, RZ, RZ, c[0x0][0x198] ;  /* 0x00006600ff167624 */ /* 0x000fe200078e00ff */
[----:B------:R-:W-:Y:S01]  /*6ad0*/  MOV R8, c[0x0][0x198] ;  /* 0x0000660000087a02 */ /* 0x000fe20000000f00 */
[----:B------:R0:W-:Y:S01]  /*6ae0*/  STL.64 [R1+0x558], R6 ;  /* 0x0005580601007387 */ /* 0x0001e20000100a00 */
[----:B------:R-:W-:Y:S01]  /*6af0*/  MOV R19, c[0x0][0x198] ;  /* 0x0000660000137a02 */ /* 0x000fe20000000f00 */
[----:B------:R-:W-:Y:S02]  /*6b00*/  IMAD R22, R22, 0xcf, RZ ;  /* 0x000000cf16167824 */ /* 0x000fe400078e02ff */
[----:B------:R-:W-:Y:S01]  /*6b10*/  IMAD R8, R8, 0x1a6, RZ ;  /* 0x000001a608087824 */ /* 0x000fe200078e02ff */
[----:B------:R-:W-:Y:S01]  /*6b20*/  LEA.HI.X.SX32 R5, R17, R27, 0x1, P1 ;  /* 0x0000001b11057211 */ /* 0x000fe200008f0eff */
[----:B------:R-:W-:Y:S01]  /*6b30*/  IMAD R19, R19, 0x1ac, RZ ;  /* 0x000001ac13137824 */ /* 0x000fe200078e02ff */
[----:B0-----:R-:W-:-:S02]  /*6b40*/  IADD3 R6, P4, R9, R26, RZ ;  /* 0x0000001a09067210 */ /* 0x001fc40007f9e0ff */
[----:B------:R-:W-:Y:S02]  /*6b50*/  STL.64 [R1+0x1f28], R8 ;  /* 0x001f280801007387 */ /* 0x000fe40000100a00 */
[----:B------:R-:W-:Y:S01]  /*6b60*/  LEA.HI.X.SX32 R7, R22, R27, 0x1, P4 ;  /* 0x0000001b16077211 */ /* 0x000fe200020f0eff */
[----:B------:R-:W-:Y:S01]  /*6b70*/  IMAD.MOV.U32 R22, RZ, RZ, c[0x0][0x198] ;  /* 0x00006600ff167624 */ /* 0x000fe200078e00ff */
[----:B------:R-:W-:Y:S01]  /*6b80*/  STL.64 [R1+0x540], R14 ;  /* 0x0005400e01007387 */ /* 0x000fe20000100a00 */
[----:B------:R-:W-:Y:S02]  /*6b90*/  IADD3 R20, P0, R8, R26, RZ ;  /* 0x0000001a08147210 */ /* 0x000fe40007f1e0ff */
[----:B------:R-:W-:Y:S01]  /*6ba0*/  IMAD R22, R22, 0xd3, RZ ;  /* 0x000000d316167824 */ /* 0x000fe200078e02ff */
[----:B------:R0:W-:Y:S01]  /*6bb0*/  STL.64 [R1+0x528], R4 ;  /* 0x0005280401007387 */ /* 0x0001e20000100a00 */
[----:B------:R-:W-:Y:S02]  /*6bc0*/  MOV R29, c[0x0][0x198] ;  /* 0x00006600001d7a02 */ /* 0x000fe40000000f00 */
[----:B------:R-:W-:-:S02]  /*6bd0*/  MOV R28, c[0x0][0x198] ;  /* 0x00006600001c7a02 */ /* 0x000fc40000000f00 */
[-C--:B------:R-:W-:Y:S01]  /*6be0*/  LEA.HI.X.SX32 R21, R22, R27.reuse, 0x1, P0 ;  /* 0x0000001b16157211 */ /* 0x080fe200000f0eff */
[----:B------:R-:W-:Y:S01]  /*6bf0*/  IMAD R29, R29, 0x1ae, RZ ;  /* 0x000001ae1d1d7824 */ /* 0x000fe200078e02ff */
[----:B------:R-:W-:Y:S02]  /*6c00*/  MOV R22, c[0x0][0x198] ;  /* 0x0000660000167a02 */ /* 0x000fe40000000f00 */
[-C--:B0-----:R-:W-:Y:S01]  /*6c10*/  IADD3 R4, P1, R19, R26.reuse, RZ ;  /* 0x0000001a13047210 */ /* 0x081fe20007f3e0ff */
[----:B------:R-:W-:Y:S01]  /*6c20*/  IMAD R28, R28, 0x1b6, RZ ;  /* 0x000001b61c1c7824 */ /* 0x000fe200078e02ff */
[----:B------:R-:W-:Y:S02]  /*6c30*/  MOV R15, c[0x0][0x198] ;  /* 0x00006600000f7a02 */ /* 0x000fe40000000f00 */
[----:B------:R-:W-:Y:S02]  /*6c40*/  LEA.HI.X.SX32 R5, R25, R27, 0x1, P1 ;  /* 0x0000001b19057211 */ /* 0x000fe400008f0eff */
[----:B------:R-:W-:Y:S01]  /*6c50*/  MOV R25, c[0x0][0x198] ;  /* 0x0000660000197a02 */ /* 0x000fe20000000f00 */
[----:B------:R0:W-:Y:S01]  /*6c60*/  STL.64 [R1+0x520], R6 ;  /* 0x0005200601007387 */ /* 0x0001e20000100a00 */
[----:B------:R-:W-:Y:S01]  /*6c70*/  IMAD R15, R15, 0x1bc, RZ ;  /* 0x000001bc0f0f7824 */ /* 0x000fe200078e02ff */
[----:B------:R-:W-:Y:S01]  /*6c80*/  IADD3 R8, P0, R28, R26, RZ ;  /* 0x0000001a1c087210 */ /* 0x000fe20007f1e0ff */
[----:B------:R-:W-:Y:S01]  /*6c90*/  IMAD R22, R22, 0xd7, RZ ;  /* 0x000000d716167824 */ /* 0x000fe200078e02ff */
[----:B------:R-:W-:Y:S01]  /*6ca0*/  MOV R19, c[0x0][0x198] ;  /* 0x0000660000137a02 */ /* 0x000fe20000000f00 */
[----:B------:R-:W-:Y:S01]  /*6cb0*/  IMAD R25, R25, 0xdb, RZ ;  /* 0x000000db19197824 */ /* 0x000fe200078e02ff */
[----:B------:R-:W-:Y:S01]  /*6cc0*/  STL.64 [R1+0x1f20], R28 ;  /* 0x001f201c01007387 */ /* 0x000fe20000100a00 */
[----:B------:R-:W-:-:S03]  /*6cd0*/  IMAD.MOV.U32 R14, RZ, RZ, c[0x0][0x198] ;  /* 0x00006600ff0e7624 */ /* 0x000fc600078e00ff */
[----:B------:R-:W-:Y:S01]  /*6ce0*/  STL.64 [R1+0x508], R20 ;  /* 0x0005081401007387 */ /* 0x000fe20000100a00 */
[----:B0-----:R-:W-:-:S03]  /*6cf0*/  IADD3 R6, P4, R29, R26, RZ ;  /* 0x0000001a1d067210 */ /* 0x001fc60007f9e0ff */
[----:B------:R0:W-:Y:S01]  /*6d00*/  STL.64 [R1+0x4f0], R4 ;  /* 0x0004f00401007387 */ /* 0x0001e20000100a00 */
[-C--:B------:R-:W-:Y:S01]  /*6d10*/  LEA.HI.X.SX32 R9, R25, R27.reuse, 0x1, P0 ;  /* 0x0000001b19097211 */ /* 0x080fe200000f0eff */
[----:B------:R-:W-:Y:S01]  /*6d20*/  IMAD R19, R19, 0x1be, RZ ;  /* 0x000001be13137824 */ /* 0x000fe200078e02ff */
[-C--:B------:R-:W-:Y:S01]  /*6d30*/  LEA.HI.X.SX32 R7, R22, R27.reuse, 0x1, P4 ;  /* 0x0000001b16077211 */ /* 0x080fe200020f0eff */
[----:B------:R-:W-:Y:S02]  /*6d40*/  IMAD.MOV.U32 R25, RZ, RZ, c[0x0][0x198] ;  /* 0x00006600ff197624 */ /* 0x000fe400078e00ff */
[----:B------:R-:W-:Y:S01]  /*6d50*/  IMAD R14, R14, 0x1c6, RZ ;  /* 0x000001c60e0e7824 */ /* 0x000fe200078e02ff */
[-C--:B0-----:R-:W-:Y:S01]  /*6d60*/  IADD3 R4, P1, R15, R26.reuse, RZ ;  /* 0x0000001a0f047210 */ /* 0x081fe20007f3e0ff */
[----:B------:R0:W-:Y:S01]  /*6d70*/  STL.64 [R1+0x4e8], R6 ;  /* 0x0004e80601007387 */ /* 0x0001e20000100a00 */
[----:B------:R-:W-:Y:S02]  /*6d80*/  IMAD R25, R25, 0x1cc, RZ ;  /* 0x000001cc19197824 */ /* 0x000fe400078e02ff */
[----:B------:R-:W-:Y:S01]  /*6d90*/  LEA.HI.X.SX32 R5, R23, R27, 0x1, P1 ;  /* 0x0000001b17057211 */ /* 0x000fe200008f0eff */
[----:B------:R-:W-:Y:S04]  /*6da0*/  STL.64 [R1+0x1f10], R18 ;  /* 0x001f101201007387 */ /* 0x000fe80000100a00 */
[----:B------:R3:W-:Y:S04]  /*6db0*/  STL.64 [R1+0x4d0], R8 ;  /* 0x0004d00801007387 */ /* 0x0007e80000100a00 */
[----:B------:R-:W-:Y:S04]  /*6dc0*/  STL.64 [R1+0x1f18], R14 ;  /* 0x001f180e01007387 */ /* 0x000fe80000100a00 */
[----:B------:R4:W-:Y:S01]  /*6dd0*/  STL.64 [R1+0x4b8], R4 ;  /* 0x0004b80401007387 */ /* 0x0009e20000100a00 */
[----:B------:R-:W-:Y:S01]  /*6de0*/  IMAD.MOV.U32 R23, RZ, RZ, c[0x0][0x198] ;  /* 0x00006600ff177624 */ /* 0x000fe200078e00ff */
[----:B0-----:R-:W-:-:S02]  /*6df0*/  IADD3 R6, P4, R19, R26, RZ ;  /* 0x0000001a13067210 */ /* 0x001fc40007f9e0ff */
[-C--:B---3--:R-:W-:Y:S01]  /*6e00*/  IADD3 R8, P0, R14, R26.reuse, RZ ;  /* 0x0000001a0e087210 */ /* 0x088fe20007f1e0ff */
[----:B------:R-:W-:Y:S01]  /*6e10*/  IMAD R23, R23, 0xdf, RZ ;  /* 0x000000df17177824 */ /* 0x000fe200078e02ff */
[----:B----4-:R-:W-:Y:S02]  /*6e20*/  IADD3 R4, P1, R25, R26, RZ ;  /* 0x0000001a19047210 */ /* 0x010fe40007f3e0ff */
[----:B------:R-:W-:Y:S02]  /*6e30*/  MOV R25, c[0x0][0x198] ;  /* 0x0000660000197a02 */ /* 0x000fe40000000f00 */
[----:B------:R-:W-:-:S03]  /*6e40*/  MOV R17, c[0x0][0x198] ;  /* 0x0000660000117a02 */ /* 0x000fc60000000f00 */
[----:B------:R-:W-:Y:S01]  /*6e50*/  IMAD R25, R25, 0xe3, RZ ;  /* 0x000000e319197824 */ /* 0x000fe200078e02ff */
[----:B------:R-:W-:Y:S01]  /*6e60*/  LEA.HI.X.SX32 R7, R23, R27, 0x1, P4 ;  /* 0x0000001b17077211 */ /* 0x000fe200020f0eff */
[----:B------:R-:W-:-:S03]  /*6e70*/  IMAD R17, R17, 0x1ce, RZ ;  /* 0x000001ce11117824 */ /* 0x000fc600078e02ff */
[----:B------:R-:W-:Y:S02]  /*6e80*/  LEA.HI.X.SX32 R9, R25, R27, 0x1, P0 ;  /* 0x0000001b19097211 */ /* 0x000fe400000f0eff */
        /* <DEDUP_REMOVED lines=8> */
[----:B------:R-:W-:Y:S01]  /*6f10*/  STL.64 [R1+0x1f08], R16 ;  /* 0x001f081001007387 */ /* 0x000fe20000100a00 */
[----:B------:R-:W-:Y:S01]  /*6f20*/  MOV R20, c[0x0][0x198] ;  /* 0x0000660000147a02 */ /* 0x000fe20000000f00 */
[----:B------:R-:W-:Y:S02]  /*6f30*/  IMAD.MOV.U32 R21, RZ, RZ, c[0x0][0x198] ;  /* 0x00006600ff157624 */ /* 0x000fe400078e00ff */
[----:B------:R0:W-:Y:S01]  /*6f40*/  STL.64 [R1+0x498], R8 ;  /* 0x0004980801007387 */ /* 0x0001e20000100a00 */
[----:B------:R-:W-:Y:S01]  /*6f50*/  IMAD R25, R25, 0xeb, RZ ;  /* 0x000000eb19197824 */ /* 0x000fe200078e02ff */
[----:B------:R-:W-:Y:S01]  /*6f60*/  LEA.HI.X.SX32 R5, R24, R27, 0x1, P1 ;  /* 0x0000001b18057211 */ /* 0x000fe200008f0eff */
[----:B------:R-:W-:Y:S02]  /*6f70*/  IMAD R20, R20, 0x1dc, RZ ;  /* 0x000001dc14147824 */ /* 0x000fe400078e02ff */
[----:B------:R-:W-:Y:S01]  /*6f80*/  IMAD R21, R21, 0x1de, RZ ;  /* 0x000001de15157824 */ /* 0x000fe200078e02ff */
[----:B------:R-:W-:Y:S01]  /*6f90*/  STL [R1+0x1f00], R10 ;  /* 0x001f000a01007387 */ /* 0x000fe20000100800 */
[----:B0-----:R-:W-:-:S03]  /*6fa0*/  IADD3 R8, P0, R10, R26, RZ ;  /* 0x0000001a0a087210 */ /* 0x001fc60007f1e0ff */
[----:B------:R-:W-:Y:S01]  /*6fb0*/  STL.64 [R1+0x480], R4 ;  /* 0x0004800401007387 */ /* 0x000fe20000100a00 */
[----:B------:R-:W-:-:S03]  /*6fc0*/  LEA.HI.X.SX32 R9, R25, R27, 0x1, P0 ;  /* 0x0000001b19097211 */ /* 0x000fc600000f0eff */
[----:B------:R-:W-:Y:S04]  /*6fd0*/  STL.64 [R1+0x478], R6 ;  /* 0x0004780601007387 */ /* 0x000fe80000100a00 */
[----:B------:R-:W-:Y:S04]  /*6fe0*/  STL.64 [R1+0x1ef8], R20 ;  /* 0x001ef81401007387 */ /* 0x000fe80000100a00 */
[----:B------:R0:W-:Y:S04]  /*6ff0*/  STL.64 [R1+0x460], R8 ;  /* 0x0004600801007387 */ /* 0x0001e80000100a00 */
[----:B------:R1:W3:Y:S04]  /*7000*/  LDL.64 R14, [R1+0x3b0] ;  /* 0x0003b000010e7983 */ /* 0x0002e80000100a00 */
[----:B------:R1:W4:Y:S04]  /*7010*/  LDL.64 R28, [R1+0x3a8] ;  /* 0x0003a800011c7983 */ /* 0x0003280000100a00 */
[----:B0-----:R1:W5:Y:S04]  /*7020*/  LDL.64 R8, [R1+0x3b8] ;  /* 0x0003b80001087983 */ /* 0x0013680000100a00 */
[----:B------:R1:W2:Y:S01]  /*7030*/  LDL.64 R16, [R1+0x3a0] ;  /* 0x0003a00001107983 */ /* 0x0002a20000100a00 */
[----:B------:R-:W-:-:S02]  /*7040*/  MOV R24, c[0x0][0x198] ;  /* 0x0000660000187a02 */ /* 0x000fc40000000f00 */
[-C--:B------:R-:W-:Y:S02]  /*7050*/  IADD3 R4, P1, R20, R26.reuse, RZ ;  /* 0x0000001a14047210 */ /* 0x080fe40007f3e0ff */
[----:B------:R-:W-:Y:S01]  /*7060*/  MOV R2, c[0x0][0x198] ;  /* 0x0000660000027a02 */ /* 0x000fe20000000f00 */
[----:B------:R-:W-:Y:S01]  /*7070*/  IMAD R24, R24, 0xef, RZ ;  /* 0x000000ef18187824 */ /* 0x000fe200078e02ff */
[----:B------:R-:W-:Y:S02]  /*7080*/  MOV R22, c[0x0][0x198] ;  /* 0x0000660000167a02 */ /* 0x000fe40000000f00 */
[-C--:B------:R-:W-:Y:S02]  /*7090*/  IADD3 R6, P4, R21, R26.reuse, RZ ;  /* 0x0000001a15067210 */ /* 0x080fe40007f9e0ff */
[----:B------:R-:W-:Y:S02]  /*70a0*/  MOV R23, c[0x0][0x198] ;  /* 0x0000660000177a02 */ /* 0x000fe40000000f00 */
[-C--:B------:R-:W-:Y:S01]  /*70b0*/  LEA.HI.X.SX32 R5, R12, R27.reuse, 0x1, P1 ;  /* 0x0000001b0c057211 */ /* 0x080fe200008f0eff */
[----:B------:R-:W-:Y:S01]  /*70c0*/  IMAD R2, R2, 0x1e6, RZ ;  /* 0x000001e602027824 */ /* 0x000fe200078e02ff */
[----:B------:R-:W-:Y:S01]  /*70d0*/  MOV R12, c[0x0][0x198] ;  /* 0x00006600000c7a02 */ /* 0x000fe20000000f00 */
[----:B------:R-:W-:Y:S01]  /*70e0*/  IMAD R22, R22, 0x1ec, RZ ;  /* 0x000001ec16167824 */ /* 0x000fe200078e02ff */
[----:B------:R-:W-:Y:S01]  /*70f0*/  MOV R10, c[0x0][0x198] ;  /* 0x00006600000a7a02 */ /* 0x000fe20000000f00 */
[----:B------:R-:W-:Y:S01]  /*7100*/  IMAD R23, R23, 0x1ee, RZ ;  /* 0x000001ee17177824 */ /* 0x000fe200078e02ff */
[----:B------:R-:W-:Y:S01]  /*7110*/  LEA.HI.X.SX32 R7, R24, R27, 0x1, P4 ;  /* 0x0000001b18077211 */ /* 0x000fe200020f0eff */
[----:B------:R-:W-:Y:S01]  /*7120*/  IMAD.MOV.U32 R24, RZ, RZ, c[0x0][0x198] ;  /* 0x00006600ff187624 */ /* 0x000fe200078e00ff */
[----:B------:R-:W-:Y:S01]  /*7130*/  IADD3 R18, P0, R2, R26, RZ ;  /* 0x0000001a02127210 */ /* 0x000fe20007f1e0ff */
[----:B------:R-:W-:Y:S01]  /*7140*/  IMAD R12, R12, 0xf3, RZ ;  /* 0x000000f30c0c7824 */ /* 0x000fe200078e02ff */
[----:B------:R0:W-:Y:S01]  /*7150*/  STL.64 [R1+0x448], R4 ;  /* 0x0004480401007387 */ /* 0x0001e20000100a00 */
[----:B------:R-:W-:-:S02]  /*7160*/  IMAD R10, R10, 0xf6, RZ ;  /* 0x000000f60a0a7824 */ /* 0x000fc400078e02ff */
[----:B------:R-:W-:Y:S01]  /*7170*/  IMAD R24, R24, 0xf7, RZ ;  /* 0x000000f718187824 */ /* 0x000fe200078e02ff */
[----:B------:R1:W-:Y:S01]  /*7180*/  STL.64 [R1+0x440], R6 ;  /* 0x0004400601007387 */ /* 0x0003e20000100a00 */
[-C--:B------:R-:W-:Y:S02]  /*7190*/  LEA.HI.X.SX32 R19, R12, R27.reuse, 0x1, P0 ;  /* 0x0000001b0c137211 */ /* 0x080fe400000f0eff */
[-C--:B0-----:R-:W-:Y:S02]  /*71a0*/  IADD3 R4, P1, R22, R26.reuse, RZ ;  /* 0x0000001a16047210 */ /* 0x081fe40007f3e0ff */
[----:B-1----:R-:W-:Y:S02]  /*71b0*/  IADD3 R6, P4, R23, R26, RZ ;  /* 0x0000001a17067210 */ /* 0x002fe40007f9e0ff */
[-C--:B------:R-:W-:Y:S02]  /*71c0*/  LEA.HI.X.SX32 R5, R10, R27.reuse, 0x1, P1 ;  /* 0x0000001b0a057211 */ /* 0x080fe400008f0eff */
[----:B------:R-:W-:Y:S01]  /*71d0*/  LEA.HI.X.SX32 R7, R24, R27, 0x1, P4 ;  /* 0x0000001b18077211 */ /* 0x000fe200020f0eff */
[----:B------:R-:W-:Y:S01]  /*71e0*/  IMAD.MOV.U32 R12, RZ, RZ, c[0x0][0x198] ;  /* 0x00006600ff0c7624 */ /* 0x000fe200078e00ff */
[----:B------:R0:W-:Y:S01]  /*71f0*/  STL.64 [R1+0x420], R18 ;  /* 0x0004201201007387 */ /* 0x0001e20000100a00 */
[----:B------:R-:W-:-:S03]  /*7200*/  IMAD.MOV.U32 R25, RZ, RZ, c[0x0][0x198] ;  /* 0x00006600ff197624 */ /* 0x000fc600078e00ff */
[----:B------:R-:W-:Y:S01]  /*7210*/  STL.64 [R1+0x410], R4 ;  /* 0x0004100401007387 */ /* 0x000fe20000100a00 */
[----:B------:R-:W-:-:S03]  /*7220*/  IMAD R12, R12, 0x1fc, RZ ;  /* 0x000001fc0c0c7824 */ /* 0x000fc600078e02ff */
[----:B------:R1:W-:Y:S01]  /*7230*/  STL.64 [R1+0x408], R6 ;  /* 0x0004080601007387 */ /* 0x0003e20000100a00 */
[----:B------:R-:W-:-:S05]  /*7240*/  IMAD R25, R25, 0x1f6, RZ ;  /* 0x000001f619197824 */ /* 0x000fca00078e02ff */
[-C--:B0-----:R-:W-:Y:S02]  /*7250*/  IADD3 R18, P0, R25, R26.reuse, RZ ;  /* 0x0000001a19127210 */ /* 0x081fe40007f1e0ff */
[----:B-1----:R-:W-:Y:S02]  /*7260*/  MOV R6, c[0x0][0x198] ;  /* 0x0000660000067a02 */ /* 0x002fe40000000f00 */
[----:B------:R-:W-:-:S03]  /*7270*/  IADD3 R4, P1, R12, R26, RZ ;  /* 0x0000001a0c047210 */ /* 0x000fc60007f3e0ff */
[----:B------:R-:W-:Y:S01]  /*7280*/  IMAD R6, R6, 0xfb, RZ ;  /* 0x000000fb06067824 */ /* 0x000fe200078e02ff */
[-C--:B------:R-:W-:Y:S02]  /*7290*/  LEA.HI.X.SX32 R5, R11, R27.reuse, 0x1, P1 ;  /* 0x0000001b0b057211 */ /* 0x080fe400008f0eff */
[----:B------:R-:W-:Y:S02]  /*72a0*/  MOV R11, c[0x0][0x198] ;  /* 0x00006600000b7a02 */ /* 0x000fe40000000f00 */
[----:B------:R-:W-:Y:S02]  /*72b0*/  LEA.HI.X.SX32 R19, R6, R27, 0x1, P0 ;  /* 0x0000001b06137211 */ /* 0x000fe400000f0eff */
[----:B------:R-:W-:Y:S01]  /*72c0*/  MOV R0, c[0x0][0x198] ;  /* 0x0000660000007a02 */ /* 0x000fe20000000f00 */
[----:B------:R-:W-:Y:S02]  /*72d0*/  IMAD R11, R11, 0x103, RZ ;  /* 0x000001030b0b7824 */ /* 0x000fe400078e02ff */
[----:B------:R-:W-:Y:S02]  /*72e0*/  STL.64 [R1+0x3f0], R18 ;  /* 0x0003f01201007387 */ /* 0x000fe40000100a00 */
[----:B------:R-:W-:-:S02]  /*72f0*/  IMAD R0, R0, 0x1fe, RZ ;  /* 0x000001fe00007824 */ /* 0x000fc400078e02ff */
[----:B------:R0:W-:Y:S03]  /*7300*/  STL.64 [R1+0x3e0], R4 ;  /* 0x0003e00401007387 */ /* 0x0001e60000100a00 */
[----:B------:R-:W-:Y:S02]  /*7310*/  IADD3 R20, P4, R0, R26, RZ ;  /* 0x0000001a00147210 */ /* 0x000fe40007f9e0ff */
[----:B0-----:R-:W-:-:S05]  /*7320*/  MOV R4, c[0x0][0x198] ;  /* 0x0000660000047a02 */ /* 0x001fca0000000f00 */
[----:B------:R-:W-:-:S05]  /*7330*/  IMAD R4, R4, 0xff, RZ ;  /* 0x000000ff04047824 */ /* 0x000fca00078e02ff */
[----:B------:R-:W-:Y:S02]  /*7340*/  LEA.HI.X.SX32 R21, R4, R27, 0x1, P4 ;  /* 0x0000001b04157211 */ /* 0x000fe400020f0eff */
[----:B------:R-:W-:-:S03]  /*7350*/  MOV R7, c[0x0][0x198] ;  /* 0x0000660000077a02 */ /* 0x000fc60000000f00 */
[----:B------:R-:W-:Y:S02]  /*7360*/  STL.64 [R1+0x3d8], R20 ;  /* 0x0003d81401007387 */ /* 0x000fe40000100a00 */
[----:B------:R-:W-:-:S05]  /*7370*/  IMAD R7, R7, 0x20e, RZ ;  /* 0x0000020e07077824 */ /* 0x000fca00078e02ff */
[----:B------:R-:W-:Y:S01]  /*7380*/  IADD3 R6, P0, R7, R26, RZ ;  /* 0x0000001a07067210 */ /* 0x000fe20007f1e0ff */
[----:B------:R-:W-:Y:S02]  /*7390*/  IMAD.MOV.U32 R24, RZ, RZ, c[0x0][0x198] ;  /* 0x00006600ff187624 */ /* 0x000fe400078e00ff */
[----:B------:R-:W-:Y:S02]  /*73a0*/  IMAD.MOV.U32 R5, RZ, RZ, c[0x0][0x198] ;  /* 0x00006600ff057624 */ /* 0x000fe400078e00ff */
[----:B------:R-:W-:Y:S02]  /*73b0*/  IMAD R24, R24, 0x216, RZ ;  /* 0x0000021618187824 */ /* 0x000fe400078e02ff */
[----:B------:R-:W-:-:S03]  /*73c0*/  IMAD R5, R5, 0x218, RZ ;  /* 0x0000021805057824 */ /* 0x000fc600078e02ff */
[-C--:B------:R-:W-:Y:S02]  /*73d0*/  IADD3 R18, P1, R24, R26.reuse, RZ ;  /* 0x0000001a18127210 */ /* 0x080fe40007f3e0ff */
[----:B------:R-:W-:Y:S02]  /*73e0*/  IADD3 R4, P4, R5, R26, RZ ;  /* 0x0000001a05047210 */ /* 0x000fe40007f9e0ff */
[----:B------:R-:W-:-:S05]  /*73f0*/  MOV R24, c[0x0][0x198] ;  /* 0x0000660000187a02 */ /* 0x000fca0000000f00 */
[----:B------:R-:W-:Y:S01]  /*7400*/  IMAD R24, R24, 0x21a, RZ ;  /* 0x0000021a18187824 */ /* 0x000fe200078e02ff */
[----:B-----5:R-:W-:Y:S02]  /*7410*/  MOV R8, c[0x0][0x198] ;  /* 0x0000660000087a02 */ /* 0x020fe40000000f00 */
[----:B------:R-:W-:Y:S01]  /*7420*/  LEA.HI.X.SX32 R9, R11, R27, 0x1, P2 ;  /* 0x0000001b0b097211 */ /* 0x000fe200010f0eff */
[----:B------:R-:W-:Y:S02]  /*7430*/  IMAD.MOV.U32 R11, RZ, RZ, c[0x0][0x198] ;  /* 0x00006600ff0b7624 */ /* 0x000fe400078e00ff */
[----:B------:R-:W-:Y:S02]  /*7440*/  IMAD R8, R8, 0x104, RZ ;  /* 0x0000010408087824 */ /* 0x000fe400078e02ff */
[----:B------:R-:W-:-:S03]  /*7450*/  IMAD R11, R11, 0x105, RZ ;  /* 0x000001050b0b7824 */ /* 0x000fc600078e02ff */
[-C--:B---3--:R-:W-:Y:S02]  /*7460*/  LEA.HI.X.SX32 R15, R8, R27.reuse, 0x1, P3 ;  /* 0x0000001b080f7211 */ /* 0x088fe400018f0eff */
[----:B----4-:R-:W-:Y:S01]  /*7470*/  LEA.HI.X.SX32 R29, R11, R27, 0x1, P5 ;  /* 0x0000001b0b1d7211 */ /* 0x010fe200028f0eff */
[----:B------:R-:W-:Y:S01]  /*7480*/  STL [R1+0x3bc], R9 ;  /* 0x0003bc0901007387 */ /* 0x000fe20000100800 */
[----:B------:R-:W-:-:S03]  /*7490*/  IMAD.MOV.U32 R28, RZ, RZ, c[0x0][0x198] ;  /* 0x00006600ff1c7624 */ /* 0x000fc600078e00ff */
[----:B------:R-:W-:Y:S04]  /*74a0*/  STL [R1+0x3b4], R15 ;  /* 0x0003b40f01007387 */ /* 0x000fe80000100800 */
[----:B------:R0:W-:Y:S01]  /*74b0*/  STL [R1+0x3ac], R29 ;  /* 0x0003ac1d01007387 */ /* 0x0001e20000100800 */
[----:B------:R-:W-:Y:S01]  /*74c0*/  IMAD R28, R28, 0x106, RZ ;  /* 0x000001061c1c7824 */ /* 0x000fe200078e02ff */
[----:B0-----:R-:W-:-:S05]  /*74d0*/  MOV R29, c[0x0][0x198] ;  /* 0x00006600001d7a02 */ /* 0x001fca0000000f00 */
[----:B------:R-:W-:Y:S01]  /*74e0*/  IMAD R29, R29, 0x107, RZ ;  /* 0x000001071d1d7824 */ /* 0x000fe200078e02ff */
[----:B--2---:R-:W-:-:S04]  /*74f0*/  LEA.HI.X.SX32 R17, R28, R27, 0x1, P6 ;  /* 0x0000001b1c117211 */ /* 0x004fc800030f0eff */
[----:B------:R-:W-:Y:S01]  /*7500*/  LEA.HI.X.SX32 R7, R29, R27, 0x1, P0 ;  /* 0x0000001b1d077211 */ /* 0x000fe200000f0eff */
[----:B------:R-:W-:Y:S01]  /*7510*/  STL [R1+0x3a4], R17 ;  /* 0x0003a41101007387 */ /* 0x000fe20000100800 */
[----:B------:R-:W-:-:S03]  /*7520*/  MOV R29, c[0x0][0x198] ;  /* 0x00006600001d7a02 */ /* 0x000fc60000000f00 */
[----:B------:R0:W-:Y:S02]  /*7530*/  STL.64 [R1+0x398], R6 ;  /* 0x0003980601007387 */ /* 0x0001e40000100a00 */
[----:B------:R-:W-:Y:S01]  /*7540*/  IMAD R29, R29, 0x10c, RZ ;  /* 0x0000010c1d1d7824 */ /* 0x000fe200078e02ff */
[----:B0-----:R-:W-:-:S05]  /*7550*/  MOV R6, c[0x0][0x198] ;  /* 0x0000660000067a02 */ /* 0x001fca0000000f00 */
[----:B------:R-:W-:Y:S01]  /*7560*/  IMAD R6, R6, 0x10b, RZ ;  /* 0x0000010b06067824 */ /* 0x000fe200078e02ff */
[----:B------:R-:W-:Y:S02]  /*7570*/  MOV R9, c[0x0][0x198] ;  /* 0x0000660000097a02 */ /* 0x000fe40000000f00 */
[-C--:B------:R-:W-:Y:S02]  /*7580*/  LEA.HI.X.SX32 R5, R29, R27.reuse, 0x1, P4 ;  /* 0x0000001b1d057211 */ /* 0x080fe400020f0eff */
[----:B------:R-:W-:Y:S01]  /*7590*/  LEA.HI.X.SX32 R19, R6, R27, 0x1, P1 ;  /* 0x0000001b06137211 */ /* 0x000fe200008f0eff */
[----:B------:R-:W-:Y:S02]  /*75a0*/  IMAD R9, R9, 0x21c, RZ ;  /* 0x0000021c09097824 */ /* 0x000fe400078e02ff */
[----:B------:R-:W-:Y:S02]  /*75b0*/  IMAD.MOV.U32 R29, RZ, RZ, c[0x0][0x198] ;  /* 0x00006600ff1d7624 */ /* 0x000fe400078e00ff */
[----:B------:R-:W-:Y:S04]  /*75c0*/  STL.64 [R1+0x378], R18 ;  /* 0x0003781201007387 */ /* 0x000fe80000100a00 */
[----:B------:R0:W-:Y:S01]  /*75d0*/  STL.64 [R1+0x370], R4 ;  /* 0x0003700401007387 */ /* 0x0001e20000100a00 */
[----:B------:R-:W-:Y:S01]  /*75e0*/  IMAD R29, R29, 0x10e, RZ ;  /* 0x0000010e1d1d7824 */ /* 0x000fe200078e02ff */
[----:B------:R-:W-:-:S02]  /*75f0*/  IADD3 R20, P2, R24, R26, RZ ;  /* 0x0000001a18147210 */ /* 0x000fc40007f5e0ff */
[----:B------:R-:W-:Y:S02]  /*7600*/  IADD3 R8, P3, R9, R26, RZ ;  /* 0x0000001a09087210 */ /* 0x000fe40007f7e0ff */
[----:B------:R-:W-:Y:S02]  /*7610*/  MOV R24, c[0x0][0x198] ;  /* 0x0000660000187a02 */ /* 0x000fe40000000f00 */
[----:B------:R-:W-:Y:S02]  /*7620*/  MOV R11, c[0x0][0x198] ;  /* 0x00006600000b7a02 */ /* 0x000fe40000000f00 */
[----:B0-----:R-:W-:Y:S02]  /*7630*/  MOV R4, c[0x0][0x198] ;  /* 0x0000660000047a02 */ /* 0x001fe40000000f00 */
[----:B------:R-:W-:-:S03]  /*7640*/  LEA.HI.X.SX32 R9, R29, R27, 0x1, P3 ;  /* 0x0000001b1d097211 */ /* 0x000fc600018f0eff */
[----:B------:R-:W-:Y:S01]  /*7650*/  IMAD R4, R4, 0x10d, RZ ;  /* 0x0000010d04047824 */ /* 0x000fe200078e02ff */
[----:B------:R-:W-:Y:S01]  /*7660*/  MOV R29, c[0x0][0x198] ;  /* 0x00006600001d7a02 */ /* 0x000fe20000000f00 */
[----:B------:R-:W-:Y:S02]  /*7670*/  IMAD R24, R24, 0x21e, RZ ;  /* 0x0000021e18187824 */ /* 0x000fe400078e02ff */
[----:B------:R-:W-:Y:S01]  /*7680*/  IMAD R11, R11, 0x226, RZ ;  /* 0x000002260b0b7824 */ /* 0x000fe200078e02ff */
[----:B------:R-:W-:Y:S01]  /*7690*/  LEA.HI.X.SX32 R21, R4, R27, 0x1, P2 ;  /* 0x0000001b04157211 */ /* 0x000fe200010f0eff */
[----:B------:R-:W-:Y:S01]  /*76a0*/  IMAD R29, R29, 0x113, RZ ;  /* 0x000001131d1d7824 */ /* 0x000fe200078e02ff */
[-C--:B------:R-:W-:Y:S01]  /*76b0*/  IADD3 R14, P5, R24, R26.reuse, RZ ;  /* 0x0000001a180e7210 */ /* 0x080fe20007fbe0ff */
[----:B------:R-:W-:Y:S01]  /*76c0*/  IMAD.MOV.U32 R24, RZ, RZ, c[0x0][0x198] ;  /* 0x00006600ff187624 */ /* 0x000fe200078e00ff */
[----:B------:R-:W-:Y:S01]  /*76d0*/  IADD3 R10, P6, R11, R26, RZ ;  /* 0x0000001a0b0a7210 */ /* 0x000fe20007fde0ff */
[----:B------:R-:W-:Y:S01]  /*76e0*/  STL.64 [R1+0xbd0], R20 ;  /* 0x000bd01401007387 */ /* 0x000fe20000100a00 */
[----:B------:R-:W-:Y:S01]  /*76f0*/  IMAD.MOV.U32 R7, RZ, RZ, c[0x0][0x198] ;  /* 0x00006600ff077624 */ /* 0x000fe200078e00ff */
[----:B------:R-:W-:-:S02]  /*7700*/  MOV R28, c[0x0][0x198] ;  /* 0x00006600001c7a02 */ /* 0x000fc40000000f00 */
[----:B------:R0:W-:Y:S01]  /*7710*/  STL.64 [R1+0xbd8], R8 ;  /* 0x000bd80801007387 */ /* 0x0001e20000100a00 */
[----:B------:R-:W-:Y:S01]  /*7720*/  LEA.HI.X.SX32 R11, R29, R27, 0x1, P6 ;  /* 0x0000001b1d0b7211 */ /* 0x000fe200030f0eff */
[----:B------:R-:W-:Y:S01]  /*7730*/  IMAD R24, R24, 0x228, RZ ;  /* 0x0000022818187824 */ /* 0x000fe200078e02ff */
[----:B------:R-:W-:Y:S01]  /*7740*/  MOV R29, c[0x0][0x198] ;  /* 0x00006600001d7a02 */ /* 0x000fe20000000f00 */
[----:B------:R-:W-:Y:S02]  /*7750*/  IMAD R7, R7, 0x22a, RZ ;  /* 0x0000022a07077824 */ /* 0x000fe400078e02ff */
[----:B------:R-:W-:Y:S02]  /*7760*/  IMAD R28, R28, 0x114, RZ ;  /* 0x000001141c1c7824 */ /* 0x000fe400078e02ff */
[----:B0-----:R-:W-:Y:S01]  /*7770*/  IMAD.MOV.U32 R8, RZ, RZ, c[0x0][0x198] ;  /* 0x00006600ff087624 */ /* 0x001fe200078e00ff */
[----:B------:R-:W-:-:S03]  /*7780*/  IADD3 R16, P0, R24, R26, RZ ;  /* 0x0000001a18107210 */ /* 0x000fc60007f1e0ff */
[----:B------:R-:W-:Y:S01]  /*7790*/  IMAD R8, R8, 0x10f, RZ ;  /* 0x0000010f08087824 */ /* 0x000fe200078e02ff */
[----:B------:R-:W-:Y:S01]  /*77a0*/  IADD3 R6, P1, R7, R26, RZ ;  /* 0x0000001a07067210 */ /* 0x000fe20007f3e0ff */
[----:B------:R-:W-:Y:S01]  /*77b0*/  IMAD R29, R29, 0x115, RZ ;  /* 0x000001151d1d7824 */ /* 0x000fe200078e02ff */
[-C--:B------:R-:W-:Y:S02]  /*77c0*/  LEA.HI.X.SX32 R17, R28, R27.reuse, 0x1, P0 ;  /* 0x0000001b1c117211 */ /* 0x080fe400000f0eff */
[-C--:B------:R-:W-:Y:S02]  /*77d0*/  LEA.HI.X.SX32 R15, R8, R27.reuse, 0x1, P5 ;  /* 0x0000001b080f7211 */ /* 0x080fe400028f0eff */
[----:B------:R-:W-:Y:S02]  /*77e0*/  LEA.HI.X.SX32 R7, R29, R27, 0x1, P1 ;  /* 0x0000001b1d077211 */ /* 0x000fe400008f0eff */
[----:B------:R-:W-:Y:S01]  /*77f0*/  MOV R24, c[0x0][0x198] ;  /* 0x0000660000187a02 */ /* 0x000fe20000000f00 */
[----:B------:R-:W-:Y:S01]  /*7800*/  STL.64 [R1+0xbe0], R14 ;  /* 0x000be00e01007387 */ /* 0x000fe20000100a00 */
[----:B------:R-:W-:-:S03]  /*7810*/  MOV R5, c[0x0][0x198] ;  /* 0x0000660000057a02 */ /* 0x000fc60000000f00 */
[----:B------:R-:W-:Y:S01]  /*7820*/  STL.64 [R1+0x350], R10 ;  /* 0x0003500a01007387 */ /* 0x000fe20000100a00 */
[----:B------:R-:W-:-:S03]  /*7830*/  IMAD R24, R24, 0x22c, RZ ;  /* 0x0000022c18187824 */ /* 0x000fc600078e02ff */
[----:B------:R-:W-:Y:S01]  /*7840*/  STL.64 [R1+0xbe8], R16 ;  /* 0x000be81001007387 */ /* 0x000fe20000100a00 */
[----:B------:R-:W-:-:S03]  /*7850*/  IMAD R5, R5, 0x22e, RZ ;  /* 0x0000022e05057824 */ /* 0x000fc600078e02ff */
[----:B------:R0:W-:Y:S01]  /*7860*/  STL.64 [R1+0xcd8], R6 ;  /* 0x000cd80601007387 */ /* 0x0001e20000100a00 */
[----:B------:R-:W-:Y:S01]  /*7870*/  IMAD.MOV.U32 R29, RZ, RZ, c[0x0][0x198] ;  /* 0x00006600ff1d7624 */ /* 0x000fe200078e00ff */
[-C--:B------:R-:W-:Y:S02]  /*7880*/  IADD3 R18, P4, R24, R26.reuse, RZ ;  /* 0x0000001a18127210 */ /* 0x080fe40007f9e0ff */
[----:B------:R-:W-:Y:S01]  /*7890*/  IADD3 R4, P2, R5, R26, RZ ;  /* 0x0000001a05047210 */ /* 0x000fe20007f5e0ff */
[----:B------:R-:W-:Y:S01]  /*78a0*/  IMAD R29, R29, 0x117, RZ ;  /* 0x000001171d1d7824 */ /* 0x000fe200078e02ff */
[----:B0-----:R-:W-:-:S05]  /*78b0*/  MOV R6, c[0x0][0x198] ;  /* 0x0000660000067a02 */ /* 0x001fca0000000f00 */
[----:B------:R-:W-:Y:S01]  /*78c0*/  IMAD R6, R6, 0x116, RZ ;  /* 0x0000011606067824 */ /* 0x000fe200078e02ff */
[----:B------:R-:W-:Y:S02]  /*78d0*/  MOV R24, c[0x0][0x198] ;  /* 0x0000660000187a02 */ /* 0x000fe40000000f00 */
[----:B------:R-:W-:Y:S02]  /*78e0*/  MOV R9, c[0x0][0x198] ;  /* 0x0000660000097a02 */ /* 0x000fe40000000f00 */
[-C--:B------:R-:W-:Y:S02]  /*78f0*/  LEA.HI.X.SX32 R19, R6, R27.reuse, 0x1, P4 ;  /* 0x0000001b06137211 */ /* 0x080fe400020f0eff */
[----:B------:R-:W-:Y:S01]  /*7900*/  LEA.HI.X.SX32 R5, R29, R27, 0x1, P2 ;  /* 0x0000001b1d057211 */ /* 0x000fe200010f0eff */
[----:B------:R-:W-:Y:S01]  /*7910*/  IMAD R24, R24, 0x236, RZ ;  /* 0x0000023618187824 */ /* 0x000fe200078e02ff */
[----:B------:R-:W-:Y:S01]  /*7920*/  MOV R29, c[0x0][0x198] ;  /* 0x00006600001d7a02 */ /* 0x000fe20000000f00 */
[----:B------:R-:W-:Y:S01]  /*7930*/  STL.64 [R1+0xce0], R18 ;  /* 0x000ce01201007387 */ /* 0x000fe20000100a00 */
[----:B------:R-:W-:-:S03]  /*7940*/  IMAD R9, R9, 0x238, RZ ;  /* 0x0000023809097824 */ /* 0x000fc600078e02ff */
[----:B------:R0:W-:Y:S01]  /*7950*/  STL.64 [R1+0xce8], R4 ;  /* 0x000ce80401007387 */ /* 0x0001e20000100a00 */
[-C--:B------:R-:W-:Y:S01]  /*7960*/  IADD3 R20, P3, R24, R26.reuse, RZ ;  /* 0x0000001a18147210 */ /* 0x080fe20007f7e0ff */
[----:B------:R-:W-:Y:S01]  /*7970*/  IMAD R29, R29, 0x11c, RZ ;  /* 0x0000011c1d1d7824 */ /* 0x000fe200078e02ff */
[----:B------:R-:W-:Y:S01]  /*7980*/  IADD3 R8, P5, R9, R26, RZ ;  /* 0x0000001a09087210 */ /* 0x000fe20007fbe0ff */
[----:B------:R-:W-:Y:S02]  /*7990*/  IMAD.MOV.U32 R24, RZ, RZ, c[0x0][0x198] ;  /* 0x00006600ff187624 */ /* 0x000fe400078e00ff */
[----:B------:R-:W-:Y:S02]  /*79a0*/  IMAD.MOV.U32 R11, RZ, RZ, c[0x0][0x198] ;  /* 0x00006600ff0b7624 */ /* 0x000fe400078e00ff */
[----:B0-----:R-:W-:-:S04]  /*79b0*/  IMAD.MOV.U32 R4, RZ, RZ, c[0x0][0x198] ;  /* 0x00006600ff047624 */ /* 0x001fc800078e00ff */
[----:B------:R-:W-:Y:S01]  /*79c0*/  IMAD R4, R4, 0x11b, RZ ;  /* 0x0000011b04047824 */ /* 0x000fe200078e02ff */
[-C--:B------:R-:W-:Y:S01]  /*79d0*/  LEA.HI.X.SX32 R9, R29, R27.reuse, 0x1, P5 ;  /* 0x0000001b1d097211 */ /* 0x080fe200028f0eff */
[----:B------:R-:W-:Y:S01]  /*79e0*/  IMAD R24, R24, 0x23a, RZ ;  /* 0x0000023a18187824 */ /* 0x000fe200078e02ff */
[----:B------:R-:W-:Y:S01]  /*79f0*/  MOV R29, c[0x0][0x198] ;  /* 0x00006600001d7a02 */ /* 0x000fe20000000f00 */
[----:B------:R-:W-:Y:S01]  /*7a00*/  IMAD R11, R11, 0x23c, RZ ;  /* 0x0000023c0b0b7824 */ /* 0x000fe200078e02ff */
[----:B------:R-:W-:Y:S02]  /*7a10*/  LEA.HI.X.SX32 R21, R4, R27, 0x1, P3 ;  /* 0x0000001b04157211 */ /* 0x000fe400018f0eff */
[-C--:B------:R-:W-:Y:S01]  /*7a20*/  IADD3 R14, P6, R24, R26.reuse, RZ ;  /* 0x0000001a180e7210 */ /* 0x080fe20007fde0ff */
[----:B------:R-:W-:Y:S01]  /*7a30*/  IMAD R29, R29, 0x11e, RZ ;  /* 0x0000011e1d1d7824 */ /* 0x000fe200078e02ff */
[----:B------:R-:W-:Y:S01]  /*7a40*/  MOV R24, c[0x0][0x198] ;  /* 0x0000660000187a02 */ /* 0x000fe20000000f00 */
[----:B------:R-:W-:Y:S01]  /*7a50*/  STL.64 [R1+0x330], R20 ;  /* 0x0003301401007387 */ /* 0x000fe20000100a00 */
[----:B------:R-:W-:-:S02]  /*7a60*/  IADD3 R10, P0, R11, R26, RZ ;  /* 0x0000001a0b0a7210 */ /* 0x000fc40007f1e0ff */
[----:B------:R-:W-:Y:S01]  /*7a70*/  MOV R7, c[0x0][0x198] ;  /* 0x0000660000077a02 */ /* 0x000fe20000000f00 */
[----:B------:R0:W-:Y:S01]  /*7a80*/  STL.64 [R1+0xbf0], R8 ;  /* 0x000bf00801007387 */ /* 0x0001e20000100a00 */
[----:B------:R-:W-:Y:S01]  /*7a90*/  MOV R28, c[0x0][0x198] ;  /* 0x00006600001c7a02 */ /* 0x000fe20000000f00 */
[----:B------:R-:W-:Y:S01]  /*7aa0*/  IMAD R24, R24, 0x23e, RZ ;  /* 0x0000023e18187824 */ /* 0x000fe200078e02ff */
[----:B------:R-:W-:Y:S01]  /*7ab0*/  LEA.HI.X.SX32 R11, R29, R27, 0x1, P0 ;  /* 0x0000001b1d0b7211 */ /* 0x000fe200000f0eff */
[----:B------:R-:W-:Y:S02]  /*7ac0*/  IMAD R7, R7, 0x246, RZ ;  /* 0x0000024607077824 */ /* 0x000fe400078e02ff */
[----:B------:R-:W-:Y:S01]  /*7ad0*/  IMAD.MOV.U32 R29, RZ, RZ, c[0x0][0x198] ;  /* 0x00006600ff1d7624 */ /* 0x000fe200078e00ff */
[----:B0-----:R-:W-:Y:S01]  /*7ae0*/  MOV R8, c[0x0][0x198] ;  /* 0x0000660000087a02 */ /* 0x001fe20000000f00 */
[----:B------:R-:W-:Y:S01]  /*7af0*/  IMAD R28, R28, 0x11f, RZ ;  /* 0x0000011f1c1c7824 */ /* 0x000fe200078e02ff */
        /* <DEDUP_REMOVED lines=11> */
[----:B------:R-:W-:Y:S01]  /*7bb0*/  IMAD R24, R24, 0x248, RZ ;  /* 0x0000024818187824 */ /* 0x000fe200078e02ff */
[----:B------:R-:W-:Y:S02]  /*7bc0*/  MOV R29, c[0x0][0x198] ;  /* 0x00006600001d7a02 */ /* 0x000fe40000000f00 */
[----:B------:R-:W-:Y:S01]  /*7bd0*/  STL.64 [R1+0xde0], R16 ;  /* 0x000de01001007387 */ /* 0x000fe20000100a00 */
[----:B------:R-:W-:-:S03]  /*7be0*/  IMAD R5, R5, 0x24a, RZ ;  /* 0x0000024a05057824 */ /* 0x000fc600078e02ff */
[----:B------:R0:W-:Y:S01]  /*7bf0*/  STL.64 [R1+0x310], R6 ;  /* 0x0003100601007387 */ /* 0x0001e20000100a00 */
[-C--:B------:R-:W-:Y:S01]  /*7c00*/  IADD3 R18, P2, R24, R26.reuse, RZ ;  /* 0x0000001a18127210 */ /* 0x080fe20007f5e0ff */
[----:B------:R-:W-:Y:S01]  /*7c10*/  IMAD R29, R29, 0x125, RZ ;  /* 0x000001251d1d7824 */ /* 0x000fe200078e02ff */
[----:B------:R-:W-:Y:S01]  /*7c20*/  IADD3 R4, P3, R5, R26, RZ ;  /* 0x0000001a05047210 */ /* 0x000fe20007f7e0ff */
[----:B0-----:R-:W-:-:S04]  /*7c30*/  IMAD.MOV.U32 R6, RZ, RZ, c[0x0][0x198] ;  /* 0x00006600ff067624 */ /* 0x001fc800078e00ff */
[----:B------:R-:W-:Y:S01]  /*7c40*/  IMAD R6, R6, 0x124, RZ ;  /* 0x0000012406067824 */ /* 0x000fe200078e02ff */
[----:B------:R-:W-:Y:S01]  /*7c50*/  LEA.HI.X.SX32 R5, R29, R27, 0x1, P3 ;  /* 0x0000001b1d057211 */ /* 0x000fe200018f0eff */
[----:B------:R-:W-:-:S03]  /*7c60*/  IMAD.MOV.U32 R24, RZ, RZ, c[0x0][0x198] ;  /* 0x00006600ff187624 */ /* 0x000fc600078e00ff */
[----:B------:R-:W-:Y:S01]  /*7c70*/  LEA.HI.X.SX32 R19, R6, R27, 0x1, P2 ;  /* 0x0000001b06137211 */ /* 0x000fe200010f0eff */
[----:B------:R-:W-:Y:S01]  /*7c80*/  IMAD.MOV.U32 R9, RZ, RZ, c[0x0][0x198] ;  /* 0x00006600ff097624 */ /* 0x000fe200078e00ff */
[----:B------:R-:W-:Y:S01]  /*7c90*/  MOV R29, c[0x0][0x198] ;  /* 0x00006600001d7a02 */ /* 0x000fe20000000f00 */
[----:B------:R-:W-:Y:S02]  /*7ca0*/  IMAD R24, R24, 0x24c, RZ ;  /* 0x0000024c18187824 */ /* 0x000fe400078e02ff */
[----:B------:R-:W-:Y:S01]  /*7cb0*/  STL.64 [R1+0xbf8], R18 ;  /* 0x000bf81201007387 */ /* 0x000fe20000100a00 */
[----:B------:R-:W-:-:S03]  /*7cc0*/  IMAD R9, R9, 0x24e, RZ ;  /* 0x0000024e09097824 */ /* 0x000fc600078e02ff */
[----:B------:R0:W-:Y:S01]  /*7cd0*/  STL.64 [R1+0xcf8], R4 ;  /* 0x000cf80401007387 */ /* 0x0001e20000100a00 */
[-C--:B------:R-:W-:Y:S01]  /*7ce0*/  IADD3 R20, P5, R24, R26.reuse, RZ ;  /* 0x0000001a18147210 */ /* 0x080fe20007fbe0ff */
[----:B------:R-:W-:Y:S01]  /*7cf0*/  IMAD R29, R29, 0x127, RZ ;  /* 0x000001271d1d7824 */ /* 0x000fe200078e02ff */
[----:B------:R-:W-:Y:S02]  /*7d00*/  MOV R24, c[0x0][0x198] ;  /* 0x0000660000187a02 */ /* 0x000fe40000000f00 */
[----:B------:R-:W-:Y:S02]  /*7d10*/  IADD3 R8, P6, R9, R26, RZ ;  /* 0x0000001a09087210 */ /* 0x000fe40007fde0ff */
[----:B------:R-:W-:Y:S02]  /*7d20*/  MOV R11, c[0x0][0x198] ;  /* 0x00006600000b7a02 */ /* 0x000fe40000000f00 */
[----:B0-----:R-:W-:Y:S01]  /*7d30*/  MOV R4, c[0x0][0x198] ;  /* 0x0000660000047a02 */ /* 0x001fe20000000f00 */
[----:B------:R-:W-:-:S04]  /*7d40*/  IMAD R24, R24, 0x256, RZ ;  /* 0x0000025618187824 */ /* 0x000fc800078e02ff */
[----:B------:R-:W-:Y:S01]  /*7d50*/  IMAD R4, R4, 0x126, RZ ;  /* 0x0000012604047824 */ /* 0x000fe200078e02ff */
[-C--:B------:R-:W-:Y:S01]  /*7d60*/  LEA.HI.X.SX32 R9, R29, R27.reuse, 0x1, P6 ;  /* 0x0000001b1d097211 */ /* 0x080fe200030f0eff */
[----:B------:R-:W-:Y:S02]  /*7d70*/  IMAD R11, R11, 0x258, RZ ;  /* 0x000002580b0b7824 */ /* 0x000fe400078e02ff */
[----:B------:R-:W-:Y:S01]  /*7d80*/  IMAD.MOV.U32 R29, RZ, RZ, c[0x0][0x198] ;  /* 0x00006600ff1d7624 */ /* 0x000fe200078e00ff */
        /* <DEDUP_REMOVED lines=8> */
[----:B------:R-:W-:Y:S01]  /*7e10*/  LEA.HI.X.SX32 R11, R29, R27, 0x1, P1 ;  /* 0x0000001b1d0b7211 */ /* 0x000fe200008f0eff */
[----:B------:R-:W-:Y:S01]  /*7e20*/  IMAD R24, R24, 0x25a, RZ ;  /* 0x0000025a18187824 */ /* 0x000fe200078e02ff */
[----:B------:R-:W-:Y:S01]  /*7e30*/  MOV R29, c[0x0][0x198] ;  /* 0x00006600001d7a02 */ /* 0x000fe20000000f00 */
[----:B------:R-:W-:Y:S02]  /*7e40*/  IMAD.MOV.U32 R28, RZ, RZ, c[0x0][0x198] ;  /* 0x00006600ff1c7624 */ /* 0x000fe400078e00ff */
[----:B------:R-:W-:Y:S01]  /*7e50*/  IMAD R7, R7, 0x25c, RZ ;  /* 0x0000025c07077824 */ /* 0x000fe200078e02ff */
        /* <DEDUP_REMOVED lines=8> */
[----:B------:R-:W-:Y:S01]  /*7ee0*/  LEA.HI.X.SX32 R7, R29, R27, 0x1, P2 ;  /* 0x0000001b1d077211 */ /* 0x000fe200010f0eff */
[----:B------:R-:W-:Y:S02]  /*7ef0*/  IMAD.MOV.U32 R24, RZ, RZ, c[0x0][0x198] ;  /* 0x00006600ff187624 */ /* 0x000fe400078e00ff */
[----:B------:R-:W-:Y:S01]  /*7f00*/  STL.64 [R1+0x2f0], R14 ;  /* 0x0002f00e01007387 */ /* 0x000fe20000100a00 */
[----:B------:R-:W-:-:S03]  /*7f10*/  IMAD.MOV.U32 R5, RZ, RZ, c[0x0][0x198] ;  /* 0x00006600ff057624 */ /* 0x000fc600078e00ff */
[----:B------:R-:W-:Y:S01]  /*7f20*/  STL.64 [R1+0xc00], R10 ;  /* 0x000c000a01007387 */ /* 0x000fe20000100a00 */
[----:B------:R-:W-:-:S03]  /*7f30*/  IMAD R24, R24, 0x25e, RZ ;  /* 0x0000025e18187824 */ /* 0x000fc600078e02ff */
[----:B------:R-:W-:Y:S01]  /*7f40*/  STL.64 [R1+0xd00], R16 ;  /* 0x000d001001007387 */ /* 0x000fe20000100a00 */
[----:B------:R-:W-:-:S03]  /*7f50*/  MOV R29, c[0x0][0x198] ;  /* 0x00006600001d7a02 */ /* 0x000fc60000000f00 */
[----:B------:R0:W-:Y:S01]  /*7f60*/  STL.64 [R1+0xdf8], R6 ;  /* 0x000df80601007387 */ /* 0x0001e20000100a00 */
[----:B------:R-:W-:Y:S01]  /*7f70*/  IMAD R5, R5, 0x266, RZ ;  /* 0x0000026605057824 */ /* 0x000fe200078e02ff */
[-C--:B------:R-:W-:Y:S01]  /*7f80*/  IADD3 R18, P3, R24, R26.reuse, RZ ;  /* 0x0000001a18127210 */ /* 0x080fe20007f7e0ff */
[----:B------:R-:W-:Y:S01]  /*7f90*/  IMAD R29, R29, 0x133, RZ ;  /* 0x000001331d1d7824 */ /* 0x000fe200078e02ff */
[----:B0-----:R-:W-:Y:S02]  /*7fa0*/  MOV R6, c[0x0][0x198] ;  /* 0x0000660000067a02 */ /* 0x001fe40000000f00 */
[----:B------:R-:W-:-:S03]  /*7fb0*/  IADD3 R4, P5, R5, R26, RZ ;  /* 0x0000001a05047210 */ /* 0x000fc60007fbe0ff */
[----:B------:R-:W-:Y:S01]  /*7fc0*/  IMAD R6, R6, 0x12f, RZ ;  /* 0x0000012f06067824 */ /* 0x000fe200078e02ff */
[----:B------:R-:W-:Y:S02]  /*7fd0*/  MOV R24, c[0x0][0x198] ;  /* 0x0000660000187a02 */ /* 0x000fe40000000f00 */
[----:B------:R-:W-:Y:S02]  /*7fe0*/  MOV R9, c[0x0][0x198] ;  /* 0x0000660000097a02 */ /* 0x000fe40000000f00 */
[-C--:B------:R-:W-:Y:S02]  /*7ff0*/  LEA.HI.X.SX32 R19, R6, R27.reuse, 0x1, P3 ;  /* 0x0000001b06137211 */ /* 0x080fe400018f0eff */
[----:B------:R-:W-:Y:S01]  /*8000*/  LEA.HI.X.SX32 R5, R29, R27, 0x1, P5 ;  /* 0x0000001b1d057211 */ /* 0x000fe200028f0eff */
[----:B------:R-:W-:Y:S02]  /*8010*/  IMAD R24, R24, 0x268, RZ ;  /* 0x0000026818187824 */ /* 0x000fe400078e02ff */
[----:B------:R-:W-:Y:S01]  /*8020*/  IMAD R9, R9, 0x26a, RZ ;  /* 0x0000026a09097824 */ /* 0x000fe200078e02ff */
[----:B------:R-:W-:Y:S01]  /*8030*/  STL.64 [R1+0xe00], R18 ;  /* 0x000e001201007387 */ /* 0x000fe20000100a00 */
[----:B------:R-:W-:-:S03]  /*8040*/  IMAD.MOV.U32 R29, RZ, RZ, c[0x0][0x198] ;  /* 0x00006600ff1d7624 */ /* 0x000fc600078e00ff */
[----:B------:R0:W-:Y:S01]  /*8050*/  STL.64 [R1+0x2d0], R4 ;  /* 0x0002d00401007387 */ /* 0x0001e20000100a00 */
[----:B------:R-:W-:Y:S01]  /*8060*/  IMAD R29, R29, 0x135, RZ ;  /* 0x000001351d1d7824 */ /* 0x000fe200078e02ff */
[-C--:B------:R-:W-:Y:S02]  /*8070*/  IADD3 R20, P6, R24, R26.reuse, RZ ;  /* 0x0000001a18147210 */ /* 0x080fe40007fde0ff */
[----:B------:R-:W-:Y:S02]  /*8080*/  IADD3 R8, P0, R9, R26, RZ ;  /* 0x0000001a09087210 */ /* 0x000fe40007f1e0ff */
[----:B------:R-:W-:Y:S02]  /*8090*/  MOV R24, c[0x0][0x198] ;  /* 0x0000660000187a02 */ /* 0x000fe40000000f00 */
[----:B------:R-:W-:Y:S02]  /*80a0*/  MOV R11, c[0x0][0x198] ;  /* 0x00006600000b7a02 */ /* 0x000fe40000000f00 */
[----:B0-----:R-:W-:-:S02]  /*80b0*/  MOV R4, c[0x0][0x198] ;  /* 0x0000660000047a02 */ /* 0x001fc40000000f00 */
        /* <DEDUP_REMOVED lines=153> */
[----:B------:R-:W-:-:S04]  /*8a50*/  LEA.HI.X.SX32 R5, R29, R27, 0x1, P1 ;  /* 0x0000001b1d057211 */ /* 0x000fc800008f0eff */
[----:B------:R-:W-:Y:S02]  /*8a60*/  LEA.HI.X.SX32 R19, R6, R27, 0x1, P0 ;  /* 0x0000001b06137211 */ /* 0x000fe400000f0eff */
[----:B------:R-:W-:Y:S02]  /*8a70*/  MOV R24, c[0x0][0x198] ;  /* 0x0000660000187a02 */ /* 0x000fe40000000f00 */
[----:B------:R-:W-:Y:S01]  /*8a80*/  MOV R9, c[0x0][0x198] ;  /* 0x0000660000097a02 */ /* 0x000fe20000000f00 */
[----:B------:R0:W-:Y:S02]  /*8a90*/  STL.64 [R1+0xe30], R18 ;  /* 0x000e301201007387 */ /* 0x0001e40000100a00 */
[----:B------:R-:W-:Y:S02]  /*8aa0*/  IMAD R24, R24, 0x2b6, RZ ;  /* 0x000002b618187824 */ /* 0x000fe400078e02ff */
[----:B------:R1:W-:Y:S01]  /*8ab0*/  STL.64 [R1+0xef8], R4 ;  /* 0x000ef80401007387 */ /* 0x0003e20000100a00 */
[----:B------:R-:W-:-:S02]  /*8ac0*/  IMAD R9, R9, 0x2b8, RZ ;  /* 0x000002b809097824 */ /* 0x000fc400078e02ff */
[----:B------:R-:W-:Y:S01]  /*8ad0*/  IADD3 R20, P4, R24, R26, RZ ;  /* 0x0000001a18147210 */ /* 0x000fe20007f9e0ff */
[----:B0-----:R-:W-:Y:S01]  /*8ae0*/  IMAD.MOV.U32 R19, RZ, RZ, c[0x0][0x198] ;  /* 0x00006600ff137624 */ /* 0x001fe200078e00ff */
[----:B-1----:R-:W-:-:S03]  /*8af0*/  MOV R4, c[0x0][0x198] ;  /* 0x0000660000047a02 */ /* 0x002fc60000000f00 */
[----:B------:R-:W-:Y:S01]  /*8b00*/  IMAD R19, R19, 0x15c, RZ ;  /* 0x0000015c13137824 */ /* 0x000fe200078e02ff */
[----:B------:R-:W-:Y:S01]  /*8b10*/  IADD3 R8, P2, R9, R26, RZ ;  /* 0x0000001a09087210 */ /* 0x000fe20007f5e0ff */
[----:B------:R-:W-:-:S03]  /*8b20*/  IMAD R4, R4, 0x15b, RZ ;  /* 0x0000015b04047824 */ /* 0x000fc600078e02ff */
[-C--:B------:R-:W-:Y:S02]  /*8b30*/  LEA.HI.X.SX32 R9, R19, R27.reuse, 0x1, P2 ;  /* 0x0000001b13097211 */ /* 0x080fe400010f0eff */
[----:B------:R-:W-:Y:S02]  /*8b40*/  MOV R24, c[0x0][0x198] ;  /* 0x0000660000187a02 */ /* 0x000fe40000000f00 */
[----:B------:R-:W-:Y:S02]  /*8b50*/  LEA.HI.X.SX32 R21, R4, R27, 0x1, P4 ;  /* 0x0000001b04157211 */ /* 0x000fe400020f0eff */
[----:B------:R-:W-:Y:S01]  /*8b60*/  MOV R11, c[0x0][0x198] ;  /* 0x00006600000b7a02 */ /* 0x000fe20000000f00 */
[----:B------:R-:W-:Y:S02]  /*8b70*/  IMAD R24, R24, 0x2ba, RZ ;  /* 0x000002ba18187824 */ /* 0x000fe400078e02ff */
[----:B------:R-:W-:Y:S01]  /*8b80*/  STL.64 [R1+0xb28], R20 ;  /* 0x000b281401007387 */ /* 0x000fe20000100a00 */
[----:B------:R-:W-:Y:S01]  /*8b90*/  MOV R19, c[0x0][0x198] ;  /* 0x0000660000137a02 */ /* 0x000fe20000000f00 */
[----:B------:R-:W-:-:S02]  /*8ba0*/  IMAD R11, R11, 0x2bc, RZ ;  /* 0x000002bc0b0b7824 */ /* 0x000fc400078e02ff */
        /* <DEDUP_REMOVED lines=9> */
[----:B------:R-:W-:Y:S02]  /*8c40*/  IMAD.MOV.U32 R7, RZ, RZ, c[0x0][0x198] ;  /* 0x00006600ff077624 */ /* 0x000fe400078e00ff */
[----:B------:R-:W-:Y:S02]  /*8c50*/  IMAD R24, R24, 0x2be, RZ ;  /* 0x000002be18187824 */ /* 0x000fe400078e02ff */
[----:B------:R0:W-:Y:S01]  /*8c60*/  STL.64 [R1+0xd30], R14 ;  /* 0x000d300e01007387 */ /* 0x0001e20000100a00 */
[----:B------:R-:W-:-:S03]  /*8c70*/  IMAD R7, R7, 0x2c6, RZ ;  /* 0x000002c607077824 */ /* 0x000fc600078e02ff */
[----:B------:R1:W-:Y:S01]  /*8c80*/  STL.64 [R1+0xe38], R10 ;  /* 0x000e380a01007387 */ /* 0x0003e20000100a00 */
[----:B------:R-:W-:Y:S02]  /*8c90*/  IADD3 R16, P6, R24, R26, RZ ;  /* 0x0000001a18107210 */ /* 0x000fe40007fde0ff */
[----:B0-----:R-:W-:Y:S02]  /*8ca0*/  MOV R14, c[0x0][0x198] ;  /* 0x00006600000e7a02 */ /* 0x001fe40000000f00 */
        /* <DEDUP_REMOVED lines=8> */
[----:B------:R-:W-:Y:S01]  /*8d30*/  STL.64 [R1+0xf00], R16 ;  /* 0x000f001001007387 */ /* 0x000fe20000100a00 */
[----:B------:R-:W-:-:S03]  /*8d40*/  IMAD R5, R5, 0x2ca, RZ ;  /* 0x000002ca05057824 */ /* 0x000fc600078e02ff */
[----:B------:R0:W-:Y:S01]  /*8d50*/  STL.64 [R1+0xb30], R6 ;  /* 0x000b300601007387 */ /* 0x0001e20000100a00 */
[----:B------:R-:W-:Y:S01]  /*8d60*/  IMAD R24, R24, 0x2c8, RZ ;  /* 0x000002c818187824 */ /* 0x000fe200078e02ff */
[----:B------:R-:W-:-:S04]  /*8d70*/  IADD3 R4, P4, R5, R26, RZ ;  /* 0x0000001a05047210 */ /* 0x000fc80007f9e0ff */
[----:B------:R-:W-:Y:S01]  /*8d80*/  IADD3 R28, P1, R24, R26, RZ ;  /* 0x0000001a181c7210 */ /* 0x000fe20007f3e0ff */
[----:B0-----:R-:W-:Y:S01]  /*8d90*/  IMAD.MOV.U32 R7, RZ, RZ, c[0x0][0x198] ;  /* 0x00006600ff077624 */ /* 0x001fe200078e00ff */
[----:B------:R-:W-:-:S03]  /*8da0*/  MOV R6, c[0x0][0x198] ;  /* 0x0000660000067a02 */ /* 0x000fc60000000f00 */
[----:B------:R-:W-:Y:S02]  /*8db0*/  IMAD R7, R7, 0x165, RZ ;  /* 0x0000016507077824 */ /* 0x000fe400078e02ff */
[----:B------:R-:W-:Y:S01]  /*8dc0*/  IMAD R6, R6, 0x164, RZ ;  /* 0x0000016406067824 */ /* 0x000fe200078e02ff */
[----:B------:R-:W-:Y:S02]  /*8dd0*/  MOV R24, c[0x0][0x198] ;  /* 0x0000660000187a02 */ /* 0x000fe40000000f00 */
[-C--:B------:R-:W-:Y:S02]  /*8de0*/  LEA.HI.X.SX32 R5, R7, R27.reuse, 0x1, P4 ;  /* 0x0000001b07057211 */ /* 0x080fe400020f0eff */
[----:B------:R-:W-:Y:S02]  /*8df0*/  LEA.HI.X.SX32 R29, R6, R27, 0x1, P1 ;  /* 0x0000001b061d7211 */ /* 0x000fe400008f0eff */
[----:B------:R-:W-:Y:S01]  /*8e00*/  MOV R9, c[0x0][0x198] ;  /* 0x0000660000097a02 */ /* 0x000fe20000000f00 */
[----:B------:R-:W-:Y:S01]  /*8e10*/  STL.64 [R1+0xd38], R4 ;  /* 0x000d380401007387 */ /* 0x000fe20000100a00 */
[----:B------:R-:W-:-:S02]  /*8e20*/  IMAD R24, R24, 0x2cc, RZ ;  /* 0x000002cc18187824 */ /* 0x000fc400078e02ff */
[----:B------:R-:W-:Y:S01]  /*8e30*/  IMAD.MOV.U32 R6, RZ, RZ, c[0x0][0x198] ;  /* 0x00006600ff067624 */ /* 0x000fe200078e00ff */
[----:B------:R0:W-:Y:S01]  /*8e40*/  STL.64 [R1+0xc38], R28 ;  /* 0x000c381c01007387 */ /* 0x0001e20000100a00 */
[----:B------:R-:W-:Y:S01]  /*8e50*/  IMAD R9, R9, 0x2ce, RZ ;  /* 0x000002ce09097824 */ /* 0x000fe200078e02ff */
[----:B------:R-:W-:Y:S01]  /*8e60*/  IADD3 R20, P2, R24, R26, RZ ;  /* 0x0000001a18147210 */ /* 0x000fe20007f5e0ff */
[----:B------:R-:W-:-:S03]  /*8e70*/  IMAD R6, R6, 0x166, RZ ;  /* 0x0000016606067824 */ /* 0x000fc600078e02ff */
[----:B------:R-:W-:Y:S02]  /*8e80*/  IADD3 R8, P3, R9, R26, RZ ;  /* 0x0000001a09087210 */ /* 0x000fe40007f7e0ff */
[----:B0-----:R-:W-:-:S05]  /*8e90*/  MOV R29, c[0x0][0x198] ;  /* 0x00006600001d7a02 */ /* 0x001fca0000000f00 */
[----:B------:R-:W-:Y:S01]  /*8ea0*/  IMAD R29, R29, 0x167, RZ ;  /* 0x000001671d1d7824 */ /* 0x000fe200078e02ff */
[----:B------:R-:W-:Y:S01]  /*8eb0*/  LEA.HI.X.SX32 R21, R6, R27, 0x1, P2 ;  /* 0x0000001b06157211 */ /* 0x000fe200010f0eff */
[----:B------:R-:W-:-:S03]  /*8ec0*/  IMAD.MOV.U32 R15, RZ, RZ, c[0x0][0x198] ;  /* 0x00006600ff0f7624 */ /* 0x000fc600078e00ff */
[----:B------:R-:W-:Y:S01]  /*8ed0*/  LEA.HI.X.SX32 R9, R29, R27, 0x1, P3 ;  /* 0x0000001b1d097211 */ /* 0x000fe200018f0eff */
[----:B------:R-:W-:Y:S01]  /*8ee0*/  IMAD.MOV.U32 R24, RZ, RZ, c[0x0][0x198] ;  /* 0x00006600ff187624 */ /* 0x000fe200078e00ff */
[----:B------:R-:W-:Y:S01]  /*8ef0*/  STL.64 [R1+0xe40], R20 ;  /* 0x000e401401007387 */ /* 0x000fe20000100a00 */
[----:B------:R-:W-:Y:S01]  /*8f00*/  MOV R29, c[0x0][0x198] ;  /* 0x00006600001d7a02 */ /* 0x000fe20000000f00 */
[----:B------:R-:W-:Y:S02]  /*8f10*/  IMAD R15, R15, 0x2d8, RZ ;  /* 0x000002d80f0f7824 */ /* 0x000fe400078e02ff */
[----:B------:R0:W-:Y:S01]  /*8f20*/  STL.64 [R1+0xf08], R8 ;  /* 0x000f080801007387 */ /* 0x0001e20000100a00 */
[----:B------:R-:W-:Y:S02]  /*8f30*/  IMAD R24, R24, 0x2d6, RZ ;  /* 0x000002d618187824 */ /* 0x000fe400078e02ff */
[----:B------:R-:W-:Y:S01]  /*8f40*/  IMAD R29, R29, 0x16c, RZ ;  /* 0x0000016c1d1d7824 */ /* 0x000fe200078e02ff */
[----:B------:R-:W-:-:S02]  /*8f50*/  IADD3 R14, P6, R15, R26, RZ ;  /* 0x0000001a0f0e7210 */ /* 0x000fc40007fde0ff */
[----:B------:R-:W-:Y:S02]  /*8f60*/  IADD3 R18, P5, R24, R26, RZ ;  /* 0x0000001a18127210 */ /* 0x000fe40007fbe0ff */
[----:B0-----:R-:W-:-:S05]  /*8f70*/  MOV R8, c[0x0][0x198] ;  /* 0x0000660000087a02 */ /* 0x001fca0000000f00 */
[----:B------:R-:W-:Y:S01]  /*8f80*/  IMAD R8, R8, 0x16b, RZ ;  /* 0x0000016b08087824 */ /* 0x000fe200078e02ff */
[-C--:B------:R-:W-:Y:S02]  /*8f90*/  LEA.HI.X.SX32 R15, R29, R27.reuse, 0x1, P6 ;  /* 0x0000001b1d0f7211 */ /* 0x080fe400030f0eff */
[----:B------:R-:W-:Y:S02]  /*8fa0*/  MOV R24, c[0x0][0x198] ;  /* 0x0000660000187a02 */ /* 0x000fe40000000f00 */
[----:B------:R-:W-:Y:S01]  /*8fb0*/  LEA.HI.X.SX32 R19, R8, R27, 0x1, P5 ;  /* 0x0000001b08137211 */ /* 0x000fe200028f0eff */
[----:B------:R-:W-:Y:S01]  /*8fc0*/  STL.64 [R1+0xc40], R14 ;  /* 0x000c400e01007387 */ /* 0x000fe20000100a00 */
[----:B------:R-:W-:Y:S01]  /*8fd0*/  MOV R28, c[0x0][0x198] ;  /* 0x00006600001c7a02 */ /* 0x000fe20000000f00 */
[----:B------:R-:W-:Y:S02]  /*8fe0*/  IMAD R24, R24, 0x2da, RZ ;  /* 0x000002da18187824 */ /* 0x000fe400078e02ff */
[----:B------:R0:W-:Y:S01]  /*8ff0*/  STL.64 [R1+0xb38], R18 ;  /* 0x000b381201007387 */ /* 0x0001e20000100a00 */
[----:B------:R-:W-:Y:S01]  /*9000*/  MOV R11, c[0x0][0x198] ;  /* 0x00006600000b7a02 */ /* 0x000fe20000000f00 */
[----:B------:R-:W-:Y:S01]  /*9010*/  IMAD R28, R28, 0x2ee, RZ ;  /* 0x000002ee1c1c7824 */ /* 0x000fe200078e02ff */
[----:B------:R-:W-:-:S02]  /*9020*/  IADD3 R16, P0, R24, R26, RZ ;  /* 0x0000001a18107210 */ /* 0x000fc40007f1e0ff */
[----:B------:R-:W-:Y:S02]  /*9030*/  MOV R24, c[0x0][0x198] ;  /* 0x0000660000187a02 */ /* 0x000fe40000000f00 */
[----:B0-----:R-:W-:-:S05]  /*9040*/  MOV R19, c[0x0][0x198] ;  /* 0x0000660000137a02 */ /* 0x001fca0000000f00 */
[----:B------:R-:W-:Y:S02]  /*9050*/  IMAD R19, R19, 0x16d, RZ ;  /* 0x0000016d13137824 */ /* 0x000fe400078e02ff */
[----:B------:R-:W-:Y:S02]  /*9060*/  IMAD R11, R11, 0x2dc, RZ ;  /* 0x000002dc0b0b7824 */ /* 0x000fe400078e02ff */
[----:B------:R-:W-:Y:S01]  /*9070*/  IMAD.MOV.U32 R29, RZ, RZ, c[0x0][0x198] ;  /* 0x00006600ff1d7624 */ /* 0x000fe200078e00ff */
[----:B------:R-:W-:Y:S01]  /*9080*/  LEA.HI.X.SX32 R17, R19, R27, 0x1, P0 ;  /* 0x0000001b13117211 */ /* 0x000fe200000f0eff */
[----:B------:R-:W-:Y:S01]  /*9090*/  IMAD R24, R24, 0x2de, RZ ;  /* 0x000002de18187824 */ /* 0x000fe200078e02ff */
[-C--:B------:R-:W-:Y:S01]  /*90a0*/  IADD3 R18, P0, R28, R26.reuse, RZ ;  /* 0x0000001a1c127210 */ /* 0x080fe20007f1e0ff */
[----:B------:R-:W-:Y:S01]  /*90b0*/  IMAD.MOV.U32 R28, RZ, RZ, c[0x0][0x198] ;  /* 0x00006600ff1c7624 */ /* 0x000fe200078e00ff */
[-C--:B------:R-:W-:Y:S01]  /*90c0*/  IADD3 R10, P1, R11, R26.reuse, RZ ;  /* 0x0000001a0b0a7210 */ /* 0x080fe20007f3e0ff */
[----:B------:R-:W-:Y:S01]  /*90d0*/  IMAD R29, R29, 0x16e, RZ ;  /* 0x0000016e1d1d7824 */ /* 0x000fe200078e02ff */
[----:B------:R-:W-:Y:S01]  /*90e0*/  IADD3 R4, P4, R24, R26, RZ ;  /* 0x0000001a18047210 */ /* 0x000fe20007f9e0ff */
[----:B------:R-:W-:-:S03]  /*90f0*/  IMAD R28, R28, 0x16f, RZ ;  /* 0x0000016f1c1c7824 */ /* 0x000fc600078e02ff */
[-C--:B------:R-:W-:Y:S02]  /*9100*/  LEA.HI.X.SX32 R11, R29, R27.reuse, 0x1, P1 ;  /* 0x0000001b1d0b7211 */ /* 0x080fe400008f0eff */
[----:B------:R-:W-:Y:S01]  /*9110*/  LEA.HI.X.SX32 R5, R28, R27, 0x1, P4 ;  /* 0x0000001b1c057211 */ /* 0x000fe200020f0eff */
[----:B------:R-:W-:Y:S04]  /*9120*/  STL.64 [R1+0xd40], R16 ;  /* 0x000d401001007387 */ /* 0x000fe80000100a00 */
[----:B------:R-:W-:Y:S04]  /*9130*/  STL.64 [R1+0xe48], R10 ;  /* 0x000e480a01007387 */ /* 0x000fe80000100a00 */
[----:B------:R0:W-:Y:S04]  /*9140*/  STL.64 [R1+0xf10], R4 ;  /* 0x000f100401007387 */ /* 0x0001e80000100a00 */
[----:B0-----:R-:W2:Y:S01]  /*9150*/  LDL.LU.64 R4, [R1+0x1f38] ;  /* 0x001f380001047983 */ /* 0x001ea20000300a00 */
[----:B------:R-:W-:-:S02]  /*9160*/  MOV R7, c[0x0][0x198] ;  /* 0x0000660000077a02 */ /* 0x000fc40000000f00 */
[----:B------:R-:W-:-:S03]  /*9170*/  MOV R29, c[0x0][0x198] ;  /* 0x00006600001d7a02 */ /* 0x000fc60000000f00 */
[----:B------:R-:W-:Y:S02]  /*9180*/  IMAD R7, R7, 0x2e6, RZ ;  /* 0x000002e607077824 */ /* 0x000fe400078e02ff */
[----:B------:R-:W-:Y:S02]  /*9190*/  IMAD.MOV.U32 R24, RZ, RZ, c[0x0][0x198] ;  /* 0x00006600ff187624 */ /* 0x000fe400078e00ff */
[----:B------:R-:W-:Y:S01]  /*91a0*/  IMAD R29, R29, 0x173, RZ ;  /* 0x000001731d1d7824 */ /* 0x000fe200078e02ff */
[-C--:B------:R-:W-:Y:S01]  /*91b0*/  IADD3 R6, P2, R7, R26.reuse, RZ ;  /* 0x0000001a07067210 */ /* 0x080fe20007f5e0ff */
[----:B------:R-:W-:Y:S02]  /*91c0*/  IMAD R24, R24, 0x2e8, RZ ;  /* 0x000002e818187824 */ /* 0x000fe400078e02ff */
[----:B------:R-:W-:Y:S01]  /*91d0*/  IMAD.MOV.U32 R9, RZ, RZ, c[0x0][0x198] ;  /* 0x00006600ff097624 */ /* 0x000fe200078e00ff */
[----:B------:R-:W-:Y:S02]  /*91e0*/  LEA.HI.X.SX32 R7, R29, R27, 0x1, P2 ;  /* 0x0000001b1d077211 */ /* 0x000fe400010f0eff */
[----:B------:R-:W-:Y:S01]  /*91f0*/  MOV R29, c[0x0][0x198] ;  /* 0x00006600001d7a02 */ /* 0x000fe20000000f00 */
[----:B------:R-:W-:Y:S01]  /*9200*/  IMAD R9, R9, 0x2ea, RZ ;  /* 0x000002ea09097824 */ /* 0x000fe200078e02ff */
[----:B------:R-:W-:-:S02]  /*9210*/  IADD3 R20, P3, R24, R26, RZ ;  /* 0x0000001a18147210 */ /* 0x000fc40007f7e0ff */
[----:B------:R-:W-:Y:S01]  /*9220*/  MOV R24, c[0x0][0x198] ;  /* 0x0000660000187a02 */ /* 0x000fe20000000f00 */
[----:B------:R-:W-:Y:S01]  /*9230*/  IMAD R29, R29, 0x175, RZ ;  /* 0x000001751d1d7824 */ /* 0x000fe200078e02ff */
[-C--:B------:R-:W-:Y:S02]  /*9240*/  IADD3 R8, P5, R9, R26.reuse, RZ ;  /* 0x0000001a09087210 */ /* 0x080fe40007fbe0ff */
[----:B------:R-:W-:Y:S01]  /*9250*/  MOV R21, c[0x0][0x198] ;  /* 0x0000660000157a02 */ /* 0x000fe20000000f00 */
[----:B------:R-:W-:Y:S01]  /*9260*/  IMAD R24, R24, 0x2ec, RZ ;  /* 0x000002ec18187824 */ /* 0x000fe200078e02ff */
[----:B------:R-:W-:Y:S02]  /*9270*/  MOV R15, c[0x0][0x198] ;  /* 0x00006600000f7a02 */ /* 0x000fe40000000f00 */
[-C--:B------:R-:W-:Y:S01]  /*9280*/  LEA.HI.X.SX32 R9, R29, R27.reuse, 0x1, P5 ;  /* 0x0000001b1d097211 */ /* 0x080fe200028f0eff */
[----:B------:R-:W-:Y:S01]  /*9290*/  IMAD.MOV.U32 R29, RZ, RZ, c[0x0][0x198] ;  /* 0x00006600ff1d7624 */ /* 0x000fe200078e00ff */
[-C--:B------:R-:W-:Y:S01]  /*92a0*/  IADD3 R14, P6, R24, R26.reuse, RZ ;  /* 0x0000001a180e7210 */ /* 0x080fe20007fde0ff */
[----:B------:R-:W-:Y:S01]  /*92b0*/  IMAD R21, R21, 0x174, RZ ;  /* 0x0000017415157824 */ /* 0x000fe200078e02ff */
[----:B------:R-:W-:Y:S01]  /*92c0*/  MOV R11, c[0x0][0x198] ;  /* 0x00006600000b7a02 */ /* 0x000fe20000000f00 */
[----:B------:R-:W-:Y:S01]  /*92d0*/  IMAD R15, R15, 0x176, RZ ;  /* 0x000001760f0f7824 */ /* 0x000fe200078e02ff */
[----:B------:R-:W-:Y:S01]  /*92e0*/  MOV R24, c[0x0][0x198] ;  /* 0x0000660000187a02 */ /* 0x000fe20000000f00 */
[----:B------:R-:W-:Y:S01]  /*92f0*/  IMAD R29, R29, 0x177, RZ ;  /* 0x000001771d1d7824 */ /* 0x000fe200078e02ff */
[-C--:B------:R-:W-:Y:S01]  /*9300*/  LEA.HI.X.SX32 R21, R21, R27.reuse, 0x1, P3 ;  /* 0x0000001b15157211 */ /* 0x080fe200018f0eff */
[----:B------:R-:W-:Y:S01]  /*9310*/  IMAD R11, R11, 0x2f8, RZ ;  /* 0x000002f80b0b7824 */ /* 0x000fe200078e02ff */
[-C--:B------:R-:W-:Y:S01]  /*9320*/  LEA.HI.X.SX32 R15, R15, R27.reuse, 0x1, P6 ;  /* 0x0000001b0f0f7211 */ /* 0x080fe200030f0eff */
[----:B------:R-:W-:Y:S01]  /*9330*/  IMAD R24, R24, 0x2f6, RZ ;  /* 0x000002f618187824 */ /* 0x000fe200078e02ff */
[----:B------:R-:W-:Y:S01]  /*9340*/  LEA.HI.X.SX32 R19, R29, R27, 0x1, P0 ;  /* 0x0000001b1d137211 */ /* 0x000fe200000f0eff */
[----:B------:R-:W-:Y:S01]  /*9350*/  STL.64 [R1+0xb40], R6 ;  /* 0x000b400601007387 */ /* 0x000fe20000100a00 */
[----:B------:R-:W-:-:S03]  /*9360*/  IADD3 R10, P4, R11, R26, RZ ;  /* 0x0000001a0b0a7210 */ /* 0x000fc60007f9e0ff */
[----:B------:R-:W-:Y:S01]  /*9370*/  STL.64 [R1+0xc48], R20 ;  /* 0x000c481401007387 */ /* 0x000fe20000100a00 */
[----:B------:R-:W-:Y:S01]  /*9380*/  IADD3 R16, P1, R24, R26, RZ ;  /* 0x0000001a18107210 */ /* 0x000fe20007f3e0ff */
[----:B------:R-:W-:Y:S02]  /*9390*/  IMAD.MOV.U32 R24, RZ, RZ, c[0x0][0x198] ;  /* 0x00006600ff187624 */ /* 0x000fe400078e00ff */
[----:B------:R-:W-:Y:S04]  /*93a0*/  STL.64 [R1+0xd48], R8 ;  /* 0x000d480801007387 */ /* 0x000fe80000100a00 */
[----:B------:R-:W-:Y:S04]  /*93b0*/  STL.64 [R1+0xe50], R14 ;  /* 0x000e500e01007387 */ /* 0x000fe80000100a00 */
[----:B------:R0:W-:Y:S01]  /*93c0*/  STL.64 [R1+0xf18], R18 ;  /* 0x000f181201007387 */ /* 0x0001e20000100a00 */
[----:B------:R-:W-:Y:S01]  /*93d0*/  IMAD R24, R24, 0x2fa, RZ ;  /* 0x000002fa18187824 */ /* 0x000fe200078e02ff */
[----:B0-----:R-:W-:-:S04]  /*93e0*/  MOV R18, c[0x0][0x198] ;  /* 0x0000660000127a02 */ /* 0x001fc80000000f00 */
[----:B------:R-:W-:Y:S01]  /*93f0*/  IADD3 R6, P2, R24, R26, RZ ;  /* 0x0000001a18067210 */ /* 0x000fe20007f5e0ff */
[----:B------:R-:W-:-:S05]  /*9400*/  IMAD R18, R18, 0x17b, RZ ;  /* 0x0000017b12127824 */ /* 0x000fca00078e02ff */
[----:B------:R-:W-:-:S05]  /*9410*/  LEA.HI.X.SX32 R17, R18, R27, 0x1, P1 ;  /* 0x0000001b12117211 */ /* 0x000fca00008f0eff */
[----:B------:R-:W-:Y:S01]  /*9420*/  STL.64 [R1+0xb48], R16 ;  /* 0x000b481001007387 */ /* 0x000fe20000100a00 */
[----:B--2---:R-:W-:Y:S02]  /*9430*/  LEA.HI.X.SX32 R11, R5, R27, 0x1, P4 ;  /* 0x0000001b050b7211 */ /* 0x004fe400020f0eff */
[----:B------:R-:W-:-:S05]  /*9440*/  MOV R5, c[0x0][0x198] ;  /* 0x0000660000057a02 */ /* 0x000fca0000000f00 */
[----:B------:R-:W-:Y:S01]  /*9450*/  IMAD R5, R5, 0x17d, RZ ;  /* 0x0000017d05057824 */ /* 0x000fe200078e02ff */
[----:B------:R-:W-:Y:S04]  /*9460*/  STL.64 [R1+0xc50], R10 ;  /* 0x000c500a01007387 */ /* 0x000fe80000100a00 */
[----:B------:R-:W-:-:S05]  /*9470*/  LEA.HI.X.SX32 R7, R5, R27, 0x1, P2 ;  /* 0x0000001b05077211 */ /* 0x000fca00010f0eff */
[----:B------:R0:W-:Y:S04]  /*9480*/  STL.64 [R1+0xd50], R6 ;  /* 0x000d500601007387 */ /* 0x0001e80000100a00 */
[----:B0-----:R-:W2:Y:S01]  /*9490*/  LDL.LU.64 R6, [R1+0x1f30] ;  /* 0x001f300001067983 */ /* 0x001ea20000300a00 */
[----:B------:R-:W-:Y:S01]  /*94a0*/  MOV R24, c[0x0][0x198] ;  /* 0x0000660000187a02 */ /* 0x000fe20000000f00 */
[----:B------:R-:W-:Y:S02]  /*94b0*/  IMAD.MOV.U32 R28, RZ, RZ, c[0x0][0x198] ;  /* 0x00006600ff1c7624 */ /* 0x000fe400078e00ff */
[----:B------:R-:W-:Y:S02]  /*94c0*/  IMAD.MOV.U32 R9, RZ, RZ, c[0x0][0x198] ;  /* 0x00006600ff097624 */ /* 0x000fe400078e00ff */
[----:B------:R-:W-:-:S02]  /*94d0*/  IMAD R28, R28, 0x2fc, RZ ;  /* 0x000002fc1c1c7824 */ /* 0x000fc400078e02ff */
[----:B------:R-:W-:Y:S01]  /*94e0*/  IMAD R24, R24, 0x2fe, RZ ;  /* 0x000002fe18187824 */ /* 0x000fe200078e02ff */
[----:B------:R-:W-:Y:S01]  /*94f0*/  MOV R5, c[0x0][0x198] ;  /* 0x0000660000057a02 */ /* 0x000fe20000000f00 */
[----:B------:R-:W-:Y:S01]  /*9500*/  IMAD R9, R9, 0x17f, RZ ;  /* 0x0000017f09097824 */ /* 0x000fe200078e02ff */
[-C--:B------:R-:W-:Y:S02]  /*9510*/  IADD3 R20, P3, R28, R26.reuse, RZ ;  /* 0x0000001a1c147210 */ /* 0x080fe40007f7e0ff */
[----:B------:R-:W-:Y:S01]  /*9520*/  IADD3 R8, P5, R24, R26, RZ ;  /* 0x0000001a18087210 */ /* 0x000fe20007fbe0ff */
[----:B------:R-:W-:Y:S01]  /*9530*/  IMAD R5, R5, 0x318, RZ ;  /* 0x0000031805057824 */ /* 0x000fe200078e02ff */
[----:B------:R-:W-:Y:S02]  /*9540*/  MOV R28, c[0x0][0x198] ;  /* 0x00006600001c7a02 */ /* 0x000fe40000000f00 */
[----:B------:R-:W-:Y:S01]  /*9550*/  LEA.HI.X.SX32 R9, R9, R27, 0x1, P5 ;  /* 0x0000001b09097211 */ /* 0x000fe200028f0eff */
[----:B------:R-:W-:Y:S01]  /*9560*/  IMAD.MOV.U32 R19, RZ, RZ, c[0x0][0x198] ;  /* 0x00006600ff137624 */ /* 0x000fe200078e00ff */
[----:B------:R-:W-:Y:S01]  /*9570*/  MOV R24, c[0x0][0x198] ;  /* 0x0000660000187a02 */ /* 0x000fe20000000f00 */
[----:B------:R-:W-:-:S02]  /*9580*/  IMAD R28, R28, 0x306, RZ ;  /* 0x000003061c1c7824 */ /* 0x000fc400078e02ff */
[----:B------:R-:W-:Y:S02]  /*9590*/  IMAD R19, R19, 0x30a, RZ ;  /* 0x0000030a13137824 */ /* 0x000fe400078e02ff */
[----:B------:R-:W-:Y:S01]  /*95a0*/  IMAD R24, R24, 0x308, RZ ;  /* 0x0000030818187824 */ /* 0x000fe200078e02ff */
[-C--:B------:R-:W-:Y:S02]  /*95b0*/  IADD3 R14, P6, R28, R26.reuse, RZ ;  /* 0x0000001a1c0e7210 */ /* 0x080fe40007fde0ff */
[-C--:B------:R-:W-:Y:S02]  /*95c0*/  IADD3 R18, P1, R19, R26.reuse, RZ ;  /* 0x0000001a13127210 */ /* 0x080fe40007f3e0ff */
[----:B------:R-:W-:Y:S02]  /*95d0*/  IADD3 R28, P0, R24, R26, RZ ;  /* 0x0000001a181c7210 */ /* 0x000fe40007f1e0ff */
[----:B------:R-:W-:Y:S01]  /*95e0*/  MOV R24, c[0x0][0x198] ;  /* 0x0000660000187a02 */ /* 0x000fe20000000f00 */
[----:B------:R-:W-:-:S04]  /*95f0*/  IMAD.MOV.U32 R11, RZ, RZ, c[0x0][0x198] ;  /* 0x00006600ff0b7624 */ /* 0x000fc800078e00ff */
[----:B------:R-:W-:Y:S02]  /*9600*/  IMAD R24, R24, 0x30c, RZ ;  /* 0x0000030c18187824 */ /* 0x000fe400078e02ff */
[----:B------:R-:W-:-:S03]  /*9610*/  IMAD R11, R11, 0x30e, RZ ;  /* 0x0000030e0b0b7824 */ /* 0x000fc600078e02ff */
[-C--:B------:R-:W-:Y:S02]  /*9620*/  IADD3 R16, P4, R24, R26.reuse, RZ ;  /* 0x0000001a18107210 */ /* 0x080fe40007f9e0ff */
[----:B------:R-:W-:Y:S02]  /*9630*/  MOV R24, c[0x0][0x198] ;  /* 0x0000660000187a02 */ /* 0x000fe40000000f00 */
[----:B------:R-:W-:-:S03]  /*9640*/  IADD3 R10, P2, R11, R26, RZ ;  /* 0x0000001a0b0a7210 */ /* 0x000fc60007f5e0ff */
[----:B------:R-:W-:Y:S01]  /*9650*/  IMAD R24, R24, 0x316, RZ ;  /* 0x0000031618187824 */ /* 0x000fe200078e02ff */
[-C--:B------:R-:W-:Y:S02]  /*9660*/  LEA.HI.X.SX32 R17, R4, R27.reuse, 0x1, P4 ;  /* 0x0000001b04117211 */ /* 0x080fe400020f0eff */
[----:B--2---:R-:W-:Y:S02]  /*9670*/  LEA.HI.X.SX32 R21, R7, R27, 0x1, P3 ;  /* 0x0000001b07157211 */ /* 0x004fe400018f0eff */
[----:B------:R-:W-:-:S03]  /*9680*/  MOV R7, c[0x0][0x198] ;  /* 0x0000660000077a02 */ /* 0x000fc60000000f00 */
[----:B------:R-:W-:Y:S04]  /*9690*/  STL.64 [R1+0xe58], R20 ;  /* 0x000e581401007387 */ /* 0x000fe80000100a00 */
[----:B------:R0:W-:Y:S01]  /*96a0*/  STL.64 [R1+0xf20], R8 ;  /* 0x000f200801007387 */ /* 0x0001e20000100a00 */
[----:B------:R-:W-:Y:S01]  /*96b0*/  IMAD R7, R7, 0x183, RZ ;  /* 0x0000018307077824 */ /* 0x000fe200078e02ff */
[----:B0-----:R-:W-:Y:S02]  /*96c0*/  IADD3 R8, P5, R5, R26, RZ ;  /* 0x0000001a05087210 */ /* 0x001fe40007fbe0ff */
[----:B------:R-:W-:-:S05]  /*96d0*/  MOV R5, c[0x0][0x198] ;  /* 0x0000660000057a02 */ /* 0x000fca0000000f00 */
[----:B------:R-:W-:Y:S01]  /*96e0*/  IMAD R5, R5, 0x185, RZ ;  /* 0x0000018505057824 */ /* 0x000fe200078e02ff */
[-C--:B------:R-:W-:Y:S02]  /*96f0*/  LEA.HI.X.SX32 R15, R7, R27.reuse, 0x1, P6 ;  /* 0x0000001b070f7211 */ /* 0x080fe400030f0eff */
[-C--:B------:R-:W-:Y:S02]  /*9700*/  LEA.HI.X.SX32 R29, R6, R27.reuse, 0x1, P0 ;  /* 0x0000001b061d7211 */ /* 0x080fe400000f0eff */
[----:B------:R-:W-:Y:S01]  /*9710*/  LEA.HI.X.SX32 R19, R5, R27, 0x1, P1 ;  /* 0x0000001b05137211 */ /* 0x000fe200008f0eff */
[----:B------:R-:W-:Y:S04]  /*9720*/  STL.64 [R1+0xb50], R14 ;  /* 0x000b500e01007387 */ /* 0x000fe80000100a00 */
[----:B------:R-:W-:Y:S04]  /*9730*/  STL.64 [R1+0xd58], R18 ;  /* 0x000d581201007387 */ /* 0x000fe80000100a00 */
[----:B------:R0:W-:Y:S02]  /*9740*/  STL.64 [R1+0xc58], R28 ;  /* 0x000c581c01007387 */ /* 0x0001e40000100a00 */
[----:B0-----:R-:W-:-:S05]  /*9750*/  MOV R29, c[0x0][0x198] ;  /* 0x00006600001d7a02 */ /* 0x001fca0000000f00 */
[----:B------:R-:W-:Y:S01]  /*9760*/  IMAD R29, R29, 0x187, RZ ;  /* 0x000001871d1d7824 */ /* 0x000fe200078e02ff */
[----:B------:R-:W-:-:S04]  /*9770*/  MOV R28, c[0x0][0x198] ;  /* 0x00006600001c7a02 */ /* 0x000fc80000000f00 */
[----:B------:R-:W-:Y:S02]  /*9780*/  LEA.HI.X.SX32 R11, R29, R27, 0x1, P2 ;  /* 0x0000001b1d0b7211 */ /* 0x000fe400010f0eff */
[----:B------:R-:W-:Y:S01]  /*9790*/  MOV R29, c[0x0][0x198] ;  /* 0x00006600001d7a02 */ /* 0x000fe20000000f00 */
[----:B------:R-:W-:Y:S01]  /*97a0*/  IMAD R28, R28, 0x18b, RZ ;  /* 0x0000018b1c1c7824 */ /* 0x000fe200078e02ff */
[----:B------:R-:W-:-:S03]  /*97b0*/  IADD3 R20, P3, R24, R26, RZ ;  /* 0x0000001a18147210 */ /* 0x000fc60007f7e0ff */
[----:B------:R-:W-:Y:S01]  /*97c0*/  IMAD R29, R29, 0x18c, RZ ;  /* 0x0000018c1d1d7824 */ /* 0x000fe200078e02ff */
[-C--:B------:R-:W-:Y:S01]  /*97d0*/  LEA.HI.X.SX32 R21, R28, R27.reuse, 0x1, P3 ;  /* 0x0000001b1c157211 */ /* 0x080fe200018f0eff */
[----:B------:R-:W-:Y:S01]  /*97e0*/  IMAD.MOV.U32 R24, RZ, RZ, c[0x0][0x198] ;  /* 0x00006600ff187624 */ /* 0x000fe200078e00ff */
[----:B------:R-:W-:Y:S02]  /*97f0*/  STL.64 [R1+0xe60], R16 ;  /* 0x000e601001007387 */ /* 0x000fe40000100a00 */
[----:B------:R-:W-:Y:S01]  /*9800*/  LEA.HI.X.SX32 R9, R29, R27, 0x1, P5 ;  /* 0x0000001b1d097211 */ /* 0x000fe200028f0eff */
[----:B------:R-:W-:Y:S01]  /*9810*/  IMAD.MOV.U32 R7, RZ, RZ, c[0x0][0x198] ;  /* 0x00006600ff077624 */ /* 0x000fe200078e00ff */
[----:B------:R-:W-:Y:S01]  /*9820*/  STL.64 [R1+0xf28], R10 ;  /* 0x000f280a01007387 */ /* 0x000fe20000100a00 */
[----:B------:R-:W-:Y:S01]  /*9830*/  MOV R29, c[0x0][0x198] ;  /* 0x00006600001d7a02 */ /* 0x000fe20000000f00 */
[----:B------:R-:W-:Y:S02]  /*9840*/  IMAD R24, R24, 0x31a, RZ ;  /* 0x0000031a18187824 */ /* 0x000fe400078e02ff */
[----:B------:R-:W-:Y:S01]  /*9850*/  STL.64 [R1+0xb58], R20 ;  /* 0x000b581401007387 */ /* 0x000fe20000100a00 */
[----:B------:R-:W-:-:S03]  /*9860*/  IMAD R7, R7, 0x31c, RZ ;  /* 0x0000031c07077824 */ /* 0x000fc600078e02ff */
[----:B------:R0:W-:Y:S01]  /*9870*/  STL.64 [R1+0xc60], R8 ;  /* 0x000c600801007387 */ /* 0x0001e20000100a00 */
[----:B------:R-:W-:Y:S01]  /*9880*/  IMAD R29, R29, 0x18d, RZ ;  /* 0x0000018d1d1d7824 */ /* 0x000fe200078e02ff */
[-C--:B------:R-:W-:Y:S02]  /*9890*/  IADD3 R14, P6, R24, R26.reuse, RZ ;  /* 0x0000001a180e7210 */ /* 0x080fe40007fde0ff */
[----:B------:R-:W-:Y:S01]  /*98a0*/  IADD3 R6, P0, R7, R26, RZ ;  /* 0x0000001a07067210 */ /* 0x000fe20007f1e0ff */
[----:B0-----:R-:W-:-:S04]  /*98b0*/  IMAD.MOV.U32 R9, RZ, RZ, c[0x0][0x198] ;  /* 0x00006600ff097624 */ /* 0x001fc800078e00ff */
[----:B------:R-:W-:Y:S01]  /*98c0*/  IMAD R9, R9, 0x18e, RZ ;  /* 0x0000018e09097824 */ /* 0x000fe200078e02ff */
[-C--:B------:R-:W-:Y:S02]  /*98d0*/  LEA.HI.X.SX32 R15, R29, R27.reuse, 0x1, P6 ;  /* 0x0000001b1d0f7211 */ /* 0x080fe400030f0eff */
[----:B------:R-:W-:Y:S02]  /*98e0*/  MOV R24, c[0x0][0x198] ;  /* 0x0000660000187a02 */ /* 0x000fe40000000f00 */
[----:B------:R-:W-:Y:S01]  /*98f0*/  LEA.HI.X.SX32 R7, R9, R27, 0x1, P0 ;  /* 0x0000001b09077211 */ /* 0x000fe200000f0eff */
[----:B------:R-:W-:Y:S01]  /*9900*/  IMAD.MOV.U32 R5, RZ, RZ, c[0x0][0x198] ;  /* 0x00006600ff057624 */ /* 0x000fe200078e00ff */
[----:B------:R-:W-:Y:S01]  /*9910*/  STL.64 [R1+0xd60], R14 ;  /* 0x000d600e01007387 */ /* 0x000fe20000100a00 */
[----:B------:R-:W-:Y:S01]  /*9920*/  IMAD R24, R24, 0x31e, RZ ;  /* 0x0000031e18187824 */ /* 0x000fe200078e02ff */
[----:B------:R-:W-:Y:S02]  /*9930*/  MOV R29, c[0x0][0x198] ;  /* 0x00006600001d7a02 */ /* 0x000fe40000000f00 */
[----:B------:R0:W-:Y:S01]  /*9940*/  STL.64 [R1+0xe68], R6 ;  /* 0x000e680601007387 */ /* 0x0001e20000100a00 */
[----:B------:R-:W-:Y:S01]  /*9950*/  IMAD R5, R5, 0x326, RZ ;  /* 0x0000032605057824 */ /* 0x000fe200078e02ff */
[----:B------:R-:W-:Y:S01]  /*9960*/  IADD3 R18, P1, R24, R26, RZ ;  /* 0x0000001a18127210 */ /* 0x000fe20007f3e0ff */
[----:B------:R-:W-:-:S03]  /*9970*/  IMAD R29, R29, 0x193, RZ ;  /* 0x000001931d1d7824 */ /* 0x000fc600078e02ff */
[----:B------:R-:W-:Y:S01]  /*9980*/  IADD3 R4, P4, R5, R26, RZ ;  /* 0x0000001a05047210 */ /* 0x000fe20007f9e0ff */
[----:B0-----:R-:W-:-:S04]  /*9990*/  IMAD.MOV.U32 R6, RZ, RZ, c[0x0][0x198] ;  /* 0x00006600ff067624 */ /* 0x001fc800078e00ff */
[----:B------:R-:W-:Y:S01]  /*99a0*/  IMAD R6, R6, 0x18f, RZ ;  /* 0x0000018f06067824 */ /* 0x000fe200078e02ff */
[----:B------:R-:W-:-:S04]  /*99b0*/  LEA.HI.X.SX32 R5, R29, R27, 0x1, P4 ;  /* 0x0000001b1d057211 */ /* 0x000fc800020f0eff */
[----:B------:R-:W-:Y:S02]  /*99c0*/  LEA.HI.X.SX32 R19, R6, R27, 0x1, P1 ;  /* 0x0000001b06137211 */ /* 0x000fe400008f0eff */
[----:B------:R-:W-:-:S03]  /*99d0*/  MOV R24, c[0x0][0x198] ;  /* 0x0000660000187a02 */ /* 0x000fc60000000f00 */
[----:B------:R-:W-:Y:S02]  /*99e0*/  STL.64 [R1+0xf30], R18 ;  /* 0x000f301201007387 */ /* 0x000fe40000100a00 */
[----:B------:R-:W-:Y:S02]  /*99f0*/  IMAD R24, R24, 0x328, RZ ;  /* 0x0000032818187824 */ /* 0x000fe400078e02ff */
[----:B------:R0:W-:Y:S03]  /*9a00*/  STL.64 [R1+0xb60], R4 ;  /* 0x000b600401007387 */ /* 0x0001e60000100a00 */
[----:B------:R-:W-:Y:S02]  /*9a10*/  IADD3 R16, P2, R24, R26, RZ ;  /* 0x0000001a18107210 */ /* 0x000fe40007f5e0ff */
[----:B0-----:R-:W-:-:S05]  /*9a20*/  MOV R4, c[0x0][0x198] ;  /* 0x0000660000047a02 */ /* 0x001fca0000000f00 */
[----:B------:R-:W-:Y:S01]  /*9a30*/  IMAD R4, R4, 0x194, RZ ;  /* 0x0000019404047824 */ /* 0x000fe200078e02ff */
[----:B------:R-:W-:Y:S01]  /*9a40*/  MOV R24, c[0x0][0x198] ;  /* 0x0000660000187a02 */ /* 0x000fe20000000f00 */
[----:B------:R-:W-:-:S03]  /*9a50*/  IMAD.MOV.U32 R11, RZ, RZ, c[0x0][0x198] ;  /* 0x00006600ff0b7624 */ /* 0x000fc600078e00ff */
[----:B------:R-:W-:Y:S02]  /*9a60*/  LEA.HI.X.SX32 R17, R4, R27, 0x1, P2 ;  /* 0x0000001b04117211 */ /* 0x000fe400010f0eff */
[----:B------:R-:W-:Y:S01]  /*9a70*/  MOV R8, c[0x0][0x198] ;  /* 0x0000660000087a02 */ /* 0x000fe20000000f00 */
[----:B------:R-:W-:Y:S01]  /*9a80*/  IMAD R11, R11, 0x32a, RZ ;  /* 0x0000032a0b0b7824 */ /* 0x000fe200078e02ff */
[----:B------:R-:W-:Y:S01]  /*9a90*/  MOV R19, c[0x0][0x198] ;  /* 0x0000660000137a02 */ /* 0x000fe20000000f00 */
[----:B------:R0:W-:Y:S01]  /*9aa0*/  STL.64 [R1+0xc68], R16 ;  /* 0x000c681001007387 */ /* 0x0001e20000100a00 */
[----:B------:R-:W-:Y:S02]  /*9ab0*/  IMAD R24, R24, 0x32c, RZ ;  /* 0x0000032c18187824 */ /* 0x000fe400078e02ff */
[----:B------:R-:W-:Y:S01]  /*9ac0*/  IMAD R8, R8, 0x32e, RZ ;  /* 0x0000032e08087824 */ /* 0x000fe200078e02ff */
[-C--:B------:R-:W-:Y:S01]  /*9ad0*/  IADD3 R10, P3, R11, R26.reuse, RZ ;  /* 0x0000001a0b0a7210 */ /* 0x080fe20007f7e0ff */
[----:B------:R-:W-:Y:S01]  /*9ae0*/  IMAD R19, R19, 0x195, RZ ;  /* 0x0000019513137824 */ /* 0x000fe200078e02ff */
[----:B------:R-:W-:-:S02]  /*9af0*/  IADD3 R20, P5, R24, R26, RZ ;  /* 0x0000001a18147210 */ /* 0x000fc40007fbe0ff */
[----:B0-----:R-:W-:Y:S01]  /*9b00*/  MOV R16, c[0x0][0x198] ;  /* 0x0000660000107a02 */ /* 0x001fe20000000f00 */
[----:B------:R-:W-:Y:S01]  /*9b10*/  IMAD.MOV.U32 R17, RZ, RZ, c[0x0][0x198] ;  /* 0x00006600ff117624 */ /* 0x000fe200078e00ff */
[----:B------:R-:W-:-:S03]  /*9b20*/  IADD3 R14, P6, R8, R26, RZ ;  /* 0x0000001a080e7210 */ /* 0x000fc60007fde0ff */
[----:B------:R-:W-:Y:S02]  /*9b30*/  IMAD R16, R16, 0x196, RZ ;  /* 0x0000019610107824 */ /* 0x000fe400078e02ff */
[----:B------:R-:W-:Y:S01]  /*9b40*/  IMAD R17, R17, 0x197, RZ ;  /* 0x0000019711117824 */ /* 0x000fe200078e02ff */
[-C--:B------:R-:W-:Y:S02]  /*9b50*/  LEA.HI.X.SX32 R11, R19, R27.reuse, 0x1, P3 ;  /* 0x0000001b130b7211 */ /* 0x080fe400018f0eff */
[-C--:B------:R-:W-:Y:S02]  /*9b60*/  LEA.HI.X.SX32 R21, R16, R27.reuse, 0x1, P5 ;  /* 0x0000001b10157211 */ /* 0x080fe400028f0eff */
[----:B------:R-:W-:Y:S02]  /*9b70*/  LEA.HI.X.SX32 R15, R17, R27, 0x1, P6 ;  /* 0x0000001b110f7211 */ /* 0x000fe400030f0eff */
[----:B------:R-:W-:Y:S01]  /*9b80*/  MOV R24, c[0x0][0x198] ;  /* 0x0000660000187a02 */ /* 0x000fe20000000f00 */
[----:B------:R-:W-:Y:S04]  /*9b90*/  STL.64 [R1+0xd68], R10 ;  /* 0x000d680a01007387 */ /* 0x000fe80000100a00 */
[----:B------:R-:W-:Y:S01]  /*9ba0*/  STL.64 [R1+0xe70], R20 ;  /* 0x000e701401007387 */ /* 0x000fe20000100a00 */
[----:B------:R-:W-:-:S03]  /*9bb0*/  IMAD R24, R24, 0x336, RZ ;  /* 0x0000033618187824 */ /* 0x000fc600078e02ff */
[----:B------:R0:W-:Y:S02]  /*9bc0*/  STL.64 [R1+0xf38], R14 ;  /* 0x000f380e01007387 */ /* 0x0001e40000100a00 */
[----:B------:R-:W-:Y:S01]  /*9bd0*/  IADD3 R8, P0, R24, R26, RZ ;  /* 0x0000001a18087210 */ /* 0x000fe20007f1e0ff */
[----:B0-----:R-:W-:-:S04]  /*9be0*/  IMAD.MOV.U32 R14, RZ, RZ, c[0x0][0x198] ;  /* 0x00006600ff0e7624 */ /* 0x001fc800078e00ff */
[----:B------:R-:W-:-:S05]  /*9bf0*/  IMAD R14, R14, 0x19b, RZ ;  /* 0x0000019b0e0e7824 */ /* 0x000fca00078e02ff */
[----:B------:R-:W-:-:S05]  /*9c00*/  LEA.HI.X.SX32 R9, R14, R27, 0x1, P0 ;  /* 0x0000001b0e097211 */ /* 0x000fca00000f0eff */
[----:B------:R0:W-:Y:S04]  /*9c10*/  STL.64 [R1+0xb68], R8 ;  /* 0x000b680801007387 */ /* 0x0001e80000100a00 */
[----:B0-----:R-:W2:Y:S01]  /*9c20*/  LDL.LU.64 R8, [R1+0x1f28] ;  /* 0x001f280001087983 */ /* 0x001ea20000300a00 */
[----:B------:R-:W-:Y:S02]  /*9c30*/  MOV R7, c[0x0][0x198] ;  /* 0x0000660000077a02 */ /* 0x000fe40000000f00 */
[----:B------:R-:W-:-:S03]  /*9c40*/  MOV R17, c[0x0][0x198] ;  /* 0x0000660000117a02 */ /* 0x000fc60000000f00 */
[----:B------:R-:W-:Y:S02]  /*9c50*/  IMAD R7, R7, 0x338, RZ ;  /* 0x0000033807077824 */ /* 0x000fe400078e02ff */
[----:B------:R-:W-:-:S03]  /*9c60*/  IMAD R17, R17, 0x19c, RZ ;  /* 0x0000019c11117824 */ /* 0x000fc600078e02ff */
[----:B------:R-:W-:Y:S01]  /*9c70*/  IADD3 R6, P1, R7, R26, RZ ;  /* 0x0000001a07067210 */ /* 0x000fe20007f3e0ff */
[----:B------:R-:W-:-:S03]  /*9c80*/  IMAD.MOV.U32 R24, RZ, RZ, c[0x0][0x198] ;  /* 0x00006600ff187624 */ /* 0x000fc600078e00ff */
[----:B------:R-:W-:Y:S01]  /*9c90*/  LEA.HI.X.SX32 R7, R17, R27, 0x1, P1 ;  /* 0x0000001b11077211 */ /* 0x000fe200008f0eff */
[----:B------:R-:W-:Y:S02]  /*9ca0*/  IMAD.MOV.U32 R5, RZ, RZ, c[0x0][0x198] ;  /* 0x00006600ff057624 */ /* 0x000fe400078e00ff */
[----:B------:R-:W-:Y:S02]  /*9cb0*/  IMAD R24, R24, 0x33a, RZ ;  /* 0x0000033a18187824 */ /* 0x000fe400078e02ff */
[----:B------:R0:W-:Y:S01]  /*9cc0*/  STL.64 [R1+0xc70], R6 ;  /* 0x000c700601007387 */ /* 0x0001e20000100a00 */
[----:B------:R-:W-:Y:S02]  /*9cd0*/  IMAD R5, R5, 0x33c, RZ ;  /* 0x0000033c05057824 */ /* 0x000fe400078e02ff */
[----:B------:R-:W-:Y:S02]  /*9ce0*/  IADD3 R28, P4, R24, R26, RZ ;  /* 0x0000001a181c7210 */ /* 0x000fe40007f9e0ff */
[----:B0-----:R-:W-:-:S02]  /*9cf0*/  MOV R6, c[0x0][0x198] ;  /* 0x0000660000067a02 */ /* 0x001fc40000000f00 */
[----:B------:R-:W-:-:S03]  /*9d00*/  IADD3 R4, P2, R5, R26, RZ ;  /* 0x0000001a05047210 */ /* 0x000fc60007f5e0ff */
[----:B------:R-:W-:Y:S01]  /*9d10*/  IMAD R6, R6, 0x19d, RZ ;  /* 0x0000019d06067824 */ /* 0x000fe200078e02ff */
[----:B------:R-:W-:-:S04]  /*9d20*/  MOV R24, c[0x0][0x198] ;  /* 0x0000660000187a02 */ /* 0x000fc80000000f00 */
[----:B------:R-:W-:Y:S02]  /*9d30*/  LEA.HI.X.SX32 R29, R6, R27, 0x1, P4 ;  /* 0x0000001b061d7211 */ /* 0x000fe400020f0eff */
[----:B------:R-:W-:-:S03]  /*9d40*/  MOV R11, c[0x0][0x198] ;  /* 0x00006600000b7a02 */ /* 0x000fc60000000f00 */
[----:B------:R-:W-:Y:S01]  /*9d50*/  STL.64 [R1+0xd70], R28 ;  /* 0x000d701c01007387 */ /* 0x000fe20000100a00 */
[----:B------:R-:W-:Y:S02]  /*9d60*/  IMAD R24, R24, 0x33e, RZ ;  /* 0x0000033e18187824 */ /* 0x000fe400078e02ff */
[----:B------:R-:W-:-:S03]  /*9d70*/  IMAD R11, R11, 0x346, RZ ;  /* 0x000003460b0b7824 */ /* 0x000fc600078e02ff */
[-C--:B------:R-:W-:Y:S02]  /*9d80*/  IADD3 R18, P3, R24, R26.reuse, RZ ;  /* 0x0000001a18127210 */ /* 0x080fe40007f7e0ff */
[----:B------:R-:W-:Y:S02]  /*9d90*/  IADD3 R10, P5, R11, R26, RZ ;  /* 0x0000001a0b0a7210 */ /* 0x000fe40007fbe0ff */
[----:B------:R-:W-:Y:S02]  /*9da0*/  MOV R24, c[0x0][0x198] ;  /* 0x0000660000187a02 */ /* 0x000fe40000000f00 */
[----:B------:R-:W-:-:S03]  /*9db0*/  MOV R15, c[0x0][0x198] ;  /* 0x00006600000f7a02 */ /* 0x000fc60000000f00 */
[----:B------:R-:W-:Y:S02]  /*9dc0*/  IMAD R24, R24, 0x348, RZ ;  /* 0x0000034818187824 */ /* 0x000fe400078e02ff */
[----:B------:R-:W-:-:S03]  /*9dd0*/  IMAD R15, R15, 0x34a, RZ ;  /* 0x0000034a0f0f7824 */ /* 0x000fc600078e02ff */
[-C--:B------:R-:W-:Y:S02]  /*9de0*/  IADD3 R20, P6, R24, R26.reuse, RZ ;  /* 0x0000001a18147210 */ /* 0x080fe40007fde0ff */
[----:B------:R-:W-:Y:S01]  /*9df0*/  IADD3 R14, P0, R15, R26, RZ ;  /* 0x0000001a0f0e7210 */ /* 0x000fe20007f1e0ff */
[----:B------:R-:W-:Y:S01]  /*9e00*/  IMAD.MOV.U32 R24, RZ, RZ, c[0x0][0x198] ;  /* 0x00006600ff187624 */ /* 0x000fe200078e00ff */
[----:B------:R-:W-:-:S03]  /*9e10*/  MOV R7, c[0x0][0x198] ;  /* 0x0000660000077a02 */ /* 0x000fc60000000f00 */
[----:B------:R-:W-:Y:S02]  /*9e20*/  IMAD R24, R24, 0x34c, RZ ;  /* 0x0000034c18187824 */ /* 0x000fe400078e02ff */
[----:B------:R-:W-:-:S03]  /*9e30*/  IMAD R7, R7, 0x34e, RZ ;  /* 0x0000034e07077824 */ /* 0x000fc600078e02ff */
[-C--:B------:R-:W-:Y:S02]  /*9e40*/  IADD3 R16, P1, R24, R26.reuse, RZ ;  /* 0x0000001a18107210 */ /* 0x080fe40007f3e0ff */
[----:B------:R-:W-:Y:S01]  /*9e50*/  IADD3 R6, P4, R7, R26, RZ ;  /* 0x0000001a07067210 */ /* 0x000fe20007f9e0ff */
[----:B------:R-:W-:-:S04]  /*9e60*/  IMAD.MOV.U32 R24, RZ, RZ, c[0x0][0x198] ;  /* 0x00006600ff187624 */ /* 0x000fc800078e00ff */
[----:B------:R-:W-:Y:S01]  /*9e70*/  IMAD R24, R24, 0x356, RZ ;  /* 0x0000035618187824 */ /* 0x000fe200078e02ff */
[----:B--2---:R-:W-:Y:S02]  /*9e80*/  LEA.HI.X.SX32 R5, R9, R27, 0x1, P2 ;  /* 0x0000001b09057211 */ /* 0x004fe400010f0eff */
[----:B------:R-:W-:-:S03]  /*9e90*/  MOV R9, c[0x0][0x198] ;  /* 0x0000660000097a02 */ /* 0x000fc60000000f00 */
[----:B------:R0:W-:Y:S02]  /*9ea0*/  STL.64 [R1+0xe78], R4 ;  /* 0x000e780401007387 */ /* 0x0001e40000100a00 */
[----:B------:R-:W-:Y:S01]  /*9eb0*/  IMAD R9, R9, 0x1a3, RZ ;  /* 0x000001a309097824 */ /* 0x000fe200078e02ff */
[----:B0-----:R-:W-:-:S05]  /*9ec0*/  MOV R4, c[0x0][0x198] ;  /* 0x0000660000047a02 */ /* 0x001fca0000000f00 */
[----:B------:R-:W-:Y:S01]  /*9ed0*/  IMAD R4, R4, 0x19f, RZ ;  /* 0x0000019f04047824 */ /* 0x000fe200078e02ff */
[----:B------:R-:W-:-:S04]  /*9ee0*/  LEA.HI.X.SX32 R11, R9, R27, 0x1, P5 ;  /* 0x0000001b090b7211 */ /* 0x000fc800028f0eff */
[----:B------:R-:W-:Y:S01]  /*9ef0*/  LEA.HI.X.SX32 R19, R4, R27, 0x1, P3 ;  /* 0x0000001b04137211 */ /* 0x000fe200018f0eff */
[----:B------:R-:W-:-:S04]  /*9f00*/  IMAD.MOV.U32 R9, RZ, RZ, c[0x0][0x198] ;  /* 0x00006600ff097624 */ /* 0x000fc800078e00ff */
[----:B------:R-:W-:Y:S04]  /*9f10*/  STL.64 [R1+0xf40], R18 ;  /* 0x000f401201007387 */ /* 0x000fe80000100a00 */
[----:B------:R0:W-:Y:S01]  /*9f20*/  STL.64 [R1+0xb70], R10 ;  /* 0x000b700a01007387 */ /* 0x0001e20000100a00 */
[----:B------:R-:W-:Y:S01]  /*9f30*/  IMAD R9, R9, 0x1a5, RZ ;  /* 0x000001a509097824 */ /* 0x000fe200078e02ff */
[----:B0-----:R-:W-:-:S05]  /*9f40*/  MOV R10, c[0x0][0x198] ;  /* 0x00006600000a7a02 */ /* 0x001fca0000000f00 */
[----:B------:R-:W-:Y:S01]  /*9f50*/  IMAD R10, R10, 0x1a4, RZ ;  /* 0x000001a40a0a7824 */ /* 0x000fe200078e02ff */
[----:B------:R-:W-:-:S04]  /*9f60*/  LEA.HI.X.SX32 R15, R9, R27, 0x1, P0 ;  /* 0x0000001b090f7211 */ /* 0x000fc800000f0eff */
[----:B------:R-:W-:-:S05]  /*9f70*/  LEA.HI.X.SX32 R21, R10, R27, 0x1, P6 ;  /* 0x0000001b0a157211 */ /* 0x000fca00030f0eff */
[----:B------:R-:W-:Y:S04]  /*9f80*/  STL.64 [R1+0xc78], R20 ;  /* 0x000c781401007387 */ /* 0x000fe80000100a00 */
[----:B------:R0:W-:Y:S01]  /*9f90*/  STL.64 [R1+0xd78], R14 ;  /* 0x000d780e01007387 */ /* 0x0001e20000100a00 */
[----:B------:R-:W-:Y:S02]  /*9fa0*/  LEA.HI.X.SX32 R17, R8, R27, 0x1, P1 ;  /* 0x0000001b08117211 */ /* 0x000fe400008f0eff */
[----:B0-----:R-:W-:-:S05]  /*9fb0*/  MOV R15, c[0x0][0x198] ;  /* 0x00006600000f7a02 */ /* 0x001fca0000000f00 */
[----:B------:R-:W-:Y:S01]  /*9fc0*/  IMAD R15, R15, 0x1a7, RZ ;  /* 0x000001a70f0f7824 */ /* 0x000fe200078e02ff */
[----:B------:R-:W-:Y:S04]  /*9fd0*/  STL.64 [R1+0xe80], R16 ;  /* 0x000e801001007387 */ /* 0x000fe80000100a00 */
[----:B------:R-:W-:-:S05]  /*9fe0*/  LEA.HI.X.SX32 R7, R15, R27, 0x1, P4 ;  /* 0x0000001b0f077211 */ /* 0x000fca00020f0eff */
[----:B------:R0:W-:Y:S01]  /*9ff0*/  STL.64 [R1+0xf48], R6 ;  /* 0x000f480601007387 */ /* 0x0001e20000100a00 */
[----:B------:R-:W-:Y:S01]  /*a000*/  IADD3 R28, P2, R24, R26, RZ ;  /* 0x0000001a181c7210 */ /* 0x000fe20007f5e0ff */
[----:B0-----:R-:W-:-:S04]  /*a010*/  IMAD.MOV.U32 R6, RZ, RZ, c[0x0][0x198] ;  /* 0x00006600ff067624 */ /* 0x001fc800078e00ff */
[----:B------:R-:W-:-:S05]  /*a020*/  IMAD R6, R6, 0x1ab, RZ ;  /* 0x000001ab06067824 */ /* 0x000fca00078e02ff */
[----:B------:R-:W-:-:S05]  /*a030*/  LEA.HI.X.SX32 R29, R6, R27, 0x1, P2 ;  /* 0x0000001b061d7211 */ /* 0x000fca00010f0eff */
[----:B------:R0:W-:Y:S04]  /*a040*/  STL.64 [R1+0xb78], R28 ;  /* 0x000b781c01007387 */ /* 0x0001e80000100a00 */
[----:B0-----:R-:W2:Y:S01]  /*a050*/  LDL.LU.64 R28, [R1+0x1f20] ;  /* 0x001f2000011c7983 */ /* 0x001ea20000300a00 */
[----:B------:R-:W-:Y:S01]  /*a060*/  IMAD.MOV.U32 R5, RZ, RZ, c[0x0][0x198] ;  /* 0x00006600ff057624 */ /* 0x000fe200078e00ff */
[----:B------:R-:W-:-:S03]  /*a070*/  MOV R15, c[0x0][0x198] ;  /* 0x00006600000f7a02 */ /* 0x000fc60000000f00 */
[----:B------:R-:W-:Y:S02]  /*a080*/  IMAD R5, R5, 0x358, RZ ;  /* 0x0000035805057824 */ /* 0x000fe400078e02ff */
[----:B------:R-:W-:-:S03]  /*a090*/  IMAD R15, R15, 0x1ac, RZ ;  /* 0x000001ac0f0f7824 */ /* 0x000fc600078e02ff */
[-C--:B------:R-:W-:Y:S02]  /*a0a0*/  IADD3 R4, P3, R5, R26.reuse, RZ ;  /* 0x0000001a05047210 */ /* 0x080fe40007f7e0ff */
[----:B------:R-:W-:Y:S02]  /*a0b0*/  MOV R24, c[0x0][0x198] ;  /* 0x0000660000187a02 */ /* 0x000fe40000000f00 */
[----:B------:R-:W-:Y:S02]  /*a0c0*/  LEA.HI.X.SX32 R5, R15, R27, 0x1, P3 ;  /* 0x0000001b0f057211 */ /* 0x000fe400018f0eff */
[----:B------:R-:W-:Y:S01]  /*a0d0*/  MOV R11, c[0x0][0x198] ;  /* 0x00006600000b7a02 */ /* 0x000fe20000000f00 */
[----:B------:R-:W-:Y:S02]  /*a0e0*/  IMAD R24, R24, 0x35a, RZ ;  /* 0x0000035a18187824 */ /* 0x000fe400078e02ff */
[----:B------:R0:W-:Y:S02]  /*a0f0*/  STL.64 [R1+0xc80], R4 ;  /* 0x000c800401007387 */ /* 0x0001e40000100a00 */
[----:B------:R-:W-:Y:S01]  /*a100*/  IMAD R11, R11, 0x35c, RZ ;  /* 0x0000035c0b0b7824 */ /* 0x000fe200078e02ff */
[----:B------:R-:W-:-:S02]  /*a110*/  IADD3 R18, P5, R24, R26, RZ ;  /* 0x0000001a18127210 */ /* 0x000fc40007fbe0ff */
[----:B0-----:R-:W-:Y:S02]  /*a120*/  MOV R4, c[0x0][0x198] ;  /* 0x0000660000047a02 */ /* 0x001fe40000000f00 */
[----:B------:R-:W-:-:S03]  /*a130*/  IADD3 R10, P6, R11, R26, RZ ;  /* 0x0000001a0b0a7210 */ /* 0x000fc60007fde0ff */
[----:B------:R-:W-:Y:S01]  /*a140*/  IMAD R4, R4, 0x1ad, RZ ;  /* 0x000001ad04047824 */ /* 0x000fe200078e02ff */
[----:B------:R-:W-:-:S04]  /*a150*/  MOV R24, c[0x0][0x198] ;  /* 0x0000660000187a02 */ /* 0x000fc80000000f00 */
[----:B------:R-:W-:Y:S02]  /*a160*/  LEA.HI.X.SX32 R19, R4, R27, 0x1, P5 ;  /* 0x0000001b04137211 */ /* 0x000fe400028f0eff */
[----:B------:R-:W-:Y:S01]  /*a170*/  MOV R9, c[0x0][0x198] ;  /* 0x0000660000097a02 */ /* 0x000fe20000000f00 */
[----:B------:R-:W-:Y:S02]  /*a180*/  IMAD R24, R24, 0x35e, RZ ;  /* 0x0000035e18187824 */ /* 0x000fe400078e02ff */
[----:B------:R-:W-:Y:S02]  /*a190*/  STL.64 [R1+0xd80], R18 ;  /* 0x000d801201007387 */ /* 0x000fe40000100a00 */
[----:B------:R-:W-:Y:S01]  /*a1a0*/  IMAD R9, R9, 0x366, RZ ;  /* 0x0000036609097824 */ /* 0x000fe200078e02ff */
[----:B------:R-:W-:Y:S01]  /*a1b0*/  IADD3 R20, P0, R24, R26, RZ ;  /* 0x0000001a18147210 */ /* 0x000fe20007f1e0ff */
[----:B------:R-:W-:Y:S01]  /*a1c0*/  IMAD.MOV.U32 R24, RZ, RZ, c[0x0][0x198] ;  /* 0x00006600ff187624 */ /* 0x000fe200078e00ff */
[----:B------:R-:W-:-:S02]  /*a1d0*/  MOV R7, c[0x0][0x198] ;  /* 0x0000660000077a02 */ /* 0x000fc40000000f00 */
[-C--:B------:R-:W-:Y:S01]  /*a1e0*/  IADD3 R8, P1, R9, R26.reuse, RZ ;  /* 0x0000001a09087210 */ /* 0x080fe20007f3e0ff */
[----:B------:R-:W-:Y:S02]  /*a1f0*/  IMAD R24, R24, 0x368, RZ ;  /* 0x0000036818187824 */ /* 0x000fe400078e02ff */
[----:B------:R-:W-:Y:S01]  /*a200*/  IMAD R7, R7, 0x36a, RZ ;  /* 0x0000036a07077824 */ /* 0x000fe200078e02ff */
[----:B------:R-:W-:Y:S02]  /*a210*/  MOV R5, c[0x0][0x198] ;  /* 0x0000660000057a02 */ /* 0x000fe40000000f00 */
[-C--:B------:R-:W-:Y:S01]  /*a220*/  IADD3 R16, P4, R24, R26.reuse, RZ ;  /* 0x0000001a18107210 */ /* 0x080fe20007f9e0ff */
[----:B------:R-:W-:Y:S01]  /*a230*/  IMAD.MOV.U32 R24, RZ, RZ, c[0x0][0x198] ;  /* 0x00006600ff187624 */ /* 0x000fe200078e00ff */
[----:B------:R-:W-:Y:S01]  /*a240*/  IADD3 R6, P2, R7, R26, RZ ;  /* 0x0000001a07067210 */ /* 0x000fe20007f5e0ff */
[----:B------:R-:W-:Y:S02]  /*a250*/  IMAD R5, R5, 0x36e, RZ ;  /* 0x0000036e05057824 */ /* 0x000fe400078e02ff */
[----:B------:R-:W-:-:S03]  /*a260*/  IMAD R24, R24, 0x36c, RZ ;  /* 0x0000036c18187824 */ /* 0x000fc600078e02ff */
[-C--:B------:R-:W-:Y:S02]  /*a270*/  IADD3 R4, P5, R5, R26.reuse, RZ ;  /* 0x0000001a05047210 */ /* 0x080fe40007fbe0ff */
[----:B------:R-:W-:Y:S01]  /*a280*/  IADD3 R14, P3, R24, R26, RZ ;  /* 0x0000001a180e7210 */ /* 0x000fe20007f7e0ff */
[----:B------:R-:W-:-:S04]  /*a290*/  IMAD.MOV.U32 R24, RZ, RZ, c[0x0][0x198] ;  /* 0x00006600ff187624 */ /* 0x000fc800078e00ff */
[----:B------:R-:W-:Y:S01]  /*a2a0*/  IMAD R24, R24, 0x376, RZ ;  /* 0x0000037618187824 */ /* 0x000fe200078e02ff */
[----:B--2---:R-:W-:-:S05]  /*a2b0*/  LEA.HI.X.SX32 R11, R29, R27, 0x1, P6 ;  /* 0x0000001b1d0b7211 */ /* 0x004fca00030f0eff */
[----:B------:R0:W-:Y:S02]  /*a2c0*/  STL.64 [R1+0xe88], R10 ;  /* 0x000e880a01007387 */ /* 0x0001e40000100a00 */
[----:B0-----:R-:W-:Y:S02]  /*a2d0*/  MOV R11, c[0x0][0x198] ;  /* 0x00006600000b7a02 */ /* 0x001fe40000000f00 */
[----:B------:R-:W-:-:S03]  /*a2e0*/  MOV R10, c[0x0][0x198] ;  /* 0x00006600000a7a02 */ /* 0x000fc60000000f00 */
[----:B------:R-:W-:Y:S02]  /*a2f0*/  IMAD R11, R11, 0x1b3, RZ ;  /* 0x000001b30b0b7824 */ /* 0x000fe400078e02ff */
[----:B------:R-:W-:-:S03]  /*a300*/  IMAD R10, R10, 0x1af, RZ ;  /* 0x000001af0a0a7824 */ /* 0x000fc600078e02ff */
[-C--:B------:R-:W-:Y:S01]  /*a310*/  LEA.HI.X.SX32 R9, R11, R27.reuse, 0x1, P1 ;  /* 0x0000001b0b097211 */ /* 0x080fe200008f0eff */
[----:B------:R-:W-:Y:S01]  /*a320*/  IMAD.MOV.U32 R11, RZ, RZ, c[0x0][0x198] ;  /* 0x00006600ff0b7624 */ /* 0x000fe200078e00ff */
[----:B------:R-:W-:-:S03]  /*a330*/  LEA.HI.X.SX32 R21, R10, R27, 0x1, P0 ;  /* 0x0000001b0a157211 */ /* 0x000fc600000f0eff */
[----:B------:R-:W-:Y:S01]  /*a340*/  IMAD R11, R11, 0x1b5, RZ ;  /* 0x000001b50b0b7824 */ /* 0x000fe200078e02ff */
[----:B------:R-:W-:-:S04]  /*a350*/  MOV R10, c[0x0][0x198] ;  /* 0x00006600000a7a02 */ /* 0x000fc80000000f00 */
[-C--:B------:R-:W-:Y:S01]  /*a360*/  LEA.HI.X.SX32 R7, R11, R27.reuse, 0x1, P2 ;  /* 0x0000001b0b077211 */ /* 0x080fe200010f0eff */
[----:B------:R-:W-:Y:S01]  /*a370*/  IMAD R10, R10, 0x1b4, RZ ;  /* 0x000001b40a0a7824 */ /* 0x000fe200078e02ff */
[----:B------:R-:W-:Y:S01]  /*a380*/  MOV R11, c[0x0][0x198] ;  /* 0x00006600000b7a02 */ /* 0x000fe20000000f00 */
[----:B------:R-:W-:Y:S01]  /*a390*/  STL.64 [R1+0xf50], R20 ;  /* 0x000f501401007387 */ /* 0x000fe20000100a00 */
[-C--:B------:R-:W-:Y:S02]  /*a3a0*/  LEA.HI.X.SX32 R15, R28, R27.reuse, 0x1, P3 ;  /* 0x0000001b1c0f7211 */ /* 0x080fe400018f0eff */
[-C--:B------:R-:W-:Y:S01]  /*a3b0*/  LEA.HI.X.SX32 R17, R10, R27.reuse, 0x1, P4 ;  /* 0x0000001b0a117211 */ /* 0x080fe200020f0eff */
[----:B------:R-:W-:Y:S01]  /*a3c0*/  IMAD R11, R11, 0x1b7, RZ ;  /* 0x000001b70b0b7824 */ /* 0x000fe200078e02ff */
[----:B------:R-:W-:Y:S04]  /*a3d0*/  STL.64 [R1+0xb80], R8 ;  /* 0x000b800801007387 */ /* 0x000fe80000100a00 */
[----:B------:R-:W-:Y:S01]  /*a3e0*/  LEA.HI.X.SX32 R5, R11, R27, 0x1, P5 ;  /* 0x0000001b0b057211 */ /* 0x000fe200028f0eff */
[----:B------:R-:W-:Y:S04]  /*a3f0*/  STL.64 [R1+0xc88], R16 ;  /* 0x000c881001007387 */ /* 0x000fe80000100a00 */
[----:B------:R-:W-:Y:S04]  /*a400*/  STL.64 [R1+0xd88], R6 ;  /* 0x000d880601007387 */ /* 0x000fe80000100a00 */
[----:B------:R0:W-:Y:S01]  /*a410*/  STL.64 [R1+0xe90], R14 ;  /* 0x000e900e01007387 */ /* 0x0001e20000100a00 */
[----:B------:R-:W-:-:S03]  /*a420*/  IADD3 R18, P6, R24, R26, RZ ;  /* 0x0000001a18127210 */ /* 0x000fc60007fde0ff */
[----:B0-----:R-:W2:Y:S04]  /*a430*/  LDL.LU.64 R14, [R1+0x1f18] ;  /* 0x001f1800010e7983 */ /* 0x001ea80000300a00 */
[----:B------:R0:W-:Y:S02]  /*a440*/  STL.64 [R1+0xf58], R4 ;  /* 0x000f580401007387 */ /* 0x0001e40000100a00 */
[----:B0-----:R-:W-:-:S05]  /*a450*/  MOV R4, c[0x0][0x198] ;  /* 0x0000660000047a02 */ /* 0x001fca0000000f00 */
[----:B------:R-:W-:-:S05]  /*a460*/  IMAD R4, R4, 0x1bb, RZ ;  /* 0x000001bb04047824 */ /* 0x000fca00078e02ff */
[----:B------:R-:W-:-:S05]  /*a470*/  LEA.HI.X.SX32 R19, R4, R27, 0x1, P6 ;  /* 0x0000001b04137211 */ /* 0x000fca00030f0eff */
[----:B------:R0:W-:Y:S04]  /*a480*/  STL.64 [R1+0xb88], R18 ;  /* 0x000b881201007387 */ /* 0x0001e80000100a00 */
[----:B0-----:R-:W3:Y:S01]  /*a490*/  LDL.LU.64 R18, [R1+0x1f10] ;  /* 0x001f100001127983 */ /* 0x001ee20000300a00 */
[----:B------:R-:W-:Y:S01]  /*a4a0*/  IMAD.MOV.U32 R29, RZ, RZ, c[0x0][0x198] ;  /* 0x00006600ff1d7624 */ /* 0x000fe200078e00ff */
[----:B------:R-:W-:-:S03]  /*a4b0*/  MOV R24, c[0x0][0x198] ;  /* 0x0000660000187a02 */ /* 0x000fc60000000f00 */
[----:B------:R-:W-:Y:S01]  /*a4c0*/  IMAD R29, R29, 0x378, RZ ;  /* 0x000003781d1d7824 */ /* 0x000fe200078e02ff */
[----:B------:R-:W-:Y:S01]  /*a4d0*/  MOV R9, c[0x0][0x198] ;  /* 0x0000660000097a02 */ /* 0x000fe20000000f00 */
[----:B------:R-:W-:-:S03]  /*a4e0*/  IMAD R24, R24, 0x37a, RZ ;  /* 0x0000037a18187824 */ /* 0x000fc600078e02ff */
[-C--:B------:R-:W-:Y:S01]  /*a4f0*/  IADD3 R20, P0, R29, R26.reuse, RZ ;  /* 0x0000001a1d147210 */ /* 0x080fe20007f1e0ff */
[----:B------:R-:W-:Y:S01]  /*a500*/  IMAD R9, R9, 0x1bd, RZ ;  /* 0x000001bd09097824 */ /* 0x000fe200078e02ff */
[----:B------:R-:W-:Y:S02]  /*a510*/  IADD3 R8, P1, R24, R26, RZ ;  /* 0x0000001a18087210 */ /* 0x000fe40007f3e0ff */
[----:B------:R-:W-:Y:S02]  /*a520*/  MOV R29, c[0x0][0x198] ;  /* 0x00006600001d7a02 */ /* 0x000fe40000000f00 */
[----:B------:R-:W-:Y:S02]  /*a530*/  MOV R24, c[0x0][0x198] ;  /* 0x0000660000187a02 */ /* 0x000fe40000000f00 */
[----:B------:R-:W-:Y:S01]  /*a540*/  LEA.HI.X.SX32 R9, R9, R27, 0x1, P1 ;  /* 0x0000001b09097211 */ /* 0x000fe200008f0eff */
[----:B------:R-:W-:Y:S02]  /*a550*/  IMAD R29, R29, 0x37c, RZ ;  /* 0x0000037c1d1d7824 */ /* 0x000fe400078e02ff */
[----:B------:R-:W-:-:S02]  /*a560*/  IMAD R24, R24, 0x37e, RZ ;  /* 0x0000037e18187824 */ /* 0x000fc400078e02ff */
[----:B------:R-:W-:Y:S01]  /*a570*/  IMAD.MOV.U32 R7, RZ, RZ, c[0x0][0x198] ;  /* 0x00006600ff077624 */ /* 0x000fe200078e00ff */
[-C--:B------:R-:W-:Y:S02]  /*a580*/  IADD3 R16, P4, R29, R26.reuse, RZ ;  /* 0x0000001a1d107210 */ /* 0x080fe40007f9e0ff */
[----:B------:R-:W-:Y:S01]  /*a590*/  IADD3 R6, P2, R24, R26, RZ ;  /* 0x0000001a18067210 */ /* 0x000fe20007f5e0ff */
[----:B------:R-:W-:Y:S01]  /*a5a0*/  IMAD R7, R7, 0x1bf, RZ ;  /* 0x000001bf07077824 */ /* 0x000fe200078e02ff */
[----:B------:R-:W-:-:S04]  /*a5b0*/  MOV R29, c[0x0][0x198] ;  /* 0x00006600001d7a02 */ /* 0x000fc80000000f00 */
[----:B------:R-:W-:Y:S01]  /*a5c0*/  LEA.HI.X.SX32 R7, R7, R27, 0x1, P2 ;  /* 0x0000001b07077211 */ /* 0x000fe200010f0eff */
[----:B------:R-:W-:Y:S02]  /*a5d0*/  IMAD.MOV.U32 R5, RZ, RZ, c[0x0][0x198] ;  /* 0x00006600ff057624 */ /* 0x000fe400078e00ff */
[----:B------:R-:W-:Y:S02]  /*a5e0*/  IMAD.MOV.U32 R24, RZ, RZ, c[0x0][0x198] ;  /* 0x00006600ff187624 */ /* 0x000fe400078e00ff */
[----:B------:R-:W-:Y:S02]  /*a5f0*/  IMAD R29, R29, 0x386, RZ ;  /* 0x000003861d1d7824 */ /* 0x000fe400078e02ff */
[----:B------:R-:W-:Y:S02]  /*a600*/  IMAD R5, R5, 0x38a, RZ ;  /* 0x0000038a05057824 */ /* 0x000fe400078e02ff */
[----:B------:R-:W-:Y:S01]  /*a610*/  IMAD R24, R24, 0x388, RZ ;  /* 0x0000038818187824 */ /* 0x000fe200078e02ff */
[----:B------:R-:W-:-:S02]  /*a620*/  IADD3 R28, P3, R29, R26, RZ ;  /* 0x0000001a1d1c7210 */ /* 0x000fc40007f7e0ff */
[-C--:B------:R-:W-:Y:S02]  /*a630*/  IADD3 R4, P6, R5, R26.reuse, RZ ;  /* 0x0000001a05047210 */ /* 0x080fe40007fde0ff */
[----:B------:R-:W-:Y:S02]  /*a640*/  IADD3 R10, P5, R24, R26, RZ ;  /* 0x0000001a180a7210 */ /* 0x000fe40007fbe0ff */
[----:B------:R-:W-:-:S05]  /*a650*/  MOV R24, c[0x0][0x198] ;  /* 0x0000660000187a02 */ /* 0x000fca0000000f00 */
[----:B------:R-:W-:Y:S01]  /*a660*/  IMAD R24, R24, 0x38c, RZ ;  /* 0x0000038c18187824 */ /* 0x000fe200078e02ff */
[----:B--2---:R-:W-:Y:S01]  /*a670*/  LEA.HI.X.SX32 R21, R15, R27, 0x1, P0 ;  /* 0x0000001b0f157211 */ /* 0x004fe200000f0eff */
[----:B------:R-:W-:-:S04]  /*a680*/  IMAD.MOV.U32 R15, RZ, RZ, c[0x0][0x198] ;  /* 0x00006600ff0f7624 */ /* 0x000fc800078e00ff */
[----:B------:R-:W-:Y:S01]  /*a690*/  IMAD R15, R15, 0x38e, RZ ;  /* 0x0000038e0f0f7824 */ /* 0x000fe200078e02ff */
[----:B------:R-:W-:Y:S04]  /*a6a0*/  STL.64 [R1+0xc90], R20 ;  /* 0x000c901401007387 */ /* 0x000fe80000100a00 */
[----:B------:R0:W-:Y:S02]  /*a6b0*/  STL.64 [R1+0xd90], R8 ;  /* 0x000d900801007387 */ /* 0x0001e40000100a00 */
[----:B0-----:R-:W-:Y:S02]  /*a6c0*/  IADD3 R8, P1, R15, R26, RZ ;  /* 0x0000001a0f087210 */ /* 0x001fe40007f3e0ff */
[----:B------:R-:W-:-:S05]  /*a6d0*/  MOV R15, c[0x0][0x198] ;  /* 0x00006600000f7a02 */ /* 0x000fca0000000f00 */
[----:B------:R-:W-:Y:S01]  /*a6e0*/  IMAD R15, R15, 0x398, RZ ;  /* 0x000003980f0f7824 */ /* 0x000fe200078e02ff */
[----:B---3--:R-:W-:Y:S02]  /*a6f0*/  LEA.HI.X.SX32 R17, R19, R27, 0x1, P4 ;  /* 0x0000001b13117211 */ /* 0x008fe400020f0eff */
        /* <DEDUP_REMOVED lines=12> */
[----:B------:R0:W-:Y:S01]  /*a7c0*/  STL.64 [R1+0xc98], R10 ;  /* 0x000c980a01007387 */ /* 0x0001e20000100a00 */
[----:B------:R-:W-:-:S02]  /*a7d0*/  IADD3 R20, P0, R24, R26, RZ ;  /* 0x0000001a18147210 */ /* 0x000fc40007f1e0ff */
[----:B0-----:R-:W-:-:S05]  /*a7e0*/  MOV R11, c[0x0][0x198] ;  /* 0x00006600000b7a02 */ /* 0x001fca0000000f00 */
[----:B------:R-:W-:Y:S01]  /*a7f0*/  IMAD R11, R11, 0x1c7, RZ ;  /* 0x000001c70b0b7824 */ /* 0x000fe200078e02ff */
[-C--:B------:R-:W-:Y:S02]  /*a800*/  LEA.HI.X.SX32 R21, R14, R27.reuse, 0x1, P0 ;  /* 0x0000001b0e157211 */ /* 0x080fe400000f0eff */
[----:B------:R-:W-:Y:S02]  /*a810*/  MOV R24, c[0x0][0x198] ;  /* 0x0000660000187a02 */ /* 0x000fe40000000f00 */
[----:B------:R-:W-:Y:S01]  /*a820*/  LEA.HI.X.SX32 R9, R11, R27, 0x1, P1 ;  /* 0x0000001b0b097211 */ /* 0x000fe200008f0eff */
[----:B------:R-:W-:Y:S02]  /*a830*/  STL.64 [R1+0xea0], R20 ;  /* 0x000ea01401007387 */ /* 0x000fe40000100a00 */
[----:B------:R-:W-:Y:S02]  /*a840*/  IMAD R24, R24, 0x396, RZ ;  /* 0x0000039618187824 */ /* 0x000fe400078e02ff */
[----:B------:R0:W-:Y:S03]  /*a850*/  STL.64 [R1+0xf68], R8 ;  /* 0x000f680801007387 */ /* 0x0001e60000100a00 */
[----:B------:R-:W-:-:S02]  /*a860*/  IADD3 R16, P4, R24, R26, RZ ;  /* 0x0000001a18107210 */ /* 0x000fc40007f9e0ff */
[----:B0-----:R-:W-:-:S05]  /*a870*/  MOV R8, c[0x0][0x198] ;  /* 0x0000660000087a02 */ /* 0x001fca0000000f00 */
[----:B------:R-:W-:-:S05]  /*a880*/  IMAD R8, R8, 0x1cb, RZ ;  /* 0x000001cb08087824 */ /* 0x000fca00078e02ff */
[----:B------:R-:W-:-:S05]  /*a890*/  LEA.HI.X.SX32 R17, R8, R27, 0x1, P4 ;  /* 0x0000001b08117211 */ /* 0x000fca00020f0eff */
[----:B------:R0:W-:Y:S04]  /*a8a0*/  STL.64 [R1+0xb98], R16 ;  /* 0x000b981001007387 */ /* 0x0001e80000100a00 */
[----:B0-----:R-:W2:Y:S01]  /*a8b0*/  LDL.LU.64 R16, [R1+0x1f08] ;  /* 0x001f080001107983 */ /* 0x001ea20000300a00 */
[----:B------:R-:W-:Y:S01]  /*a8c0*/  MOV R21, c[0x0][0x198] ;  /* 0x0000660000157a02 */ /* 0x000fe20000000f00 */
[----:B------:R-:W-:-:S04]  /*a8d0*/  IMAD.MOV.U32 R24, RZ, RZ, c[0x0][0x198] ;  /* 0x00006600ff187624 */ /* 0x000fc800078e00ff */
[----:B------:R-:W-:Y:S02]  /*a8e0*/  IMAD R21, R21, 0x1cc, RZ ;  /* 0x000001cc15157824 */ /* 0x000fe400078e02ff */
[----:B------:R-:W-:-:S03]  /*a8f0*/  IMAD R24, R24, 0x39a, RZ ;  /* 0x0000039a18187824 */ /* 0x000fc600078e02ff */
[----:B------:R-:W-:Y:S01]  /*a900*/  LEA.HI.X.SX32 R7, R21, R27, 0x1, P2 ;  /* 0x0000001b15077211 */ /* 0x000fe200010f0eff */
[----:B------:R-:W-:Y:S01]  /*a910*/  IMAD.MOV.U32 R19, RZ, RZ, c[0x0][0x198] ;  /* 0x00006600ff137624 */ /* 0x000fe200078e00ff */
[----:B------:R-:W-:-:S03]  /*a920*/  IADD3 R28, P3, R24, R26, RZ ;  /* 0x0000001a181c7210 */ /* 0x000fc60007f7e0ff */
[----:B------:R0:W-:Y:S01]  /*a930*/  STL.64 [R1+0xca0], R6 ;  /* 0x000ca00601007387 */ /* 0x0001e20000100a00 */
[----:B------:R-:W-:Y:S01]  /*a940*/  MOV R24, c[0x0][0x198] ;  /* 0x0000660000187a02 */ /* 0x000fe20000000f00 */
[----:B------:R-:W-:-:S04]  /*a950*/  IMAD R19, R19, 0x39c, RZ ;  /* 0x0000039c13137824 */ /* 0x000fc800078e02ff */
[----:B------:R-:W-:Y:S02]  /*a960*/  IMAD R24, R24, 0x39e, RZ ;  /* 0x0000039e18187824 */ /* 0x000fe400078e02ff */
[----:B0-----:R-:W-:Y:S01]  /*a970*/  IMAD.MOV.U32 R6, RZ, RZ, c[0x0][0x198] ;  /* 0x00006600ff067624 */ /* 0x001fe200078e00ff */
[----:B------:R-:W-:-:S03]  /*a980*/  IADD3 R18, P5, R19, R26, RZ ;  /* 0x0000001a13127210 */ /* 0x000fc60007fbe0ff */
[----:B------:R-:W-:Y:S01]  /*a990*/  IMAD R6, R6, 0x1cd, RZ ;  /* 0x000001cd06067824 */ /* 0x000fe200078e02ff */
[----:B------:R-:W-:Y:S01]  /*a9a0*/  IADD3 R4, P6, R24, R26, RZ ;  /* 0x0000001a18047210 */ /* 0x000fe20007fde0ff */
[----:B------:R-:W-:-:S03]  /*a9b0*/  IMAD.MOV.U32 R15, RZ, RZ, c[0x0][0x198] ;  /* 0x00006600ff0f7624 */ /* 0x000fc600078e00ff */
[----:B------:R-:W-:Y:S02]  /*a9c0*/  LEA.HI.X.SX32 R29, R6, R27, 0x1, P3 ;  /* 0x0000001b061d7211 */ /* 0x000fe400018f0eff */
[----:B------:R-:W-:Y:S01]  /*a9d0*/  MOV R24, c[0x0][0x198] ;  /* 0x0000660000187a02 */ /* 0x000fe20000000f00 */
[----:B------:R-:W-:Y:S02]  /*a9e0*/  IMAD R15, R15, 0x3a6, RZ ;  /* 0x000003a60f0f7824 */ /* 0x000fe400078e02ff */
[----:B------:R-:W-:Y:S02]  /*a9f0*/  STL.64 [R1+0xda0], R28 ;  /* 0x000da01c01007387 */ /* 0x000fe40000100a00 */
[----:B------:R-:W-:Y:S01]  /*aa00*/  IMAD R24, R24, 0x3a8, RZ ;  /* 0x000003a818187824 */ /* 0x000fe200078e02ff */
[----:B------:R-:W-:-:S04]  /*aa10*/  IADD3 R14, P0, R15, R26, RZ ;  /* 0x0000001a0f0e7210 */ /* 0x000fc80007f1e0ff */
[----:B------:R-:W-:Y:S02]  /*aa20*/  IADD3 R10, P1, R24, R26, RZ ;  /* 0x0000001a180a7210 */ /* 0x000fe40007f3e0ff */
[----:B--2---:R-:W-:Y:S02]  /*aa30*/  LEA.HI.X.SX32 R19, R17, R27, 0x1, P5 ;  /* 0x0000001b11137211 */ /* 0x004fe400028f0eff */
[----:B------:R-:W-:-:S03]  /*aa40*/  MOV R17, c[0x0][0x198] ;  /* 0x0000660000117a02 */ /* 0x000fc60000000f00 */
[----:B------:R0:W-:Y:S02]  /*aa50*/  STL.64 [R1+0xea8], R18 ;  /* 0x000ea81201007387 */ /* 0x0001e40000100a00 */
[----:B------:R-:W-:Y:S02]  /*aa60*/  IMAD R17, R17, 0x1cf, RZ ;  /* 0x000001cf11117824 */ /* 0x000fe400078e02ff */
[----:B0-----:R-:W-:-:S04]  /*aa70*/  IMAD.MOV.U32 R19, RZ, RZ, c[0x0][0x198] ;  /* 0x00006600ff137624 */ /* 0x001fc800078e00ff */
[----:B------:R-:W-:Y:S01]  /*aa80*/  IMAD R19, R19, 0x1d3, RZ ;  /* 0x000001d313137824 */ /* 0x000fe200078e02ff */
[-C--:B------:R-:W-:Y:S02]  /*aa90*/  LEA.HI.X.SX32 R5, R17, R27.reuse, 0x1, P6 ;  /* 0x0000001b11057211 */ /* 0x080fe400030f0eff */
[-C--:B------:R-:W-:Y:S02]  /*aaa0*/  LEA.HI.X.SX32 R11, R16, R27.reuse, 0x1, P1 ;  /* 0x0000001b100b7211 */ /* 0x080fe400008f0eff */
[----:B------:R-:W-:Y:S01]  /*aab0*/  LEA.HI.X.SX32 R15, R19, R27, 0x1, P0 ;  /* 0x0000001b130f7211 */ /* 0x000fe200000f0eff */
[----:B------:R-:W-:Y:S04]  /*aac0*/  STL.64 [R1+0xf70], R4 ;  /* 0x000f700401007387 */ /* 0x000fe80000100a00 */
[----:B------:R-:W-:Y:S04]  /*aad0*/  STL.64 [R1+0xba0], R14 ;  /* 0x000ba00e01007387 */ /* 0x000fe80000100a00 */
[----:B------:R0:W-:Y:S04]  /*aae0*/  STL.64 [R1+0xca8], R10 ;  /* 0x000ca80a01007387 */ /* 0x0001e80000100a00 */
[----:B0-----:R-:W2:Y:S01]  /*aaf0*/  LDL.LU R10, [R1+0x1f00] ;  /* 0x001f0000010a7983 */ /* 0x001ea20000300800 */
[----:B------:R-:W-:Y:S01]  /*ab00*/  MOV R24, c[0x0][0x198] ;  /* 0x0000660000187a02 */ /* 0x000fe20000000f00 */
[----:B------:R-:W-:Y:S01]  /*ab10*/  IMAD.MOV.U32 R9, RZ, RZ, c[0x0][0x198] ;  /* 0x00006600ff097624 */ /* 0x000fe200078e00ff */
[----:B------:R-:W-:-:S03]  /*ab20*/  MOV R15, c[0x0][0x198] ;  /* 0x00006600000f7a02 */ /* 0x000fc60000000f00 */
[----:B------:R-:W-:Y:S02]  /*ab30*/  IMAD R9, R9, 0x3aa, RZ ;  /* 0x000003aa09097824 */ /* 0x000fe400078e02ff */
[----:B------:R-:W-:Y:S02]  /*ab40*/  IMAD R24, R24, 0x3ac, RZ ;  /* 0x000003ac18187824 */ /* 0x000fe400078e02ff */
[----:B------:R-:W-:Y:S01]  /*ab50*/  IMAD R15, R15, 0x1d5, RZ ;  /* 0x000001d50f0f7824 */ /* 0x000fe200078e02ff */
[-C--:B------:R-:W-:Y:S02]  /*ab60*/  IADD3 R8, P4, R9, R26.reuse, RZ ;  /* 0x0000001a09087210 */ /* 0x080fe40007f9e0ff */
[----:B------:R-:W-:Y:S02]  /*ab70*/  IADD3 R20, P2, R24, R26, RZ ;  /* 0x0000001a18147210 */ /* 0x000fe40007f5e0ff */
[----:B------:R-:W-:-:S05]  /*ab80*/  LEA.HI.X.SX32 R9, R15, R27, 0x1, P4 ;  /* 0x0000001b0f097211 */ /* 0x000fca00020f0eff */
[----:B------:R-:W-:Y:S01]  /*ab90*/  STL.64 [R1+0xda8], R8 ;  /* 0x000da80801007387 */ /* 0x000fe20000100a00 */
[----:B------:R-:W-:Y:S02]  /*aba0*/  MOV R7, c[0x0][0x198] ;  /* 0x0000660000077a02 */ /* 0x000fe40000000f00 */
[----:B------:R-:W-:Y:S02]  /*abb0*/  MOV R24, c[0x0][0x198] ;  /* 0x0000660000187a02 */ /* 0x000fe40000000f00 */
[----:B--2---:R-:W-:-:S05]  /*abc0*/  LEA.HI.X.SX32 R21, R10, R27, 0x1, P2 ;  /* 0x0000001b0a157211 */ /* 0x004fca00010f0eff */
[----:B------:R0:W-:Y:S04]  /*abd0*/  STL.64 [R1+0xeb0], R20 ;  /* 0x000eb01401007387 */ /* 0x0001e80000100a00 */
[----:B0-----:R-:W2:Y:S01]  /*abe0*/  LDL.LU.64 R20, [R1+0x1ef8] ;  /* 0x001ef80001147983 */ /* 0x001ea20000300a00 */
[----:B------:R-:W-:Y:S01]  /*abf0*/  MOV R9, c[0x0][0x198] ;  /* 0x0000660000097a02 */ /* 0x000fe20000000f00 */
[----:B------:R-:W-:Y:S02]  /*ac00*/  IMAD R7, R7, 0x3ae, RZ ;  /* 0x000003ae07077824 */ /* 0x000fe400078e02ff */
[----:B------:R-:W-:Y:S01]  /*ac10*/  IMAD R24, R24, 0x3b6, RZ ;  /* 0x000003b618187824 */ /* 0x000fe200078e02ff */
[----:B------:R-:W-:Y:S01]  /*ac20*/  MOV R18, c[0x0][0x198] ;  /* 0x0000660000127a02 */ /* 0x000fe20000000f00 */
[----:B------:R-:W-:Y:S01]  /*ac30*/  IMAD R9, R9, 0x1d7, RZ ;  /* 0x000001d709097824 */ /* 0x000fe200078e02ff */
[----:B------:R-:W-:-:S02]  /*ac40*/  IADD3 R6, P3, R7, R26, RZ ;  /* 0x0000001a07067210 */ /* 0x000fc40007f7e0ff */
[----:B------:R-:W-:Y:S02]  /*ac50*/  IADD3 R28, P5, R24, R26, RZ ;  /* 0x0000001a181c7210 */ /* 0x000fe40007fbe0ff */
[----:B------:R-:W-:Y:S01]  /*ac60*/  MOV R24, c[0x0][0x198] ;  /* 0x0000660000187a02 */ /* 0x000fe20000000f00 */
[----:B------:R-:W-:Y:S01]  /*ac70*/  IMAD R18, R18, 0x3b8, RZ ;  /* 0x000003b812127824 */ /* 0x000fe200078e02ff */
[----:B------:R-:W-:-:S03]  /*ac80*/  LEA.HI.X.SX32 R7, R9, R27, 0x1, P3 ;  /* 0x0000001b09077211 */ /* 0x000fc600018f0eff */
[----:B------:R-:W-:Y:S01]  /*ac90*/  IMAD R24, R24, 0x3ba, RZ ;  /* 0x000003ba18187824 */ /* 0x000fe200078e02ff */
[-C--:B------:R-:W-:Y:S01]  /*aca0*/  IADD3 R4, P6, R18, R26.reuse, RZ ;  /* 0x0000001a12047210 */ /* 0x080fe20007fde0ff */
[----:B------:R0:W-:Y:S03]  /*acb0*/  STL.64 [R1+0xf78], R6 ;  /* 0x000f780601007387 */ /* 0x0001e60000100a00 */
[----:B------:R-:W-:Y:S01]  /*acc0*/  IADD3 R18, P0, R24, R26, RZ ;  /* 0x0000001a18127210 */ /* 0x000fe20007f1e0ff */
[----:B------:R-:W-:Y:S01]  /*acd0*/  IMAD.MOV.U32 R24, RZ, RZ, c[0x0][0x198] ;  /* 0x00006600ff187624 */ /* 0x000fe200078e00ff */
[----:B0-----:R-:W-:-:S03]  /*ace0*/  MOV R6, c[0x0][0x198] ;  /* 0x0000660000067a02 */ /* 0x001fc60000000f00 */
[----:B------:R-:W-:Y:S02]  /*acf0*/  IMAD R24, R24, 0x3be, RZ ;  /* 0x000003be18187824 */ /* 0x000fe400078e02ff */
[----:B------:R-:W-:-:S03]  /*ad00*/  IMAD R6, R6, 0x1db, RZ ;  /* 0x000001db06067824 */ /* 0x000fc600078e02ff */
[----:B------:R-:W-:Y:S01]  /*ad10*/  IADD3 R14, P4, R24, R26, RZ ;  /* 0x0000001a180e7210 */ /* 0x000fe20007f9e0ff */
[----:B------:R-:W-:Y:S01]  /*ad20*/  IMAD.MOV.U32 R24, RZ, RZ, c[0x0][0x198] ;  /* 0x00006600ff187624 */ /* 0x000fe200078e00ff */
[----:B------:R-:W-:-:S03]  /*ad30*/  LEA.HI.X.SX32 R29, R6, R27, 0x1, P5 ;  /* 0x0000001b061d7211 */ /* 0x000fc600028f0eff */
[----:B------:R-:W-:Y:S01]  /*ad40*/  IMAD R24, R24, 0x3c8, RZ ;  /* 0x000003c818187824 */ /* 0x000fe200078e02ff */
[----:B------:R-:W-:-:S04]  /*ad50*/  MOV R17, c[0x0][0x198] ;  /* 0x0000660000117a02 */ /* 0x000fc80000000f00 */
[----:B------:R-:W-:Y:S02]  /*ad60*/  IADD3 R8, P3, R24, R26, RZ ;  /* 0x0000001a18087210 */ /* 0x000fe40007f7e0ff */
[----:B------:R-:W-:Y:S01]  /*ad70*/  MOV R24, c[0x0][0x198] ;  /* 0x0000660000187a02 */ /* 0x000fe20000000f00 */
[----:B------:R-:W-:-:S04]  /*ad80*/  IMAD R17, R17, 0x3bc, RZ ;  /* 0x000003bc11117824 */ /* 0x000fc800078e02ff */
[----:B------:R-:W-:Y:S01]  /*ad90*/  IMAD R24, R24, 0x3cc, RZ ;  /* 0x000003cc18187824 */ /* 0x000fe200078e02ff */
[----:B------:R-:W-:Y:S02]  /*ada0*/  IADD3 R16, P1, R17, R26, RZ ;  /* 0x0000001a11107210 */ /* 0x000fe40007f3e0ff */
[----:B------:R-:W-:-:S05]  /*adb0*/  MOV R11, c[0x0][0x198] ;  /* 0x00006600000b7a02 */ /* 0x000fca0000000f00 */
[----:B------:R-:W-:Y:S02]  /*adc0*/  IMAD R11, R11, 0x3c6, RZ ;  /* 0x000003c60b0b7824 */ /* 0x000fe400078e02ff */
[----:B------:R-:W-:-:S03]  /*add0*/  IMAD.MOV.U32 R7, RZ, RZ, c[0x0][0x198] ;  /* 0x00006600ff077624 */ /* 0x000fc600078e00ff */
[----:B------:R-:W-:Y:S01]  /*ade0*/  IADD3 R10, P2, R11, R26, RZ ;  /* 0x0000001a0b0a7210 */ /* 0x000fe20007f5e0ff */
[----:B------:R-:W-:-:S05]  /*adf0*/  IMAD R7, R7, 0x3ca, RZ ;  /* 0x000003ca07077824 */ /* 0x000fca00078e02ff */
[----:B------:R-:W-:Y:S02]  /*ae00*/  IADD3 R6, P5, R7, R26, RZ ;  /* 0x0000001a07067210 */ /* 0x000fe40007fbe0ff */
[----:B--2---:R-:W-:-:S05]  /*ae10*/  LEA.HI.X.SX32 R5, R20, R27, 0x1, P6 ;  /* 0x0000001b14057211 */ /* 0x004fca00030f0eff */
[----:B------:R-:W-:Y:S04]  /*ae20*/  STL.64 [R1+0xcb0], R4 ;  /* 0x000cb00401007387 */ /* 0x000fe80000100a00 */
[----:B------:R0:W-:Y:S01]  /*ae30*/  STL.64 [R1+0xba8], R28 ;  /* 0x000ba81c01007387 */ /* 0x0001e20000100a00 */
[----:B------:R-:W-:Y:S01]  /*ae40*/  IMAD.MOV.U32 R20, RZ, RZ, c[0x0][0x198] ;  /* 0x00006600ff147624 */ /* 0x000fe200078e00ff */
[----:B0-----:R-:W-:-:S05]  /*ae50*/  MOV R29, c[0x0][0x198] ;  /* 0x00006600001d7a02 */ /* 0x001fca0000000f00 */
[----:B------:R-:W-:Y:S02]  /*ae60*/  IMAD R29, R29, 0x1dd, RZ ;  /* 0x000001dd1d1d7824 */ /* 0x000fe400078e02ff */
[----:B------:R-:W-:-:S03]  /*ae70*/  IMAD R20, R20, 0x3ce, RZ ;  /* 0x000003ce14147824 */ /* 0x000fc600078e02ff */
[----:B------:R-:W-:Y:S01]  /*ae80*/  LEA.HI.X.SX32 R19, R29, R27, 0x1, P0 ;  /* 0x0000001b1d137211 */ /* 0x000fe200000f0eff */
[----:B------:R-:W-:Y:S01]  /*ae90*/  IMAD.MOV.U32 R29, RZ, RZ, c[0x0][0x198] ;  /* 0x00006600ff1d7624 */ /* 0x000fe200078e00ff */
[----:B------:R-:W-:-:S03]  /*aea0*/  IADD3 R4, P6, R24, R26, RZ ;  /* 0x0000001a18047210 */ /* 0x000fc60007fde0ff */
[----:B------:R0:W-:Y:S01]  /*aeb0*/  STL.64 [R1+0xdb0], R18 ;  /* 0x000db01201007387 */ /* 0x0001e20000100a00 */
[----:B------:R-:W-:Y:S01]  /*aec0*/  IMAD R29, R29, 0x1df, RZ ;  /* 0x000001df1d1d7824 */ /* 0x000fe200078e02ff */
[----:B------:R-:W-:Y:S02]  /*aed0*/  MOV R24, c[0x0][0x198] ;  /* 0x0000660000187a02 */ /* 0x000fe40000000f00 */
[-C--:B------:R-:W-:Y:S02]  /*aee0*/  LEA.HI.X.SX32 R17, R21, R27.reuse, 0x1, P1 ;  /* 0x0000001b15117211 */ /* 0x080fe400008f0eff */
[----:B------:R-:W-:Y:S02]  /*aef0*/  MOV R21, c[0x0][0x198] ;  /* 0x0000660000157a02 */ /* 0x000fe40000000f00 */
[----:B------:R-:W-:Y:S02]  /*af00*/  LEA.HI.X.SX32 R15, R29, R27, 0x1, P4 ;  /* 0x0000001b1d0f7211 */ /* 0x000fe400020f0eff */
[----:B0-----:R-:W-:-:S02]  /*af10*/  IADD3 R18, P0, R20, R26, RZ ;  /* 0x0000001a14127210 */ /* 0x001fc40007f1e0ff */
[----:B------:R-:W-:Y:S01]  /*af20*/  MOV R20, c[0x0][0x198] ;  /* 0x0000660000147a02 */ /* 0x000fe20000000f00 */
[----:B------:R-:W-:Y:S01]  /*af30*/  IMAD R24, R24, 0x3d6, RZ ;  /* 0x000003d618187824 */ /* 0x000fe200078e02ff */
[----:B------:R-:W-:-:S03]  /*af40*/  MOV R29, c[0x0][0x198] ;  /* 0x00006600001d7a02 */ /* 0x000fc60000000f00 */
[----:B------:R-:W-:Y:S01]  /*af50*/  IMAD R20, R20, 0x3d8, RZ ;  /* 0x000003d814147824 */ /* 0x000fe200078e02ff */
[----:B------:R0:W-:Y:S01]  /*af60*/  STL.64 [R1+0xeb8], R16 ;  /* 0x000eb81001007387 */ /* 0x0001e20000100a00 */
[----:B------:R-:W-:Y:S02]  /*af70*/  IMAD R21, R21, 0x1e3, RZ ;  /* 0x000001e315157824 */ /* 0x000fe400078e02ff */
[----:B------:R-:W-:Y:S01]  /*af80*/  IMAD R29, R29, 0x1e4, RZ ;  /* 0x000001e41d1d7824 */ /* 0x000fe200078e02ff */
[----:B------:R1:W-:Y:S02]  /*af90*/  STL.64 [R1+0xf80], R14 ;  /* 0x000f800e01007387 */ /* 0x0003e40000100a00 */
[-C--:B------:R-:W-:Y:S02]  /*afa0*/  LEA.HI.X.SX32 R11, R21, R27.reuse, 0x1, P2 ;  /* 0x0000001b150b7211 */ /* 0x080fe400010f0eff */
[----:B------:R-:W-:Y:S02]  /*afb0*/  MOV R21, c[0x0][0x198] ;  /* 0x0000660000157a02 */ /* 0x000fe40000000f00 */
[-C--:B0-----:R-:W-:Y:S01]  /*afc0*/  IADD3 R16, P1, R24, R26.reuse, RZ ;  /* 0x0000001a18107210 */ /* 0x081fe20007f3e0ff */
[----:B------:R-:W-:Y:S01]  /*afd0*/  IMAD.MOV.U32 R24, RZ, RZ, c[0x0][0x198] ;  /* 0x00006600ff187624 */ /* 0x000fe200078e00ff */
[----:B-1----:R-:W-:Y:S01]  /*afe0*/  IADD3 R14, P4, R20, R26, RZ ;  /* 0x0000001a140e7210 */ /* 0x002fe20007f9e0ff */
[----:B------:R-:W-:Y:S01]  /*aff0*/  IMAD.MOV.U32 R20, RZ, RZ, c[0x0][0x198] ;  /* 0x00006600ff147624 */ /* 0x000fe200078e00ff */
[----:B------:R-:W-:Y:S01]  /*b000*/  LEA.HI.X.SX32 R9, R29, R27, 0x1, P3 ;  /* 0x0000001b1d097211 */ /* 0x000fe200018f0eff */
[----:B------:R-:W-:-:S02]  /*b010*/  IMAD R24, R24, 0x3da, RZ ;  /* 0x000003da18187824 */ /* 0x000fc400078e02ff */
[----:B------:R-:W-:Y:S01]  /*b020*/  IMAD R20, R20, 0x3dc, RZ ;  /* 0x000003dc14147824 */ /* 0x000fe200078e02ff */
[----:B------:R0:W-:Y:S01]  /*b030*/  STL.64 [R1+0xbb0], R10 ;  /* 0x000bb00a01007387 */ /* 0x0001e20000100a00 */
[----:B------:R-:W-:-:S03]  /*b040*/  IMAD R21, R21, 0x1e5, RZ ;  /* 0x000001e515157824 */ /* 0x000fc600078e02ff */
[----:B------:R1:W-:Y:S01]  /*b050*/  STL.64 [R1+0xcb8], R8 ;  /* 0x000cb80801007387 */ /* 0x0003e20000100a00 */
[-C--:B------:R-:W-:Y:S02]  /*b060*/  LEA.HI.X.SX32 R5, R2, R27.reuse, 0x1, P6 ;  /* 0x0000001b02057211 */ /* 0x080fe400030f0eff */
[----:B------:R-:W-:Y:S02]  /*b070*/  LEA.HI.X.SX32 R7, R21, R27, 0x1, P5 ;  /* 0x0000001b15077211 */ /* 0x000fe400028f0eff */
[-C--:B0-----:R-:W-:Y:S02]  /*b080*/  IADD3 R10, P2, R24, R26.reuse, RZ ;  /* 0x0000001a180a7210 */ /* 0x081fe40007f5e0ff */
[----:B------:R-:W-:Y:S02]  /*b090*/  MOV R24, c[0x0][0x198] ;  /* 0x0000660000187a02 */ /* 0x000fe40000000f00 */
[----:B-1----:R-:W-:Y:S02]  /*b0a0*/  IADD3 R8, P3, R20, R26, RZ ;  /* 0x0000001a14087210 */ /* 0x002fe40007f7e0ff */
[----:B------:R-:W-:Y:S01]  /*b0b0*/  MOV R20, c[0x0][0x198] ;  /* 0x0000660000147a02 */ /* 0x000fe20000000f00 */
[----:B------:R-:W-:-:S02]  /*b0c0*/  IMAD R24, R24, 0x3de, RZ ;  /* 0x000003de18187824 */ /* 0x000fc400078e02ff */
[----:B------:R-:W-:Y:S02]  /*b0d0*/  IMAD.MOV.U32 R21, RZ, RZ, c[0x0][0x198] ;  /* 0x00006600ff157624 */ /* 0x000fe400078e00ff */
[----:B------:R-:W-:Y:S01]  /*b0e0*/  IMAD R20, R20, 0x3e6, RZ ;  /* 0x000003e614147824 */ /* 0x000fe200078e02ff */
[----:B------:R0:W-:Y:S01]  /*b0f0*/  STL.64 [R1+0xdb8], R6 ;  /* 0x000db80601007387 */ /* 0x0001e20000100a00 */
[----:B------:R-:W-:-:S03]  /*b100*/  IMAD R21, R21, 0x1e7, RZ ;  /* 0x000001e715157824 */ /* 0x000fc600078e02ff */
[----:B------:R1:W-:Y:S02]  /*b110*/  STL.64 [R1+0xec0], R4 ;  /* 0x000ec00401007387 */ /* 0x0003e40000100a00 */
[----:B------:R-:W-:Y:S02]  /*b120*/  LEA.HI.X.SX32 R19, R21, R27, 0x1, P0 ;  /* 0x0000001b15137211 */ /* 0x000fe400000f0eff */
[-C--:B0-----:R-:W-:Y:S02]  /*b130*/  IADD3 R6, P5, R24, R26.reuse, RZ ;  /* 0x0000001a18067210 */ /* 0x081fe40007fbe0ff */
[----:B------:R-:W-:Y:S02]  /*b140*/  MOV R24, c[0x0][0x198] ;  /* 0x0000660000187a02 */ /* 0x000fe40000000f00 */
[----:B-1----:R-:W-:Y:S01]  /*b150*/  IADD3 R4, P6, R20, R26, RZ ;  /* 0x0000001a14047210 */ /* 0x002fe20007fde0ff */
[----:B------:R-:W-:Y:S01]  /*b160*/  IMAD.MOV.U32 R20, RZ, RZ, c[0x0][0x198] ;  /* 0x00006600ff147624 */ /* 0x000fe200078e00ff */
[----:B------:R-:W-:Y:S01]  /*b170*/  MOV R21, c[0x0][0x198] ;  /* 0x0000660000157a02 */ /* 0x000fe20000000f00 */
[----:B------:R-:W-:-:S02]  /*b180*/  IMAD R24, R24, 0x3e8, RZ ;  /* 0x000003e818187824 */ /* 0x000fc400078e02ff */
[----:B------:R-:W-:Y:S01]  /*b190*/  IMAD R20, R20, 0x1eb, RZ ;  /* 0x000001eb14147824 */ /* 0x000fe200078e02ff */
[----:B------:R0:W-:Y:S01]  /*b1a0*/  STL.64 [R1+0xf88], R18 ;  /* 0x000f881201007387 */ /* 0x0001e20000100a00 */
[----:B------:R-:W-:-:S03]  /*b1b0*/  IMAD R21, R21, 0x3ea, RZ ;  /* 0x000003ea15157824 */ /* 0x000fc600078e02ff */
[-C--:B------:R-:W-:Y:S02]  /*b1c0*/  LEA.HI.X.SX32 R17, R20, R27.reuse, 0x1, P1 ;  /* 0x0000001b14117211 */ /* 0x080fe400008f0eff */
[----:B------:R-:W-:Y:S02]  /*b1d0*/  LEA.HI.X.SX32 R15, R22, R27, 0x1, P4 ;  /* 0x0000001b160f7211 */ /* 0x000fe400020f0eff */
[-C--:B0-----:R-:W-:Y:S02]  /*b1e0*/  IADD3 R18, P0, R24, R26.reuse, RZ ;  /* 0x0000001a18127210 */ /* 0x081fe40007f1e0ff */
[----:B------:R-:W-:Y:S01]  /*b1f0*/  MOV R24, c[0x0][0x198] ;  /* 0x0000660000187a02 */ /* 0x000fe20000000f00 */
[----:B------:R0:W-:Y:S04]  /*b200*/  STL.64 [R1+0xbb8], R16 ;  /* 0x000bb81001007387 */ /* 0x0001e80000100a00 */
[----:B------:R-:W-:Y:S01]  /*b210*/  IMAD R24, R24, 0x3ec, RZ ;  /* 0x000003ec18187824 */ /* 0x000fe200078e02ff */
[----:B------:R1:W-:Y:S01]  /*b220*/  STL.64 [R1+0xcc0], R14 ;  /* 0x000cc00e01007387 */ /* 0x0003e20000100a00 */
[----:B0-----:R-:W-:Y:S01]  /*b230*/  IADD3 R16, P1, R21, R26, RZ ;  /* 0x0000001a15107210 */ /* 0x001fe20007f3e0ff */
[----:B------:R-:W-:-:S04]  /*b240*/  IMAD.MOV.U32 R21, RZ, RZ, c[0x0][0x198] ;  /* 0x00006600ff157624 */ /* 0x000fc800078e00ff */
[----:B------:R-:W-:Y:S01]  /*b250*/  IMAD R21, R21, 0x1ed, RZ ;  /* 0x000001ed15157824 */ /* 0x000fe200078e02ff */
[----:B-1----:R-:W-:Y:S02]  /*b260*/  IADD3 R14, P4, R24, R26, RZ ;  /* 0x0000001a180e7210 */ /* 0x002fe40007f9e0ff */
[----:B------:R-:W-:Y:S02]  /*b270*/  MOV R24, c[0x0][0x198] ;  /* 0x0000660000187a02 */ /* 0x000fe40000000f00 */
[-C--:B------:R-:W-:Y:S02]  /*b280*/  LEA.HI.X.SX32 R11, R21, R27.reuse, 0x1, P2 ;  /* 0x0000001b150b7211 */ /* 0x080fe400010f0eff */
[----:B------:R-:W-:Y:S01]  /*b290*/  LEA.HI.X.SX32 R9, R23, R27, 0x1, P3 ;  /* 0x0000001b17097211 */ /* 0x000fe200018f0eff */
[----:B------:R-:W-:Y:S01]  /*b2a0*/  IMAD R24, R24, 0x3f6, RZ ;  /* 0x000003f618187824 */ /* 0x000fe200078e02ff */
[----:B------:R-:W-:Y:S01]  /*b2b0*/  MOV R21, c[0x0][0x198] ;  /* 0x0000660000157a02 */ /* 0x000fe20000000f00 */
[----:B------:R-:W-:Y:S01]  /*b2c0*/  IMAD.MOV.U32 R23, RZ, RZ, c[0x0][0x198] ;  /* 0x00006600ff177624 */ /* 0x000fe200078e00ff */
[----:B------:R-:W-:Y:S01]  /*b2d0*/  STL.64 [R1+0xdc0], R10 ;  /* 0x000dc00a01007387 */ /* 0x000fe20000100a00 */
[----:B------:R-:W-:-:S02]  /*b2e0*/  MOV R22, c[0x0][0x198] ;  /* 0x0000660000167a02 */ /* 0x000fc40000000f00 */
[----:B------:R-:W-:Y:S01]  /*b2f0*/  IMAD R21, R21, 0x1ef, RZ ;  /* 0x000001ef15157824 */ /* 0x000fe200078e02ff */
[----:B------:R0:W-:Y:S01]  /*b300*/  STL.64 [R1+0xec8], R8 ;  /* 0x000ec80801007387 */ /* 0x0001e20000100a00 */
[----:B------:R-:W-:Y:S01]  /*b310*/  IMAD R23, R23, 0x1f3, RZ ;  /* 0x000001f317177824 */ /* 0x000fe200078e02ff */
[-C--:B------:R-:W-:Y:S01]  /*b320*/  LEA.HI.X.SX32 R19, R13, R27.reuse, 0x1, P0 ;  /* 0x0000001b0d137211 */ /* 0x080fe200000f0eff */
[----:B------:R-:W-:Y:S01]  /*b330*/  IMAD R22, R22, 0x3ee, RZ ;  /* 0x000003ee16167824 */ /* 0x000fe200078e02ff */
[----:B------:R-:W-:Y:S02]  /*b340*/  LEA.HI.X.SX32 R7, R21, R27, 0x1, P5 ;  /* 0x0000001b15077211 */ /* 0x000fe400028f0eff */
[----:B------:R-:W-:Y:S02]  /*b350*/  MOV R13, c[0x0][0x198] ;  /* 0x00006600000d7a02 */ /* 0x000fe40000000f00 */
[----:B0-----:R-:W-:Y:S02]  /*b360*/  IADD3 R8, P3, R24, R26, RZ ;  /* 0x0000001a18087210 */ /* 0x001fe40007f7e0ff */
[----:B------:R-:W-:-:S02]  /*b370*/  MOV R24, c[0x0][0x198] ;  /* 0x0000660000187a02 */ /* 0x000fc40000000f00 */
[----:B------:R-:W-:-:S03]  /*b380*/  LEA.HI.X.SX32 R5, R23, R27, 0x1, P6 ;  /* 0x0000001b17057211 */ /* 0x000fc600030f0eff */
[----:B------:R-:W-:Y:S01]  /*b390*/  IMAD R24, R24, 0x3fa, RZ ;  /* 0x000003fa18187824 */ /* 0x000fe200078e02ff */
[----:B------:R-:W-:Y:S01]  /*b3a0*/  STL.64 [R1+0xf90], R6 ;  /* 0x000f900601007387 */ /* 0x000fe20000100a00 */
[----:B------:R-:W-:Y:S01]  /*b3b0*/  IMAD R13, R13, 0x1f7, RZ ;  /* 0x000001f70d0d7824 */ /* 0x000fe200078e02ff */
[----:B------:R-:W-:Y:S02]  /*b3c0*/  IADD3 R10, P2, R22, R26, RZ ;  /* 0x0000001a160a7210 */ /* 0x000fe40007f5e0ff */
[----:B------:R0:W-:Y:S01]  /*b3d0*/  STL.64 [R1+0xbc0], R4 ;  /* 0x000bc00401007387 */ /* 0x0001e20000100a00 */
[----:B------:R-:W-:Y:S02]  /*b3e0*/  MOV R23, c[0x0][0x198] ;  /* 0x0000660000177a02 */ /* 0x000fe40000000f00 */
[----:B------:R-:W-:Y:S02]  /*b3f0*/  LEA.HI.X.SX32 R11, R13, R27, 0x1, P2 ;  /* 0x0000001b0d0b7211 */ /* 0x000fe400010f0eff */
[----:B------:R-:W-:-:S02]  /*b400*/  MOV R13, c[0x0][0x198] ;  /* 0x00006600000d7a02 */ /* 0x000fc40000000f00 */
[-C--:B------:R-:W-:Y:S02]  /*b410*/  LEA.HI.X.SX32 R15, R25, R27.reuse, 0x1, P4 ;  /* 0x0000001b190f7211 */ /* 0x080fe400020f0eff */
[-C--:B0-----:R-:W-:Y:S01]  /*b420*/  IADD3 R4, P6, R24, R26.reuse, RZ ;  /* 0x0000001a18047210 */ /* 0x081fe20007fde0ff */
[----:B------:R-:W-:Y:S02]  /*b430*/  IMAD.MOV.U32 R24, RZ, RZ, c[0x0][0x198] ;  /* 0x00006600ff187624 */ /* 0x000fe400078e00ff */
[----:B------:R-:W-:Y:S02]  /*b440*/  IMAD.MOV.U32 R25, RZ, RZ, c[0x0][0x198] ;  /* 0x00006600ff197624 */ /* 0x000fe400078e00ff */
[----:B------:R-:W-:Y:S02]  /*b450*/  IMAD R24, R24, 0x1f5, RZ ;  /* 0x000001f518187824 */ /* 0x000fe400078e02ff */
[----:B------:R-:W-:Y:S02]  /*b460*/  IMAD R23, R23, 0x3fc, RZ ;  /* 0x000003fc17177824 */ /* 0x000fe400078e02ff */
[----:B------:R-:W-:Y:S01]  /*b470*/  IMAD R13, R13, 0x1fd, RZ ;  /* 0x000001fd0d0d7824 */ /* 0x000fe200078e02ff */
[-C--:B------:R-:W-:Y:S01]  /*b480*/  LEA.HI.X.SX32 R17, R24, R27.reuse, 0x1, P1 ;  /* 0x0000001b18117211 */ /* 0x080fe200008f0eff */
[----:B------:R-:W-:Y:S01]  /*b490*/  IMAD R25, R25, 0x1fb, RZ ;  /* 0x000001fb19197824 */ /* 0x000fe200078e02ff */
[----:B------:R-:W-:Y:S01]  /*b4a0*/  IADD3 R2, P0, R23, R26, RZ ;  /* 0x0000001a17027210 */ /* 0x000fe20007f1e0ff */
[----:B------:R-:W-:Y:S01]  /*b4b0*/  STL.64 [R1+0xcc8], R18 ;  /* 0x000cc81201007387 */ /* 0x000fe20000100a00 */
[----:B------:R-:W-:-:S02]  /*b4c0*/  LEA.HI.X.SX32 R5, R13, R27, 0x1, P6 ;  /* 0x0000001b0d057211 */ /* 0x000fc400030f0eff */
[----:B------:R-:W-:Y:S01]  /*b4d0*/  LEA.HI.X.SX32 R9, R25, R27, 0x1, P3 ;  /* 0x0000001b19097211 */ /* 0x000fe200018f0eff */
[----:B------:R-:W-:Y:S04]  /*b4e0*/  STL.64 [R1+0xdc8], R16 ;  /* 0x000dc81001007387 */ /* 0x000fe80000100a00 */
[----:B------:R-:W-:Y:S04]  /*b4f0*/  STL.64 [R1+0xed0], R14 ;  /* 0x000ed00e01007387 */ /* 0x000fe80000100a00 */
[----:B------:R-:W-:Y:S04]  /*b500*/  STL.64 [R1+0xf98], R10 ;  /* 0x000f980a01007387 */ /* 0x000fe80000100a00 */
[----:B------:R-:W-:Y:S04]  /*b510*/  STL [R1+0xed8], R2 ;  /* 0x000ed80201007387 */ /* 0x000fe80000100800 */
[----:B------:R0:W-:Y:S04]  /*b520*/  STL.64 [R1+0xdd0], R4 ;  /* 0x000dd00401007387 */ /* 0x0001e80000100a00 */
[----:B------:R-:W-:Y:S04]  /*b530*/  STL.64 [R1+0xbc8], R8 ;  /* 0x000bc80801007387 */ /* 0x000fe80000100a00 */
[----:B0-----:R-:W2:Y:S01]  /*b540*/  LDL.LU.64 R4, [R1+0x8f0] ;  /* 0x0008f00001047983 */ /* 0x001ea20000300a00 */
[----:B------:R-:W-:-:S05]  /*b550*/  MOV R22, c[0x0][0x198] ;  /* 0x0000660000167a02 */ /* 0x000fca0000000f00 */
[----:B------:R-:W-:-:S05]  /*b560*/  IMAD R22, R22, 0x3f8, RZ ;  /* 0x000003f816167824 */ /* 0x000fca00078e02ff */
[----:B------:R-:W-:-:S04]  /*b570*/  IADD3 R6, P5, R22, R26, RZ ;  /* 0x0000001a16067210 */ /* 0x000fc80007fbe0ff */
[----:B------:R-:W-:-:S05]  /*b580*/  LEA.HI.X.SX32 R7, R12, R27, 0x1, P5 ;  /* 0x0000001b0c077211 */ /* 0x000fca00028f0eff */
[----:B------:R-:W-:Y:S04]  /*b590*/  STL.64 [R1+0xcd0], R6 ;  /* 0x000cd00601007387 */ /* 0x000fe80000100a00 */
[----:B--2---:R0:W-:Y:S04]  /*b5a0*/  STL.64 [R1+0x1e78], R4 ;  /* 0x001e780401007387 */ /* 0x0041e80000100a00 */
[----:B0-----:R-:W2:Y:S04]  /*b5b0*/  LDL.LU.64 R4, [R1+0x368] ;  /* 0x0003680001047983 */ /* 0x001ea80000300a00 */
        /* <DEDUP_REMOVED lines=29> */
[----:B------:R-:W2:Y:S01]  /*b790*/  LDL.LU.64 R28, [R1+0x6f8] ;  /* 0x0006f800011c7983 */ /* 0x000ea20000300a00 */
[----:B0-----:R-:W-:Y:S01]  /*b7a0*/  MOV R4, R2 ;  /* 0x0000000200047202 */ /* 0x001fe20000000f00 */
[----:B------:R-:W-:-:S02]  /*b7b0*/  IMAD.MOV.U32 R5, RZ, RZ, R3 ;  /* 0x000000ffff057224 */ /* 0x000fc400078e0003 */
[----:B------:R-:W3:Y:S04]  /*b7c0*/  LDL.LU.64 R2, [R1+0x348] ;  /* 0x0003480001027983 */ /* 0x000ee80000300a00 */
[----:B------:R-:W4:Y:S04]  /*b7d0*/  LDL.LU.64 R6, [R1+0xad8] ;  /* 0x000ad80001067983 */ /* 0x000f280000300a00 */
[----:B------:R-:W5:Y:S01]  /*b7e0*/  LDL.LU.64 R8, [R1+0xa90] ;  /* 0x000a900001087983 */ /* 0x000f620000300a00 */
[----:B------:R-:W-:-:S03]  /*b7f0*/  LEA.HI.X.SX32 R5, R0, R27, 0x1, P0 ;  /* 0x0000001b00057211 */ /* 0x000fc600000f0eff */
[----:B------:R-:W2:Y:S04]  /*b800*/  LDL.LU.64 R10, [R1+0x9f8] ;  /* 0x0009f800010a7983 */ /* 0x000ea80000300a00 */
[----:B------:R-:W2:Y:S04]  /*b810*/  LDL.LU.64 R14, [R1+0x8e0] ;  /* 0x0008e000010e7983 */ /* 0x000ea80000300a00 */
[----:B------:R-:W3:Y:S04]  /*b820*/  LDL.LU.64 R16, [R1+0x6d8] ;  /* 0x0006d80001107983 */ /* 0x000ee80000300a00 */
[----:B------:R-:W3:Y:S04]  /*b830*/  LDL.LU.64 R18, [R1+0x328] ;  /* 0x0003280001127983 */ /* 0x000ee80000300a00 */
[----:B------:R-:W3:Y:S04]  /*b840*/  LDL.LU.64 R20, [R1+0x9f0] ;  /* 0x0009f00001147983 */ /* 0x000ee80000300a00 */
[----:B------:R-:W3:Y:S04]  /*b850*/  LDL.LU.64 R22, [R1+0x8d0] ;  /* 0x0008d00001167983 */ /* 0x000ee80000300a00 */
[----:B------:R-:W3:Y:S04]  /*b860*/  LDL.LU.64 R24, [R1+0x6c0] ;  /* 0x0006c00001187983 */ /* 0x000ee80000300a00 */
[----:B------:R-:W3:Y:S04]  /*b870*/  LDL.LU.64 R12, [R1+0x308] ;  /* 0x00030800010c7983 */ /* 0x000ee80000300a00 */
[----:B------:R0:W-:Y:S04]  /*b880*/  STL [R1+0xedc], R5 ;  /* 0x000edc0501007387 */ /* 0x0001e80000100800 */
[----:B------:R1:W3:Y:S04]  /*b890*/  LDG.E.U16 R0, [R26.64] ;  /* 0x000000061a007981 */ /* 0x0002e8000c1e1500 */
[----:B0-----:R-:W4:Y:S04]  /*b8a0*/  LDL.LU.64 R4, [R1+0x1ef0] ;  /* 0x001ef00001047983 */ /* 0x001f280000300a00 */
[----:B-1----:R-:W4:Y:S04]  /*b8b0*/  LDL.LU.64 R26, [R1+0xa00] ;  /* 0x000a0000011a7983 */ /* 0x002f280000300a00 */
[----:B-----5:R2:W5:Y:S04]  /*b8c0*/  LDG.E.U16 R9, [R8.64] ;  /* 0x0000000608097981 */ /* 0x020568000c1e1500 */
[----:B--2---:R-:W2:Y:S04]  /*b8d0*/  LDG.E.U16 R8, [R10.64] ;  /* 0x000000060a087981 */ /* 0x004ea8000c1e1500 */
[----:B---3--:R4:W-:Y:S04]  /*b8e0*/  STL [R1+0xfb4], R0 ;  /* 0x000fb40001007387 */ /* 0x0089e80000100800 */
[----:B----4-:R0:W3:Y:S04]  /*b8f0*/  LDG.E.U16 R0, [R4.64] ;  /* 0x0000000604007981 */ /* 0x0100e8000c1e1500 */
[----:B0-----:R-:W4:Y:S04]  /*b900*/  LDL.LU.64 R4, [R1+0x1ee8] ;  /* 0x001ee80001047983 */ /* 0x001f280000300a00 */
        /* <DEDUP_REMOVED lines=43> */
[----:B0-----:R0:W3:Y:S04]  /*bbc0*/  LDG.E.U16 R0, [R26.64] ;  /* 0x000000061a007981 */ /* 0x0010e8000c1e1500 */
[----:B0-----:R0:W2:Y:S04]  /*bbd0*/  LDG.E.U16 R27, [R28.64] ;  /* 0x000000061c1b7981 */ /* 0x0010a8000c1e1500 */
[----:B----4-:R1:W4:Y:S04]  /*bbe0*/  LDG.E.U16 R26, [R4.64] ;  /* 0x00000006041a7981 */ /* 0x010328000c1e1500 */
[----:B0-----:R0:W5:Y:S04]  /*bbf0*/  LDG.E.U16 R29, [R2.64] ;  /* 0x00000006021d7981 */ /* 0x001168000c1e1500 */
[----:B------:R0:W5:Y:S04]  /*bc00*/  LDG.E.U16 R28, [R6.64] ;  /* 0x00000006061c7981 */ /* 0x000168000c1e1500 */
[----:B-1----:R-:W5:Y:S04]  /*bc10*/  LDG.E.U16 R5, [R18.64] ;  /* 0x0000000612057981 */ /* 0x002f68000c1e1500 */
[----:B------:R-:W5:Y:S04]  /*bc20*/  LDG.E.U16 R4, [R20.64] ;  /* 0x0000000614047981 */ /* 0x000f68000c1e1500 */
[----:B0-----:R-:W5:Y:S04]  /*bc30*/  LDG.E.U16 R7, [R14.64] ;  /* 0x000000060e077981 */ /* 0x001f68000c1e1500 */
[----:B------:R-:W5:Y:S04]  /*bc40*/  LDG.E.U16 R6, [R16.64] ;  /* 0x0000000610067981 */ /* 0x000f68000c1e1500 */
[----:B------:R-:W5:Y:S04]  /*bc50*/  LDG.E.U16 R3, [R22.64] ;  /* 0x0000000616037981 */ /* 0x000f68000c1e1500 */
[----:B------:R-:W5:Y:S04]  /*bc60*/  LDG.E.U16 R2, [R24.64] ;  /* 0x0000000618027981 */ /* 0x000f68000c1e1500 */
[----:B---3--:R0:W-:Y:S04]  /*bc70*/  STL [R1+0xa0c], R0 ;  /* 0x000a0c0001007387 */ /* 0x0081e80000100800 */
[----:B--2---:R-:W-:Y:S04]  /*bc80*/  STL [R1+0xa98], R27 ;  /* 0x000a981b01007387 */ /* 0x004fe80000100800 */
[----:B----4-:R1:W-:Y:S04]  /*bc90*/  STL [R1+0xa9c], R26 ;  /* 0x000a9c1a01007387 */ /* 0x0103e80000100800 */
[----:B0-----:R-:W2:Y:S04]  /*bca0*/  LDG.E.U16 R0, [R12.64] ;  /* 0x000000060c007981 */ /* 0x001ea8000c1e1500 */
[----:B-1----:R-:W3:Y:S04]  /*bcb0*/  LDL.LU.64 R26, [R1+0x898] ;  /* 0x00089800011a7983 */ /* 0x002ee80000300a00 */
[----:B---3--:R0:W-:Y:S04]  /*bcc0*/  STL.64 [R1+0x1df0], R26 ;  /* 0x001df01a01007387 */ /* 0x0081e80000100a00 */
[----:B0-----:R-:W3:Y:S04]  /*bcd0*/  LDL.LU.64 R26, [R1+0x9d0] ;  /* 0x0009d000011a7983 */ /* 0x001ee80000300a00 */
        /* <DEDUP_REMOVED lines=17> */
[----:B-----5:R-:W-:Y:S04]  /*bdf0*/  STL [R1+0xa08], R29 ;  /* 0x000a081d01007387 */ /* 0x020fe80000100800 */
[----:B0-----:R-:W3:Y:S04]  /*be00*/  LDL.LU.64 R26, [R1+0x688] ;  /* 0x00068800011a7983 */ /* 0x001ee80000300a00 */
[----:B------:R-:W-:Y:S04]  /*be10*/  STL [R1+0xa04], R28 ;  /* 0x000a041c01007387 */ /* 0x000fe80000100800 */
[----:B---3--:R0:W-:Y:S04]  /*be20*/  STL.64 [R1+0x1e40], R26 ;  /* 0x001e401a01007387 */ /* 0x0081e80000100a00 */
[----:B------:R-:W-:Y:S04]  /*be30*/  STL [R1+0xa00], R9 ;  /* 0x000a000901007387 */ /* 0x000fe80000100800 */
        /* <DEDUP_REMOVED lines=15> */
[----:B--2---:R-:W-:Y:S04]  /*bf30*/  STL [R1+0x8fc], R0 ;  /* 0x0008fc0001007387 */ /* 0x004fe80000100800 */
[----:B0-----:R-:W2:Y:S04]  /*bf40*/  LDL.LU.64 R26, [R1+0x8c0] ;  /* 0x0008c000011a7983 */ /* 0x001ea80000300a00 */
[----:B--2---:R0:W-:Y:S04]  /*bf50*/  STL.64 [R1+0x1e68], R26 ;  /* 0x001e681a01007387 */ /* 0x0041e80000100a00 */
[----:B0-----:R-:W2:Y:S04]  /*bf60*/  LDL.LU.64 R26, [R1+0x9e8] ;  /* 0x0009e800011a7983 */ /* 0x001ea80000300a00 */
[----:B--2---:R0:W-:Y:S04]  /*bf70*/  STL.64 [R1+0x1e70], R26 ;  /* 0x001e701a01007387 */ /* 0x0041e80000100a00 */
[----:B0-----:R-:W2:Y:S04]  /*bf80*/  LDL.LU.64 R26, [R1+0xa88] ;  /* 0x000a8800011a7983 */ /* 0x001ea80000300a00 */
[----:B------:R-:W3:Y:S04]  /*bf90*/  LDL.LU.64 R4, [R1+0x650] ;  /* 0x0006500001047983 */ /* 0x000ee80000300a00 */
[----:B------:R-:W4:Y:S04]  /*bfa0*/  LDL.LU.64 R28, [R1+0x288] ;  /* 0x00028800011c7983 */ /* 0x000f280000300a00 */
[----:B------:R-:W5:Y:S04]  /*bfb0*/  LDL.LU.64 R2, [R1+0xa78] ;  /* 0x000a780001027983 */ /* 0x000f680000300a00 */
[----:B------:R-:W3:Y:S04]  /*bfc0*/  LDL.LU.64 R6, [R1+0x9c8] ;  /* 0x0009c80001067983 */ /* 0x000ee80000300a00 */
[----:B------:R-:W3:Y:S04]  /*bfd0*/  LDL.LU.64 R8, [R1+0x888] ;  /* 0x0008880001087983 */ /* 0x000ee80000300a00 */
[----:B------:R-:W4:Y:S04]  /*bfe0*/  LDL.LU.64 R10, [R1+0x630] ;  /* 0x00063000010a7983 */ /* 0x000f280000300a00 */
[----:B------:R-:W4:Y:S04]  /*bff0*/  LDL.LU.64 R14, [R1+0x268] ;  /* 0x00026800010e7983 */ /* 0x000f280000300a00 */
[----:B------:R-:W5:Y:S04]  /*c000*/  LDL.LU.64 R16, [R1+0x9c0] ;  /* 0x0009c00001107983 */ /* 0x000f680000300a00 */
[----:B------:R-:W5:Y:S04]  /*c010*/  LDL.LU.64 R18, [R1+0x880] ;  /* 0x0008800001127983 */ /* 0x000f680000300a00 */
[----:B------:R-:W5:Y:S04]  /*c020*/  LDL.LU.64 R20, [R1+0x618] ;  /* 0x0006180001147983 */ /* 0x000f680000300a00 */
[----:B------:R-:W5:Y:S04]  /*c030*/  LDL.LU.64 R22, [R1+0x250] ;  /* 0x0002500001167983 */ /* 0x000f680000300a00 */
[----:B------:R-:W5:Y:S04]  /*c040*/  LDL.LU.64 R24, [R1+0xac8] ;  /* 0x000ac80001187983 */ /* 0x000f680000300a00 */
[----:B------:R-:W5:Y:S04]  /*c050*/  LDL.LU.64 R12, [R1+0xa70] ;  /* 0x000a7000010c7983 */ /* 0x000f680000300a00 */
[----:B--2---:R0:W2:Y:S04]  /*c060*/  LDG.E.U16 R0, [R26.64] ;  /* 0x000000061a007981 */ /* 0x0040a8000c1e1500 */
[----:B0-----:R-:W5:Y:S04]  /*c070*/  LDL.LU.64 R26, [R1+0x1e70] ;  /* 0x001e7000011a7983 */ /* 0x001f680000300a00 */
[----:B---3--:R4:W3:Y:S04]  /*c080*/  LDG.E.U16 R9, [R8.64] ;  /* 0x0000000608097981 */ /* 0x0088e8000c1e1500 */
[----:B----4-:R-:W4:Y:S04]  /*c090*/  LDG.E.U16 R8, [R10.64] ;  /* 0x000000060a087981 */ /* 0x010f28000c1e1500 */
[----:B--2---:R5:W-:Y:S04]  /*c0a0*/  STL [R1+0x8f8], R0 ;  /* 0x0008f80001007387 */ /* 0x004be80000100800 */
[----:B-----5:R0:W2:Y:S04]  /*c0b0*/  LDG.E.U16 R0, [R26.64] ;  /* 0x000000061a007981 */ /* 0x0200a8000c1e1500 */
[----:B0-----:R-:W5:Y:S04]  /*c0c0*/  LDL.LU.64 R26, [R1+0x1e68] ;  /* 0x001e6800011a7983 */ /* 0x001f680000300a00 */
        /* <DEDUP_REMOVED lines=47> */
[----:B0-----:R0:W5:Y:S04]  /*c3c0*/  LDG.E.U16 R27, [R28.64] ;  /* 0x000000061c1b7981 */ /* 0x001168000c1e1500 */
[----:B------:R1:W3:Y:S04]  /*c3d0*/  LDG.E.U16 R26, [R4.64] ;  /* 0x00000006041a7981 */ /* 0x0002e8000c1e1500 */
[----:B0-----:R0:W4:Y:S04]  /*c3e0*/  LDG.E.U16 R29, [R2.64] ;  /* 0x00000006021d7981 */ /* 0x001128000c1e1500 */
[----:B------:R0:W4:Y:S04]  /*c3f0*/  LDG.E.U16 R28, [R6.64] ;  /* 0x00000006061c7981 */ /* 0x000128000c1e1500 */
[----:B-1----:R-:W4:Y:S04]  /*c400*/  LDG.E.U16 R5, [R18.64] ;  /* 0x0000000612057981 */ /* 0x002f28000c1e1500 */
[----:B------:R-:W4:Y:S04]  /*c410*/  LDG.E.U16 R4, [R20.64] ;  /* 0x0000000614047981 */ /* 0x000f28000c1e1500 */
[----:B0-----:R-:W4:Y:S04]  /*c420*/  LDG.E.U16 R7, [R14.64] ;  /* 0x000000060e077981 */ /* 0x001f28000c1e1500 */
[----:B------:R-:W4:Y:S04]  /*c430*/  LDG.E.U16 R6, [R16.64] ;  /* 0x0000000610067981 */ /* 0x000f28000c1e1500 */
[----:B------:R-:W4:Y:S04]  /*c440*/  LDG.E.U16 R3, [R22.64] ;  /* 0x0000000616037981 */ /* 0x000f28000c1e1500 */
[----:B------:R-:W4:Y:S04]  /*c450*/  LDG.E.U16 R2, [R24.64] ;  /* 0x0000000618027981 */ /* 0x000f28000c1e1500 */
[----:B--2---:R0:W-:Y:S04]  /*c460*/  STL [R1+0x8b8], R0 ;  /* 0x0008b80001007387 */ /* 0x0041e80000100800 */
[----:B-----5:R-:W-:Y:S04]  /*c470*/  STL [R1+0x8ac], R27 ;  /* 0x0008ac1b01007387 */ /* 0x020fe80000100800 */
[----:B---3--:R1:W-:Y:S04]  /*c480*/  STL [R1+0x9d4], R26 ;  /* 0x0009d41a01007387 */ /* 0x0083e80000100800 */
        /* <DEDUP_REMOVED lines=21> */
[----:B----4-:R-:W-:Y:S04]  /*c5e0*/  STL [R1+0x9d0], R29 ;  /* 0x0009d01d01007387 */ /* 0x010fe80000100800 */
        /* <DEDUP_REMOVED lines=221> */
[----:B0-----:R0:W3:Y:S04]  /*d3c0*/  LDG.E.U16 R29, [R2.64] ;  /* 0x00000006021d7981 */ /* 0x0010e8000c1e1500 */
[----:B------:R4:W3:Y:S04]  /*d3d0*/  LDG.E.U16 R28, [R6.64] ;  /* 0x00000006061c7981 */ /* 0x0008e8000c1e1500 */
[----:B-1----:R-:W3:Y:S04]  /*d3e0*/  LDG.E.U16 R5, [R16.64] ;  /* 0x0000000610057981 */ /* 0x002ee8000c1e1500 */
[----:B0-----:R0:W3:Y:S04]  /*d3f0*/  LDG.E.U16 R2, [R22.64] ;  /* 0x0000000616027981 */ /* 0x0010e8000c1e1500 */
[----:B----4-:R1:W4:Y:S04]  /*d400*/  LDG.E.U16 R6, [R24.64] ;  /* 0x0000000618067981 */ /* 0x010328000c1e1500 */
[----:B------:R-:W3:Y:S04]  /*d410*/  LDG.E.U16 R7, [R14.64] ;  /* 0x000000060e077981 */ /* 0x000ee8000c1e1500 */
[----:B------:R-:W3:Y:S04]  /*d420*/  LDG.E.U16 R4, [R18.64] ;  /* 0x0000000612047981 */ /* 0x000ee8000c1e1500 */
[----:B------:R-:W3:Y:S04]  /*d430*/  LDG.E.U16 R3, [R20.64] ;  /* 0x0000000614037981 */ /* 0x000ee8000c1e1500 */
[----:B--2---:R2:W-:Y:S04]  /*d440*/  STL [R1+0x5f8], R0 ;  /* 0x0005f80001007387 */ /* 0x0045e80000100800 */
[----:B0-----:R-:W3:Y:S04]  /*d450*/  LDL.LU.64 R22, [R1+0xb8] ;  /* 0x0000b80001167983 */ /* 0x001ee80000300a00 */
[----:B--2---:R0:W2:Y:S04]  /*d460*/  LDG.E.U16 R0, [R12.64] ;  /* 0x000000060c007981 */ /* 0x0040a8000c1e1500 */
[----:B---3--:R3:W-:Y:S04]  /*d470*/  STL.64 [R1+0x1cd8], R22 ;  /* 0x001cd81601007387 */ /* 0x0087e80000100a00 */
[----:B---3--:R-:W3:Y:S04]  /*d480*/  LDL.LU.64 R22, [R1+0x430] ;  /* 0x0004300001167983 */ /* 0x008ee80000300a00 */
[----:B0-----:R-:W2:Y:S04]  /*d490*/  LDL.LU.64 R12, [R1+0x778] ;  /* 0x00077800010c7983 */ /* 0x001ea80000300a00 */
[----:B-1----:R-:W2:Y:S04]  /*d4a0*/  LDL.LU.64 R24, [R1+0x400] ;  /* 0x0004000001187983 */ /* 0x002ea80000300a00 */
[----:B-----5:R-:W-:Y:S04]  /*d4b0*/  STL [R1+0x5e0], R27 ;  /* 0x0005e01b01007387 */ /* 0x020fe80000100800 */
[----:B------:R0:W-:Y:S04]  /*d4c0*/  STL [R1+0x5e4], R26 ;  /* 0x0005e41a01007387 */ /* 0x0001e80000100800 */
[----:B0-----:R-:W5:Y:S04]  /*d4d0*/  LDL.LU.64 R26, [R1+0x218] ;  /* 0x00021800011a7983 */ /* 0x001f680000300a00 */
[----:B-----5:R0:W-:Y:S04]  /*d4e0*/  STL.64 [R1+0x1c70], R26 ;  /* 0x001c701a01007387 */ /* 0x0201e80000100a00 */
        /* <DEDUP_REMOVED lines=13> */
[----:B------:R-:W-:Y:S04]  /*d5c0*/  STL [R1+0x5c4], R29 ;  /* 0x0005c41d01007387 */ /* 0x000fe80000100800 */
[----:B-----5:R0:W-:Y:S04]  /*d5d0*/  STL.64 [R1+0x1ca8], R26 ;  /* 0x001ca81a01007387 */ /* 0x0201e80000100a00 */
[----:B------:R-:W-:Y:S04]  /*d5e0*/  STL [R1+0x5c0], R28 ;  /* 0x0005c01c01007387 */ /* 0x000fe80000100800 */
        /* <DEDUP_REMOVED lines=9> */
[----:B------:R0:W-:Y:S04]  /*d680*/  STL [R1+0x574], R4 ;  /* 0x0005740401007387 */ /* 0x0001e80000100800 */
[----:B0-----:R-:W5:Y:S04]  /*d690*/  LDL.LU.64 R4, [R1+0x200] ;  /* 0x0002000001047983 */ /* 0x001f680000300a00 */
[----:B------:R-:W-:Y:S04]  /*d6a0*/  STL [R1+0x570], R3 ;  /* 0x0005700301007387 */ /* 0x000fe80000100800 */
[----:B------:R-:W5:Y:S04]  /*d6b0*/  LDL.LU.64 R28, [R1+0x1e8] ;  /* 0x0001e800011c7983 */ /* 0x000f680000300a00 */
[----:B------:R0:W-:Y:S04]  /*d6c0*/  STL [R1+0x554], R2 ;  /* 0x0005540201007387 */ /* 0x0001e80000100800 */
[----:B0-----:R-:W5:Y:S04]  /*d6d0*/  LDL.LU.64 R2, [R1+0x1d0] ;  /* 0x0001d00001027983 */ /* 0x001f680000300a00 */
[----:B----4-:R0:W-:Y:S04]  /*d6e0*/  STL [R1+0x550], R6 ;  /* 0x0005500601007387 */ /* 0x0101e80000100800 */
[----:B0-----:R-:W4:Y:S04]  /*d6f0*/  LDL.LU.64 R6, [R1+0x1b8] ;  /* 0x0001b80001067983 */ /* 0x001f280000300a00 */
[----:B--2---:R3:W-:Y:S04]  /*d700*/  STL [R1+0x53c], R0 ;  /* 0x00053c0001007387 */ /* 0x0047e80000100800 */
[----:B------:R-:W2:Y:S04]  /*d710*/  LDL.LU.64 R8, [R1+0x1a0] ;  /* 0x0001a00001087983 */ /* 0x000ea80000300a00 */
[----:B------:R-:W2:Y:S04]  /*d720*/  LDL.LU.64 R10, [R1+0x188] ;  /* 0x00018800010a7983 */ /* 0x000ea80000300a00 */
[----:B------:R-:W2:Y:S04]  /*d730*/  LDL.LU.64 R14, [R1+0x170] ;  /* 0x00017000010e7983 */ /* 0x000ea80000300a00 */
[----:B------:R-:W2:Y:S04]  /*d740*/  LDL.LU.64 R16, [R1+0x158] ;  /* 0x0001580001107983 */ /* 0x000ea80000300a00 */
[----:B------:R-:W2:Y:S04]  /*d750*/  LDL.LU.64 R18, [R1+0x140] ;  /* 0x0001400001127983 */ /* 0x000ea80000300a00 */
[----:B------:R-:W5:Y:S04]  /*d760*/  LDL.LU.64 R20, [R1+0x128] ;  /* 0x0001280001147983 */ /* 0x000f680000300a00 */
[----:B---3--:R0:W3:Y:S04]  /*d770*/  LDG.E.U16 R0, [R22.64] ;  /* 0x0000000616007981 */ /* 0x0080e8000c1e1500 */
[----:B0-----:R-:W5:Y:S04]  /*d780*/  LDL.LU.64 R22, [R1+0x1cd8] ;  /* 0x001cd80001167983 */ /* 0x001f680000300a00 */
[----:B----4-:R2:W4:Y:S04]  /*d790*/  LDG.E.U16 R7, [R6.64] ;  /* 0x0000000606077981 */ /* 0x010528000c1e1500 */
[----:B--2---:R0:W2:Y:S04]  /*d7a0*/  LDG.E.U16 R6, [R18.64] ;  /* 0x0000000612067981 */ /* 0x0040a8000c1e1500 */
[----:B---3--:R5:W-:Y:S04]  /*d7b0*/  STL [R1+0x538], R0 ;  /* 0x0005380001007387 */ /* 0x008be80000100800 */
[----:B-----5:R1:W3:Y:S04]  /*d7c0*/  LDG.E.U16 R0, [R22.64] ;  /* 0x0000000616007981 */ /* 0x0202e8000c1e1500 */
[----:B-1----:R-:W5:Y:S04]  /*d7d0*/  LDL.LU.64 R22, [R1+0x1cd0] ;  /* 0x001cd00001167983 */ /* 0x002f680000300a00 */
[----:B---3--:R1:W-:Y:S04]  /*d7e0*/  STL [R1+0x51c], R0 ;  /* 0x00051c0001007387 */ /* 0x0083e80000100800 */
[----:B-1----:R1:W3:Y:S04]  /*d7f0*/  LDG.E.U16 R0, [R12.64] ;  /* 0x000000060c007981 */ /* 0x0022e8000c1e1500 */
[----:B-1----:R-:W2:Y:S04]  /*d800*/  LDL.LU.64 R12, [R1+0x1cc8] ;  /* 0x001cc800010c7983 */ /* 0x002ea80000300a00 */
[----:B---3--:R2:W-:Y:S04]  /*d810*/  STL [R1+0x518], R0 ;  /* 0x0005180001007387 */ /* 0x0085e80000100800 */
[----:B--2---:R1:W2:Y:S04]  /*d820*/  LDG.E.U16 R0, [R12.64] ;  /* 0x000000060c007981 */ /* 0x0042a8000c1e1500 */
[----:B-1----:R-:W3:Y:S04]  /*d830*/  LDL.LU.64 R12, [R1+0x230] ;  /* 0x00023000010c7983 */ /* 0x002ee80000300a00 */
[----:B--2---:R1:W-:Y:S04]  /*d840*/  STL [R1+0x4e4], R0 ;  /* 0x0004e40001007387 */ /* 0x0043e80000100800 */
[----:B-1----:R1:W2:Y:S04]  /*d850*/  LDG.E.U16 R0, [R24.64] ;  /* 0x0000000618007981 */ /* 0x0022a8000c1e1500 */
[----:B-1----:R-:W3:Y:S04]  /*d860*/  LDL.LU.64 R24, [R1+0x1cc0] ;  /* 0x001cc00001187983 */ /* 0x002ee80000300a00 */
[----:B--2---:R3:W-:Y:S04]  /*d870*/  STL [R1+0x32c], R0 ;  /* 0x00032c0001007387 */ /* 0x0047e80000100800 */
[----:B---3--:R1:W2:Y:S04]  /*d880*/  LDG.E.U16 R0, [R24.64] ;  /* 0x0000000618007981 */ /* 0x0082a8000c1e1500 */
[----:B-1----:R-:W3:Y:S04]  /*d890*/  LDL.LU.64 R24, [R1+0x248] ;  /* 0x0002480001187983 */ /* 0x002ee80000300a00 */
[----:B--2---:R5:W-:Y:S04]  /*d8a0*/  STL [R1+0x328], R0 ;  /* 0x0003280001007387 */ /* 0x004be80000100800 */
[----:B-----5:R1:W2:Y:S04]  /*d8b0*/  LDG.E.U16 R0, [R22.64] ;  /* 0x0000000616007981 */ /* 0x0202a8000c1e1500 */
[----:B-1----:R-:W5:Y:S04]  /*d8c0*/  LDL.LU.64 R22, [R1+0x260] ;  /* 0x0002600001167983 */ /* 0x002f680000300a00 */
[----:B--2---:R1:W-:Y:S04]  /*d8d0*/  STL [R1+0x30c], R0 ;  /* 0x00030c0001007387 */ /* 0x0043e80000100800 */
[----:B-1----:R1:W2:Y:S04]  /*d8e0*/  LDG.E.U16 R0, [R26.64] ;  /* 0x000000061a007981 */ /* 0x0022a8000c1e1500 */
[----:B-1----:R-:W3:Y:S04]  /*d8f0*/  LDL.LU.64 R26, [R1+0x1cb8] ;  /* 0x001cb800011a7983 */ /* 0x002ee80000300a00 */
[----:B--2---:R3:W-:Y:S04]  /*d900*/  STL [R1+0x308], R0 ;  /* 0x0003080001007387 */ /* 0x0047e80000100800 */
[----:B---3--:R1:W2:Y:S04]  /*d910*/  LDG.E.U16 R0, [R26.64] ;  /* 0x000000061a007981 */ /* 0x0082a8000c1e1500 */
        /* <DEDUP_REMOVED lines=26> */
[----:B-----5:R1:W2:Y:S04]  /*dac0*/  LDG.E.U16 R0, [R22.64] ;  /* 0x0000000616007981 */ /* 0x0202a8000c1e1500 */
[----:B-1----:R1:W5:Y:S04]  /*dad0*/  LDG.E.U16 R23, [R12.64] ;  /* 0x000000060c177981 */ /* 0x002368000c1e1500 */
[----:B------:R3:W4:Y:S04]  /*dae0*/  LDG.E.U16 R22, [R24.64] ;  /* 0x0000000618167981 */ /* 0x000728000c1e1500 */
[----:B-1----:R1:W4:Y:S04]  /*daf0*/  LDG.E.U16 R12, [R2.64] ;  /* 0x00000006020c7981 */ /* 0x002328000c1e1500 */
[----:B---3--:R-:W3:Y:S04]  /*db00*/  LDG.E.U16 R25, [R26.64] ;  /* 0x000000061a197981 */ /* 0x008ee8000c1e1500 */
[----:B------:R0:W3:Y:S04]  /*db10*/  LDG.E.U16 R24, [R4.64] ;  /* 0x0000000604187981 */ /* 0x0000e8000c1e1500 */
[----:B-1----:R1:W3:Y:S04]  /*db20*/  LDG.E.U16 R3, [R14.64] ;  /* 0x000000060e037981 */ /* 0x0022e8000c1e1500 */
[----:B------:R1:W3:Y:S04]  /*db30*/  LDG.E.U16 R2, [R16.64] ;  /* 0x0000000610027981 */ /* 0x0002e8000c1e1500 */
[----:B------:R-:W3:Y:S04]  /*db40*/  LDG.E.U16 R13, [R28.64] ;  /* 0x000000061c0d7981 */ /* 0x000ee8000c1e1500 */
[----:B0-----:R-:W3:Y:S04]  /*db50*/  LDG.E.U16 R5, [R8.64] ;  /* 0x0000000608057981 */ /* 0x001ee8000c1e1500 */
[----:B------:R-:W3:Y:S04]  /*db60*/  LDG.E.U16 R4, [R10.64] ;  /* 0x000000060a047981 */ /* 0x000ee8000c1e1500 */
[----:B--2---:R0:W-:Y:S04]  /*db70*/  STL [R1+0x268], R0 ;  /* 0x0002680001007387 */ /* 0x0041e80000100800 */
[----:B-1----:R-:W2:Y:S04]  /*db80*/  LDL.LU.64 R14, [R1+0x110] ;  /* 0x00011000010e7983 */ /* 0x002ea80000300a00 */
[----:B------:R-:W2:Y:S04]  /*db90*/  LDL.LU.64 R16, [R1+0xf8] ;  /* 0x0000f80001107983 */ /* 0x000ea80000300a00 */
[----:B0-----:R0:W2:Y:S04]  /*dba0*/  LDG.E.U16 R0, [R20.64] ;  /* 0x0000000614007981 */ /* 0x0010a8000c1e1500 */
[----:B------:R-:W2:Y:S04]  /*dbb0*/  LDL.LU.64 R18, [R1+0xe0] ;  /* 0x0000e00001127983 */ /* 0x000ea80000300a00 */
[----:B0-----:R-:W2:Y:S04]  /*dbc0*/  LDL.LU.64 R20, [R1+0xc8] ;  /* 0x0000c80001147983 */ /* 0x001ea80000300a00 */
[----:B-----5:R-:W-:Y:S04]  /*dbd0*/  STL [R1+0x260], R23 ;  /* 0x0002601701007387 */ /* 0x020fe80000100800 */
[----:B----4-:R0:W-:Y:S04]  /*dbe0*/  STL [R1+0x264], R22 ;  /* 0x0002641601007387 */ /* 0x0101e80000100800 */
[----:B0-----:R-:W4:Y:S04]  /*dbf0*/  LDL.LU.64 R22, [R1+0x628] ;  /* 0x0006280001167983 */ /* 0x001f280000300a00 */
[----:B----4-:R0:W-:Y:S04]  /*dc00*/  STL.64 [R1+0x1c08], R22 ;  /* 0x001c081601007387 */ /* 0x0101e80000100a00 */
        /* <DEDUP_REMOVED lines=14> */
[----:B---3--:R-:W-:Y:S04]  /*dcf0*/  STL [R1+0x254], R25 ;  /* 0x0002541901007387 */ /* 0x008fe80000100800 */
[----:B0-----:R-:W3:Y:S04]  /*dd00*/  LDL.LU.64 R22, [R1+0x8d8] ;  /* 0x0008d80001167983 */ /* 0x001ee80000300a00 */
[----:B------:R-:W-:Y:S04]  /*dd10*/  STL [R1+0x250], R24 ;  /* 0x0002501801007387 */ /* 0x000fe80000100800 */
[----:B---3--:R0:W-:Y:S04]  /*dd20*/  STL.64 [R1+0x1c48], R22 ;  /* 0x001c481601007387 */ /* 0x0081e80000100a00 */
[----:B------:R-:W-:Y:S04]  /*dd30*/  STL [R1+0x24c], R13 ;  /* 0x00024c0d01007387 */ /* 0x000fe80000100800 */
[----:B0-----:R-:W3:Y:S04]  /*dd40*/  LDL.LU.64 R22, [R1+0x910] ;  /* 0x0009100001167983 */ /* 0x001ee80000300a00 */
[----:B------:R0:W-:Y:S04]  /*dd50*/  STL [R1+0x248], R12 ;  /* 0x0002480c01007387 */ /* 0x0001e80000100800 */
[----:B------:R-:W4:Y:S04]  /*dd60*/  LDL.LU.64 R24, [R1+0x5f0] ;  /* 0x0005f00001187983 */ /* 0x000f280000300a00 */
[----:B------:R-:W-:Y:S04]  /*dd70*/  STL [R1+0x23c], R7 ;  /* 0x00023c0701007387 */ /* 0x000fe80000100800 */
[----:B0-----:R-:W5:Y:S04]  /*dd80*/  LDL.LU.64 R12, [R1+0x5b8] ;  /* 0x0005b800010c7983 */ /* 0x001f680000300a00 */
[----:B------:R-:W-:Y:S04]  /*dd90*/  STL [R1+0x238], R5 ;  /* 0x0002380501007387 */ /* 0x000fe80000100800 */
[----:B------:R-:W3:Y:S04]  /*dda0*/  LDL.LU.64 R26, [R1+0x580] ;  /* 0x00058000011a7983 */ /* 0x000ee80000300a00 */
[----:B------:R0:W-:Y:S04]  /*ddb0*/  STL [R1+0x234], R4 ;  /* 0x0002340401007387 */ /* 0x0001e80000100800 */
[----:B0-----:R-:W3:Y:S04]  /*ddc0*/  LDL.LU.64 R4, [R1+0x548] ;  /* 0x0005480001047983 */ /* 0x001ee80000300a00 */
[----:B------:R-:W-:Y:S04]  /*ddd0*/  STL [R1+0x230], R3 ;  /* 0x0002300301007387 */ /* 0x000fe80000100800 */
[----:B------:R-:W3:Y:S04]  /*dde0*/  LDL.LU.64 R28, [R1+0x510] ;  /* 0x00051000011c7983 */ /* 0x000ee80000300a00 */
[----:B------:R0:W-:Y:S04]  /*ddf0*/  STL [R1+0x224], R2 ;  /* 0x0002240201007387 */ /* 0x0001e80000100800 */
[----:B0-----:R-:W3:Y:S04]  /*de00*/  LDL.LU.64 R2, [R1+0x4d8] ;  /* 0x0004d80001027983 */ /* 0x001ee80000300a00 */
[----:B------:R0:W-:Y:S04]  /*de10*/  STL [R1+0x220], R6 ;  /* 0x0002200601007387 */ /* 0x0001e80000100800 */
[----:B0-----:R-:W3:Y:S04]  /*de20*/  LDL.LU.64 R6, [R1+0x4a0] ;  /* 0x0004a00001067983 */ /* 0x001ee80000300a00 */
[----:B--2---:R0:W-:Y:S04]  /*de30*/  STL [R1+0x21c], R0 ;  /* 0x00021c0001007387 */ /* 0x0041e80000100800 */
[----:B------:R-:W2:Y:S04]  /*de40*/  LDL.LU.64 R8, [R1+0x468] ;  /* 0x0004680001087983 */ /* 0x000ea80000300a00 */
[----:B------:R-:W2:Y:S04]  /*de50*/  LDL.LU.64 R10, [R1+0x428] ;  /* 0x00042800010a7983 */ /* 0x000ea80000300a00 */
[----:B0-----:R0:W2:Y:S04]  /*de60*/  LDG.E.U16 R0, [R14.64] ;  /* 0x000000060e007981 */ /* 0x0010a8000c1e1500 */
[----:B0-----:R-:W3:Y:S04]  /*de70*/  LDL.LU.64 R14, [R1+0x1c68] ;  /* 0x001c6800010e7983 */ /* 0x001ee80000300a00 */
[----:B--2---:R0:W-:Y:S04]  /*de80*/  STL [R1+0x218], R0 ;  /* 0x0002180001007387 */ /* 0x0041e80000100800 */
        /* <DEDUP_REMOVED lines=9> */
[----:B---3--:R0:W2:Y:S04]  /*df20*/  LDG.E.U16 R0, [R20.64] ;  /* 0x0000000614007981 */ /* 0x0080a8000c1e1500 */
[----:B0-----:R-:W3:Y:S04]  /*df30*/  LDL.LU.64 R20, [R1+0x658] ;  /* 0x0006580001147983 */ /* 0x001ee80000300a00 */
[----:B--2---:R0:W-:Y:S04]  /*df40*/  STL [R1+0x200], R0 ;  /* 0x0002000001007387 */ /* 0x0041e80000100800 */
[----:B0-----:R0:W2:Y:S04]  /*df50*/  LDG.E.U16 R0, [R18.64] ;  /* 0x0000000612007981 */ /* 0x0010a8000c1e1500 */
[----:B---3--:R1:W3:Y:S04]  /*df60*/  LDG.E.U16 R21, [R20.64] ;  /* 0x0000000614157981 */ /* 0x0082e8000c1e1500 */
        /* <DEDUP_REMOVED lines=9> */
[----:B---3--:R3:W4:Y:S04]  /*e000*/  LDG.E.U16 R15, [R14.64] ;  /* 0x000000060e0f7981 */ /* 0x008728000c1e1500 */
[----:B0-----:R-:W4:Y:S04]  /*e010*/  LDL.LU.64 R22, [R1+0x1c48] ;  /* 0x001c480001167983 */ /* 0x001f280000300a00 */
[----:B---3--:R0:W3:Y:S04]  /*e020*/  LDG.E.U16 R14, [R16.64] ;  /* 0x00000006100e7981 */ /* 0x0080e8000c1e1500 */
[----:B0-----:R0:W3:Y:S04]  /*e030*/  LDG.E.U16 R17, [R26.64] ;  /* 0x000000061a117981 */ /* 0x0010e8000c1e1500 */
[----:B------:R0:W3:Y:S04]  /*e040*/  LDG.E.U16 R16, [R4.64] ;  /* 0x0000000604107981 */ /* 0x0000e8000c1e1500 */
[----:B--2---:R4:W-:Y:S04]  /*e050*/  STL [R1+0x1e8], R0 ;  /* 0x0001e80001007387 */ /* 0x0049e80000100800 */
[----:B----4-:R2:W4:Y:S04]  /*e060*/  LDG.E.U16 R0, [R22.64] ;  /* 0x0000000616007981 */ /* 0x010528000c1e1500 */
[----:B--2---:R-:W2:Y:S04]  /*e070*/  LDL.LU.64 R22, [R1+0x1c40] ;  /* 0x001c400001167983 */ /* 0x004ea80000300a00 */
[----:B----4-:R2:W-:Y:S04]  /*e080*/  STL [R1+0x1dc], R0 ;  /* 0x0001dc0001007387 */ /* 0x0105e80000100800 */
[----:B--2---:R2:W4:Y:S04]  /*e090*/  LDG.E.U16 R0, [R22.64] ;  /* 0x0000000616007981 */ /* 0x004528000c1e1500 */
        /* <DEDUP_REMOVED lines=18> */
[----:B--2---:R-:W1:Y:S04]  /*e1c0*/  LDL.LU.64 R22, [R1+0x1c08] ;  /* 0x001c080001167983 */ /* 0x004e680000300a00 */
[----:B----4-:R2:W-:Y:S04]  /*e1d0*/  STL [R1+0x1b8], R0 ;  /* 0x0001b80001007387 */ /* 0x0105e80000100800 */
[----:B--2---:R2:W4:Y:S04]  /*e1e0*/  LDG.E.U16 R0, [R18.64] ;  /* 0x0000000612007981 */ /* 0x004528000c1e1500 */
[----:B------:R0:W-:Y:S04]  /*e1f0*/  STL [R1+0x1ac], R15 ;  /* 0x0001ac0f01007387 */ /* 0x0001e80000100800 */
[----:B---3--:R3:W-:Y:S04]  /*e200*/  STL [R1+0x1a8], R14 ;  /* 0x0001a80e01007387 */ /* 0x0087e80000100800 */
[----:B-1----:R1:W4:Y:S04]  /*e210*/  LDG.E.U16 R20, [R22.64] ;  /* 0x0000000616147981 */ /* 0x002328000c1e1500 */
[----:B--2---:R2:W2:Y:S04]  /*e220*/  LDG.E.U16 R19, [R24.64] ;  /* 0x0000000618137981 */ /* 0x0044a8000c1e1500 */
[----:B-----5:R5:W2:Y:S04]  /*e230*/  LDG.E.U16 R18, [R12.64] ;  /* 0x000000060c127981 */ /* 0x020aa8000c1e1500 */
[----:B0-----:R-:W2:Y:S04]  /*e240*/  LDG.E.U16 R15, [R28.64] ;  /* 0x000000061c0f7981 */ /* 0x001ea8000c1e1500 */
[----:B---3--:R0:W3:Y:S04]  /*e250*/  LDG.E.U16 R14, [R2.64] ;  /* 0x00000006020e7981 */ /* 0x0080e8000c1e1500 */
[----:B0-----:R-:W3:Y:S04]  /*e260*/  LDG.E.U16 R3, [R6.64] ;  /* 0x0000000606037981 */ /* 0x001ee8000c1e1500 */
[----:B------:R-:W3:Y:S04]  /*e270*/  LDG.E.U16 R2, [R8.64] ;  /* 0x0000000608027981 */ /* 0x000ee8000c1e1500 */
[----:B----4-:R0:W-:Y:S04]  /*e280*/  STL [R1+0x1a4], R0 ;  /* 0x0001a40001007387 */ /* 0x0101e80000100800 */
[----:B0-----:R0:W4:Y:S04]  /*e290*/  LDG.E.U16 R0, [R10.64] ;  /* 0x000000060a007981 */ /* 0x001128000c1e1500 */
[----:B0-----:R-:W3:Y:S04]  /*e2a0*/  LDL.LU.64 R10, [R1+0x3f8] ;  /* 0x0003f800010a7983 */ /* 0x001ee80000300a00 */
[----:B-1----:R-:W3:Y:S04]  /*e2b0*/  LDL.LU.64 R22, [R1+0xb18] ;  /* 0x000b180001167983 */ /* 0x002ee80000300a00 */
[----:B------:R-:W3:Y:S04]  /*e2c0*/  LDL.LU.64 R26, [R1+0xb10] ;  /* 0x000b1000011a7983 */ /* 0x000ee80000300a00 */
[----:B--2---:R-:W2:Y:S04]  /*e2d0*/  LDL.LU.64 R24, [R1+0x3c0] ;  /* 0x0003c00001187983 */ /* 0x004ea80000300a00 */
[----:B-----5:R-:W5:Y:S04]  /*e2e0*/  LDL.LU.64 R12, [R1+0x358] ;  /* 0x00035800010c7983 */ /* 0x020f680000300a00 */
[----:B-----5:R0:W-:Y:S04]  /*e2f0*/  STL.64 [R1+0x1c00], R12 ;  /* 0x001c000c01007387 */ /* 0x0201e80000100a00 */
[----:B0-----:R-:W5:Y:S04]  /*e300*/  LDL.LU.64 R12, [R1+0x380] ;  /* 0x00038000010c7983 */ /* 0x001f680000300a00 */
[----:B------:R-:W2:Y:S04]  /*e310*/  LDL.LU.64 R4, [R1+0x1f8] ;  /* 0x0001f80001047983 */ /* 0x000ea80000300a00 */
        /* <DEDUP_REMOVED lines=12> */
[----:B------:R3:W-:Y:S04]  /*e3e0*/  STL [R1+0x1a0], R21 ;  /* 0x0001a01501007387 */ /* 0x0007e80000100800 */
[----:B---3--:R0:W3:Y:S04]  /*e3f0*/  LDG.E.U16 R21, [R10.64] ;  /* 0x000000060a157981 */ /* 0x0080e8000c1e1500 */
[----:B--2---:R1:W-:Y:S04]  /*e400*/  STL.64 [R1+0x1bd8], R4 ;  /* 0x001bd80401007387 */ /* 0x0043e80000100a00 */
[----:B------:R-:W-:Y:S04]  /*e410*/  STL [R1+0x194], R20 ;  /* 0x0001941401007387 */ /* 0x000fe80000100800 */
[----:B-1----:R-:W2:Y:S04]  /*e420*/  LDL.LU.64 R4, [R1+0x2b8] ;  /* 0x0002b80001047983 */ /* 0x002ea80000300a00 */
[----:B------:R-:W-:Y:S04]  /*e430*/  STL [R1+0x190], R19 ;  /* 0x0001901301007387 */ /* 0x000fe80000100800 */
        /* <DEDUP_REMOVED lines=13> */
[----:B------:R2:W-:Y:S04]  /*e510*/  STL [R1+0x164], R2 ;  /* 0x0001640201007387 */ /* 0x0005e80000100800 */
[----:B-1----:R-:W5:Y:S04]  /*e520*/  LDL.LU.64 R4, [R1+0x338] ;  /* 0x0003380001047983 */ /* 0x002f680000300a00 */
[----:B----4-:R1:W-:Y:S04]  /*e530*/  STL [R1+0x160], R0 ;  /* 0x0001600001007387 */ /* 0x0103e80000100800 */
[----:B------:R-:W4:Y:S04]  /*e540*/  LDL.LU.64 R28, [R1+0x1e0] ;  /* 0x0001e000011c7983 */ /* 0x000f280000300a00 */
[----:B--2---:R-:W2:Y:S04]  /*e550*/  LDL.LU.64 R2, [R1+0x1c8] ;  /* 0x0001c80001027983 */ /* 0x004ea80000300a00 */
[----:B-1----:R1:W2:Y:S04]  /*e560*/  LDG.E.U16 R0, [R22.64] ;  /* 0x0000000616007981 */ /* 0x0022a8000c1e1500 */
[----:B------:R-:W4:Y:S04]  /*e570*/  LDL.LU.64 R18, [R1+0x1b0] ;  /* 0x0001b00001127983 */ /* 0x000f280000300a00 */
[----:B------:R-:W4:Y:S04]  /*e580*/  LDL.LU.64 R6, [R1+0x198] ;  /* 0x0001980001067983 */ /* 0x000f280000300a00 */
[----:B------:R-:W4:Y:S04]  /*e590*/  LDL.LU.64 R8, [R1+0x180] ;  /* 0x0001800001087983 */ /* 0x000f280000300a00 */
[----:B0-----:R-:W4:Y:S04]  /*e5a0*/  LDL.LU.64 R10, [R1+0x168] ;  /* 0x00016800010a7983 */ /* 0x001f280000300a00 */
[----:B------:R-:W4:Y:S04]  /*e5b0*/  LDL.LU.64 R16, [R1+0x150] ;  /* 0x0001500001107983 */ /* 0x000f280000300a00 */
[----:B------:R-:W4:Y:S04]  /*e5c0*/  LDL.LU.64 R14, [R1+0x138] ;  /* 0x00013800010e7983 */ /* 0x000f280000300a00 */
[----:B---3--:R0:W-:Y:S04]  /*e5d0*/  STL [R1+0x15c], R21 ;  /* 0x00015c1501007387 */ /* 0x0081e80000100800 */
[----:B0-----:R-:W3:Y:S04]  /*e5e0*/  LDL.LU.64 R20, [R1+0x120] ;  /* 0x0001200001147983 */ /* 0x001ee80000300a00 */
[----:B-1----:R-:W5:Y:S04]  /*e5f0*/  LDL.LU.64 R22, [R1+0x108] ;  /* 0x0001080001167983 */ /* 0x002f680000300a00 */
[----:B--2---:R0:W-:Y:S04]  /*e600*/  STL [R1+0x158], R0 ;  /* 0x0001580001007387 */ /* 0x0041e80000100800 */
[----:B0-----:R0:W2:Y:S04]  /*e610*/  LDG.E.U16 R0, [R26.64] ;  /* 0x000000061a007981 */ /* 0x0010a8000c1e1500 */
[----:B0-----:R-:W5:Y:S04]  /*e620*/  LDL.LU.64 R26, [R1+0xf0] ;  /* 0x0000f000011a7983 */ /* 0x001f680000300a00 */
[----:B----4-:R-:W4:Y:S04]  /*e630*/  LDG.E.U16 R15, [R14.64] ;  /* 0x000000060e0f7981 */ /* 0x010f28000c1e1500 */
[----:B---3--:R0:W3:Y:S04]  /*e640*/  LDG.E.U16 R20, [R20.64] ;  /* 0x0000000614147981 */ /* 0x0080e8000c1e1500 */
[----:B--2---:R1:W-:Y:S04]  /*e650*/  STL [R1+0x14c], R0 ;  /* 0x00014c0001007387 */ /* 0x0043e80000100800 */
[----:B-1----:R1:W2:Y:S04]  /*e660*/  LDG.E.U16 R0, [R24.64] ;  /* 0x0000000618007981 */ /* 0x0022a8000c1e1500 */
[----:B-----5:R5:W3:Y:S04]  /*e670*/  LDG.E.U16 R27, [R26.64] ;  /* 0x000000061a1b7981 */ /* 0x020ae8000c1e1500 */
[----:B-1----:R-:W5:Y:S04]  /*e680*/  LDL.LU.64 R24, [R1+0xd8] ;  /* 0x0000d80001187983 */ /* 0x002f680000300a00 */
[----:B--2---:R1:W-:Y:S04]  /*e690*/  STL [R1+0x148], R0 ;  /* 0x0001480001007387 */ /* 0x0043e80000100800 */
[----:B-1----:R1:W2:Y:S04]  /*e6a0*/  LDG.E.U16 R0, [R12.64] ;  /* 0x000000060c007981 */ /* 0x0022a8000c1e1500 */
[----:B-----5:R5:W3:Y:S04]  /*e6b0*/  LDG.E.U16 R26, [R24.64] ;  /* 0x00000006181a7981 */ /* 0x020ae8000c1e1500 */
[----:B-1----:R-:W3:Y:S04]  /*e6c0*/  LDL.LU.64 R12, [R1+0x1c00] ;  /* 0x001c0000010c7983 */ /* 0x002ee80000300a00 */
[----:B--2---:R3:W-:Y:S04]  /*e6d0*/  STL [R1+0x144], R0 ;  /* 0x0001440001007387 */ /* 0x0047e80000100800 */
[----:B---3--:R1:W2:Y:S04]  /*e6e0*/  LDG.E.U16 R0, [R12.64] ;  /* 0x000000060c007981 */ /* 0x0082a8000c1e1500 */
[----:B-1----:R-:W5:Y:S04]  /*e6f0*/  LDL.LU.64 R12, [R1+0xc0] ;  /* 0x0000c000010c7983 */ /* 0x002f680000300a00 */
[----:B--2---:R1:W-:Y:S04]  /*e700*/  STL [R1+0x140], R0 ;  /* 0x0001400001007387 */ /* 0x0043e80000100800 */
[----:B-1----:R1:W2:Y:S04]  /*e710*/  LDG.E.U16 R0, [R4.64] ;  /* 0x0000000604007981 */ /* 0x0022a8000c1e1500 */
[----:B-----5:R3:W5:Y:S04]  /*e720*/  LDG.E.U16 R25, [R12.64] ;  /* 0x000000060c197981 */ /* 0x020768000c1e1500 */
        /* <DEDUP_REMOVED lines=35> */
[----:B-1----:R1:W2:Y:S04]  /*e960*/  LDG.E.U16 R0, [R28.64] ;  /* 0x000000061c007981 */ /* 0x0022a8000c1e1500 */
[----:B-1----:R-:W3:Y:S04]  /*e970*/  LDL.LU.64 R28, [R1+0x1b98] ;  /* 0x001b9800011c7983 */ /* 0x002ee80000300a00 */
[----:B--2---:R1:W-:Y:S04]  /*e980*/  STL [R1+0xec], R0 ;  /* 0x0000ec0001007387 */ /* 0x0043e80000100800 */
[----:B-1----:R1:W2:Y:S04]  /*e990*/  LDG.E.U16 R0, [R2.64] ;  /* 0x0000000602007981 */ /* 0x0022a8000c1e1500 */
[----:B-1----:R-:W0:Y:S04]  /*e9a0*/  LDL.LU.64 R2, [R1+0x1b90] ;  /* 0x001b900001027983 */ /* 0x002e280000300a00 */
[----:B--2---:R1:W-:Y:S04]  /*e9b0*/  STL [R1+0xe8], R0 ;  /* 0x0000e80001007387 */ /* 0x0043e80000100800 */
[----:B-1----:R1:W2:Y:S04]  /*e9c0*/  LDG.E.U16 R0, [R18.64] ;  /* 0x0000000612007981 */ /* 0x0022a8000c1e1500 */
[----:B0-----:R-:W3:Y:S04]  /*e9d0*/  LDG.E.U16 R21, [R2.64] ;  /* 0x0000000602157981 */ /* 0x001ee8000c1e1500 */
[----:B-1----:R-:W3:Y:S04]  /*e9e0*/  LDL.LU.64 R18, [R1+0x78] ;  /* 0x0000780001127983 */ /* 0x002ee80000300a00 */
        /* <DEDUP_REMOVED lines=12> */
[----:B---3--:R3:W3:Y:S04]  /*eab0*/  LDG.E.U16 R24, [R10.64] ;  /* 0x000000060a187981 */ /* 0x0086e8000c1e1500 */
[----:B0-----:R-:W3:Y:S04]  /*eac0*/  LDL.LU.64 R16, [R1+0x68] ;  /* 0x0000680001107983 */ /* 0x001ee80000300a00 */
[----:B--2---:R0:W-:Y:S04]  /*ead0*/  STL [R1+0xcc], R0 ;  /* 0x0000cc0001007387 */ /* 0x0041e80000100800 */
[----:B0-----:R0:W2:Y:S04]  /*eae0*/  LDG.E.U16 R0, [R22.64] ;  /* 0x0000000616007981 */ /* 0x0010a8000c1e1500 */
[----:B---3--:R3:W2:Y:S04]  /*eaf0*/  LDG.E.U16 R17, [R16.64] ;  /* 0x0000000610117981 */ /* 0x0086a8000c1e1500 */
[----:B0-----:R0:W2:Y:S04]  /*eb00*/  LDG.E.U16 R23, [R8.64] ;  /* 0x0000000608177981 */ /* 0x0010a8000c1e1500 */
[----:B------:R-:W3:Y:S04]  /*eb10*/  LDG.E.U16 R22, [R6.64] ;  /* 0x0000000606167981 */ /* 0x000ee8000c1e1500 */
[----:B----4-:R4:W-:Y:S04]  /*eb20*/  STL [R1+0xc8], R15 ;  /* 0x0000c80f01007387 */ /* 0x0109e80000100800 */
[----:B----4-:R-:W4:Y:S04]  /*eb30*/  LDL.LU.64 R14, [R1+0x58] ;  /* 0x00005800010e7983 */ /* 0x010f280000300a00 */
[----:B------:R-:W-:Y:S04]  /*eb40*/  STL [R1+0x1a90], R27 ;  /* 0x001a901b01007387 */ /* 0x000fe80000100800 */
[----:B------:R0:W-:Y:S04]  /*eb50*/  STL [R1+0x1a94], R26 ;  /* 0x001a941a01007387 */ /* 0x0001e80000100800 */
[----:B0-----:R-:W4:Y:S04]  /*eb60*/  LDL.LU.64 R26, [R1+0x50] ;  /* 0x00005000011a7983 */ /* 0x001f280000300a00 */
[----:B------:R-:W4:Y:S04]  /*eb70*/  LDL.LU.64 R12, [R1+0x48] ;  /* 0x00004800010c7983 */ /* 0x000f280000300a00 */
[----:B-----5:R-:W-:Y:S04]  /*eb80*/  STL [R1+0x1a98], R25 ;  /* 0x001a981901007387 */ /* 0x020fe80000100800 */
[----:B------:R-:W5:Y:S04]  /*eb90*/  LDL.LU.64 R10, [R1+0x38] ;  /* 0x00003800010a7983 */ /* 0x000f680000300a00 */
[----:B------:R0:W-:Y:S04]  /*eba0*/  STL [R1+0x1a9c], R24 ;  /* 0x001a9c1801007387 */ /* 0x0001e80000100800 */
[----:B0-----:R-:W5:Y:S04]  /*ebb0*/  LDL.LU.64 R24, [R1+0x60] ;  /* 0x0000600001187983 */ /* 0x001f680000300a00 */
[----:B------:R-:W5:Y:S04]  /*ebc0*/  LDL.LU.64 R8, [R1+0x80] ;  /* 0x0000800001087983 */ /* 0x000f680000300a00 */
[----:B--2---:R-:W-:Y:S04]  /*ebd0*/  STL [R1+0x1aa0], R23 ;  /* 0x001aa01701007387 */ /* 0x004fe80000100800 */
[----:B---3--:R0:W-:Y:S04]  /*ebe0*/  STL [R1+0x1aa4], R22 ;  /* 0x001aa41601007387 */ /* 0x0081e80000100800 */
[----:B0-----:R-:W1:Y:S04]  /*ebf0*/  LDL.LU.64 R22, [R1+0x70] ;  /* 0x0000700001167983 */ /* 0x001e680000300a00 */
[----:B------:R-:W-:Y:S04]  /*ec00*/  STL [R1+0x1aa8], R21 ;  /* 0x001aa81501007387 */ /* 0x000fe80000100800 */
[----:B------:R0:W-:Y:S04]  /*ec10*/  STL [R1+0xbc], R20 ;  /* 0x0000bc1401007387 */ /* 0x0001e80000100800 */
[----:B----4-:R2:W3:Y:S04]  /*ec20*/  LDG.E.U16 R15, [R14.64] ;  /* 0x000000060e0f7981 */ /* 0x0104e8000c1e1500 */
[----:B--2---:R2:W4:Y:S04]  /*ec30*/  LDG.E.U16 R14, [R26.64] ;  /* 0x000000061a0e7981 */ /* 0x004528000c1e1500 */
[----:B------:R-:W2:Y:S04]  /*ec40*/  LDG.E.U16 R13, [R12.64] ;  /* 0x000000060c0d7981 */ /* 0x000ea8000c1e1500 */
[----:B-----5:R-:W5:Y:S04]  /*ec50*/  LDG.E.U16 R11, [R10.64] ;  /* 0x000000060a0b7981 */ /* 0x020f68000c1e1500 */
[----:B------:R-:W2:Y:S04]  /*ec60*/  LDG.E.U16 R16, [R24.64] ;  /* 0x0000000618107981 */ /* 0x000ea8000c1e1500 */
[----:B0-----:R-:W2:Y:S04]  /*ec70*/  LDG.E.U16 R20, [R8.64] ;  /* 0x0000000608147981 */ /* 0x001ea8000c1e1500 */
[----:B-1----:R-:W3:Y:S04]  /*ec80*/  LDG.E.U16 R18, [R22.64] ;  /* 0x0000000616127981 */ /* 0x002ee8000c1e1500 */
[----:B--2---:R-:W-:Y:S04]  /*ec90*/  STL [R1+0x1aac], R20 ;  /* 0x001aac1401007387 */ /* 0x004fe80000100800 */
[----:B------:R-:W2:Y:S04]  /*eca0*/  LDL.LU.64 R8, [R1+0x28] ;  /* 0x0000280001087983 */ /* 0x000ea80000300a00 */
[----:B------:R-:W5:Y:S04]  /*ecb0*/  LDL.LU.64 R6, [R1+0x20] ;  /* 0x0000200001067983 */ /* 0x000f680000300a00 */
[----:B------:R-:W-:Y:S04]  /*ecc0*/  STL [R1+0x1ab0], R19 ;  /* 0x001ab01301007387 */ /* 0x000fe80000100800 */
[----:B---3--:R-:W-:Y:S04]  /*ecd0*/  STL [R1+0x1ab4], R18 ;  /* 0x001ab41201007387 */ /* 0x008fe80000100800 */
[----:B------:R-:W-:Y:S04]  /*ece0*/  STL [R1+0xb8], R0 ;  /* 0x0000b80001007387 */ /* 0x000fe80000100800 */
[----:B------:R-:W3:Y:S04]  /*ecf0*/  LDL.LU.64 R2, [R1+0x10] ;  /* 0x0000100001027983 */ /* 0x000ee80000300a00 */
[----:B------:R-:W-:Y:S04]  /*ed00*/  STL [R1+0x1ab8], R17 ;  /* 0x001ab81101007387 */ /* 0x000fe80000100800 */
[----:B------:R0:W-:Y:S04]  /*ed10*/  STL [R1+0x1abc], R16 ;  /* 0x001abc1001007387 */ /* 0x0001e80000100800 */
[----:B0-----:R-:W3:Y:S04]  /*ed20*/  LDL.LU.64 R16, [R1+0x940] ;  /* 0x0009400001107983 */ /* 0x001ee80000300a00 */
[----:B------:R-:W-:Y:S04]  /*ed30*/  STL [R1+0x1ac0], R15 ;  /* 0x001ac00f01007387 */ /* 0x000fe80000100800 */
[----:B------:R-:W3:Y:S04]  /*ed40*/  LDL.LU.64 R18, [R1+0x7e0] ;  /* 0x0007e00001127983 */ /* 0x000ee80000300a00 */
[----:B------:R-:W3:Y:S04]  /*ed50*/  LDL.LU.64 R20, [R1+0x960] ;  /* 0x0009600001147983 */ /* 0x000ee80000300a00 */
[----:B------:R-:W3:Y:S04]  /*ed60*/  LDL.LU.64 R22, [R1+0x7d8] ;  /* 0x0007d80001167983 */ /* 0x000ee80000300a00 */
[----:B------:R-:W3:Y:S04]  /*ed70*/  LDL.LU.64 R24, [R1+0x4c8] ;  /* 0x0004c80001187983 */ /* 0x000ee80000300a00 */
[----:B------:R-:W3:Y:S04]  /*ed80*/  LDL.LU.64 R26, [R1+0xae8] ;  /* 0x000ae800011a7983 */ /* 0x000ee80000300a00 */
[----:B----4-:R0:W-:Y:S04]  /*ed90*/  STL [R1+0x1ac4], R14 ;  /* 0x001ac40e01007387 */ /* 0x0101e80000100800 */
[----:B--2---:R5:W2:Y:S04]  /*eda0*/  LDG.E.U16 R9, [R8.64] ;  /* 0x0000000608097981 */ /* 0x004aa8000c1e1500 */
[----:B0-----:R-:W4:Y:S04]  /*edb0*/  LDL.LU.64 R14, [R1+0x968] ;  /* 0x00096800010e7983 */ /* 0x001f280000300a00 */
[----:B------:R0:W-:Y:S04]  /*edc0*/  STL [R1+0x1ac8], R13 ;  /* 0x001ac80d01007387 */ /* 0x0001e80000100800 */
[----:B-----5:R1:W5:Y:S04]  /*edd0*/  LDG.E.U16 R8, [R6.64] ;  /* 0x0000000606087981 */ /* 0x020368000c1e1500 */
[----:B0-----:R-:W2:Y:S04]  /*ede0*/  LDL.LU.64 R12, [R1+0x40] ;  /* 0x00004000010c7983 */ /* 0x001ea80000300a00 */
[----:B-1----:R0:W4:Y:S04]  /*edf0*/  LDG.E.U16 R7, [R28.64] ;  /* 0x000000061c077981 */ /* 0x002128000c1e1500 */
[----:B---3--:R1:W3:Y:S04]  /*ee00*/  LDG.E.U16 R6, [R2.64] ;  /* 0x0000000602067981 */ /* 0x0082e8000c1e1500 */
[----:B-1----:R1:W3:Y:S04]  /*ee10*/  LDG.E.U16 R3, [R4.64] ;  /* 0x0000000604037981 */ /* 0x0022e8000c1e1500 */
[----:B------:R-:W3:Y:S04]  /*ee20*/  LDG.E.U16 R0, [R16.64] ;  /* 0x0000000610007981 */ /* 0x000ee8000c1e1500 */
[----:B--2---:R-:W2:Y:S04]  /*ee30*/  LDG.E.U16 R12, [R12.64] ;  /* 0x000000060c0c7981 */ /* 0x004ea8000c1e1500 */
[----:B--2---:R2:W-:Y:S04]  /*ee40*/  STL [R1+0x1acc], R12 ;  /* 0x001acc0c01007387 */ /* 0x0045e80000100800 */
[----:B--2---:R-:W2:Y:S04]  /*ee50*/  LDL.LU.64 R12, [R1+0xa48] ;  /* 0x000a4800010c7983 */ /* 0x004ea80000300a00 */
[----:B------:R0:W-:Y:S04]  /*ee60*/  STL [R1+0x1ad0], R11 ;  /* 0x001ad00b01007387 */ /* 0x0001e80000100800 */
[----:B0-----:R-:W3:Y:S04]  /*ee70*/  LDL.LU.64 R10, [R1+0x30] ;  /* 0x00003000010a7983 */ /* 0x001ee80000300a00 */
[----:B--2---:R-:W2:Y:S04]  /*ee80*/  LDG.E.U16 R2, [R12.64] ;  /* 0x000000060c027981 */ /* 0x004ea8000c1e1500 */
[----:B---3--:R-:W3:Y:S04]  /*ee90*/  LDG.E.U16 R10, [R10.64] ;  /* 0x000000060a0a7981 */ /* 0x008ee8000c1e1500 */
[----:B---3--:R0:W-:Y:S04]  /*eea0*/  STL [R1+0x1ad4], R10 ;  /* 0x001ad40a01007387 */ /* 0x0081e80000100800 */
[----:B0-----:R-:W3:Y:S04]  /*eeb0*/  LDL.LU.64 R10, [R1+0x500] ;  /* 0x00050000010a7983 */ /* 0x001ee80000300a00 */
[----:B------:R-:W-:Y:S04]  /*eec0*/  STL [R1+0x1ad8], R9 ;  /* 0x001ad80901007387 */ /* 0x000fe80000100800 */
[----:B-----5:R-:W-:Y:S04]  /*eed0*/  STL [R1+0x1adc], R8 ;  /* 0x001adc0801007387 */ /* 0x020fe80000100800 */
[----:B------:R-:W5:Y:S04]  /*eee0*/  LDL.LU.64 R28, [R1+0xab0] ;  /* 0x000ab000011c7983 */ /* 0x000f680000300a00 */
[----:B----4-:R-:W-:Y:S04]  /*eef0*/  STL [R1+0x1ae0], R7 ;  /* 0x001ae00701007387 */ /* 0x010fe80000100800 */
[----:B------:R-:W-:Y:S04]  /*ef00*/  STL [R1+0x1ae4], R6 ;  /* 0x001ae40601007387 */ /* 0x000fe80000100800 */
[----:B-1----:R-:W4:Y:S04]  /*ef10*/  LDL.LU.64 R4, [R1+0x1b70] ;  /* 0x001b700001047983 */ /* 0x002f280000300a00 */
[----:B------:R0:W-:Y:S04]  /*ef20*/  STL [R1+0x1ae8], R3 ;  /* 0x001ae80301007387 */ /* 0x0001e80000100800 */
[----:B--2---:R-:W-:Y:S04]  /*ef30*/  STL [R1+0x1a88], R2 ;  /* 0x001a880201007387 */ /* 0x004fe80000100800 */
[----:B------:R5:W-:Y:S04]  /*ef40*/  STL [R1+0x1a8c], R0 ;  /* 0x001a8c0001007387 */ /* 0x000be80000100800 */
[----:B0-----:R0:W2:Y:S04]  /*ef50*/  LDG.E.U16 R3, [R24.64] ;  /* 0x0000000618037981 */ /* 0x0010a8000c1e1500 */
[----:B------:R1:W2:Y:S04]  /*ef60*/  LDG.E.U16 R9, [R18.64] ;  /* 0x0000000612097981 */ /* 0x0002a8000c1e1500 */
[----:B------:R0:W2:Y:S04]  /*ef70*/  LDG.E.U16 R6, [R26.64] ;  /* 0x000000061a067981 */ /* 0x0000a8000c1e1500 */
[----:B------:R0:W2:Y:S04]  /*ef80*/  LDG.E.U16 R7, [R22.64] ;  /* 0x0000000616077981 */ /* 0x0000a8000c1e1500 */
[----:B------:R0:W2:Y:S04]  /*ef90*/  LDG.E.U16 R8, [R20.64] ;  /* 0x0000000614087981 */ /* 0x0000a8000c1e1500 */
[----:B---3--:R3:W2:Y:S04]  /*efa0*/  LDG.E.U16 R11, [R10.64] ;  /* 0x000000060a0b7981 */ /* 0x0086a8000c1e1500 */
[----:B---3--:R3:W2:Y:S04]  /*efb0*/  LDG.E.U16 R10, [R14.64] ;  /* 0x000000060e0a7981 */ /* 0x0086a8000c1e1500 */
[----:B-----5:R5:W2:Y:S04]  /*efc0*/  LDG.E.U16 R0, [R28.64] ;  /* 0x000000061c007981 */ /* 0x020aa8000c1e1500 */
[----:B---3--:R-:W3:Y:S04]  /*efd0*/  LDL.LU.64 R14, [R1+0xa40] ;  /* 0x000a4000010e7983 */ /* 0x008ee80000300a00 */
[----:B------:R-:W2:Y:S04]  /*efe0*/  LDL.LU.64 R16, [R1+0xaa8] ;  /* 0x000aa80001107983 */ /* 0x000ea80000300a00 */
[----:B----4-:R4:W3:Y:S04]  /*eff0*/  LDG.E.U16 R2, [R4.64] ;  /* 0x0000000604027981 */ /* 0x0108e8000c1e1500 */
[----:B--2---:R2:W-:Y:S04]  /*f000*/  STL.64 [R1+0x1b48], R16 ;  /* 0x001b481001007387 */ /* 0x0045e80000100a00 */
[----:B--2---:R-:W2:Y:S04]  /*f010*/  LDL.LU.64 R16, [R1+0x458] ;  /* 0x0004580001107983 */ /* 0x004ea80000300a00 */
        /* <DEDUP_REMOVED lines=8> */
[----:B0-----:R-:W2:Y:S04]  /*f0a0*/  LDL.LU.64 R24, [R1+0xa30] ;  /* 0x000a300001187983 */ /* 0x001ea80000300a00 */
[----:B-1----:R-:W2:Y:S04]  /*f0b0*/  LDL.LU.64 R18, [R1+0x930] ;  /* 0x0009300001127983 */ /* 0x002ea80000300a00 */
[----:B--2---:R0:W-:Y:S04]  /*f0c0*/  STL.64 [R1+0x1b40], R18 ;  /* 0x001b401201007387 */ /* 0x0041e80000100a00 */
[----:B0-----:R-:W2:Y:S04]  /*f0d0*/  LDL.LU.64 R18, [R1+0x938] ;  /* 0x0009380001127983 */ /* 0x001ea80000300a00 */
[----:B------:R-:W2:Y:S04]  /*f0e0*/  LDL.LU.64 R26, [R1+0x418] ;  /* 0x00041800011a7983 */ /* 0x000ea80000300a00 */
[----:B------:R-:W2:Y:S04]  /*f0f0*/  LDL.LU.64 R22, [R1+0xa28] ;  /* 0x000a280001167983 */ /* 0x000ea80000300a00 */
[----:B------:R-:W-:Y:S04]  /*f100*/  STL [R1+0x504], R11 ;  /* 0x0005040b01007387 */ /* 0x000fe80000100800 */
[----:B------:R-:W2:Y:S04]  /*f110*/  LDL.LU.64 R20, [R1+0x920] ;  /* 0x0009200001147983 */ /* 0x000ea80000300a00 */
[----:B--2---:R0:W-:Y:S04]  /*f120*/  STL.64 [R1+0x1b30], R20 ;  /* 0x001b301401007387 */ /* 0x0041e80000100a00 */
[----:B0-----:R-:W2:Y:S04]  /*f130*/  LDL.LU.64 R20, [R1+0x768] ;  /* 0x0007680001147983 */ /* 0x001ea80000300a00 */
[----:B------:R-:W-:Y:S04]  /*f140*/  STL [R1+0x500], R10 ;  /* 0x0005000a01007387 */ /* 0x000fe80000100800 */
[----:B--2---:R0:W-:Y:S04]  /*f150*/  STL.64 [R1+0x1b38], R20 ;  /* 0x001b381401007387 */ /* 0x0041e80000100a00 */
[----:B0-----:R-:W2:Y:S04]  /*f160*/  LDL.LU.64 R20, [R1+0x928] ;  /* 0x0009280001147983 */ /* 0x001ea80000300a00 */
[----:B----4-:R-:W4:Y:S04]  /*f170*/  LDL.LU.64 R4, [R1+0x728] ;  /* 0x0007280001047983 */ /* 0x010f280000300a00 */
[----:B------:R-:W-:Y:S04]  /*f180*/  STL [R1+0x4dc], R9 ;  /* 0x0004dc0901007387 */ /* 0x000fe80000100800 */
[----:B----4-:R0:W-:Y:S04]  /*f190*/  STL.64 [R1+0x1b20], R4 ;  /* 0x001b200401007387 */ /* 0x0101e80000100a00 */
[----:B------:R-:W-:Y:S04]  /*f1a0*/  STL [R1+0x4e0], R8 ;  /* 0x0004e00801007387 */ /* 0x000fe80000100800 */
[----:B0-----:R-:W4:Y:S04]  /*f1b0*/  LDL.LU.64 R4, [R1+0x3e8] ;  /* 0x0003e80001047983 */ /* 0x001f280000300a00 */
[----:B------:R-:W-:Y:S04]  /*f1c0*/  STL [R1+0x4d8], R7 ;  /* 0x0004d80701007387 */ /* 0x000fe80000100800 */
[----:B----4-:R0:W-:Y:S04]  /*f1d0*/  STL.64 [R1+0x1b28], R4 ;  /* 0x001b280401007387 */ /* 0x0101e80000100a00 */
[----:B------:R-:W-:Y:S04]  /*f1e0*/  STL [R1+0x4c8], R3 ;  /* 0x0004c80301007387 */ /* 0x000fe80000100800 */
[----:B0-----:R-:W4:Y:S04]  /*f1f0*/  LDL.LU.64 R4, [R1+0x758] ;  /* 0x0007580001047983 */ /* 0x001f280000300a00 */
[----:B---3--:R0:W-:Y:S04]  /*f200*/  STL [R1+0x4ac], R2 ;  /* 0x0004ac0201007387 */ /* 0x0081e80000100800 */
[----:B0-----:R-:W3:Y:S04]  /*f210*/  LDL.LU.64 R2, [R1+0x6f0] ;  /* 0x0006f00001027983 */ /* 0x001ee80000300a00 */
[----:B------:R0:W-:Y:S04]  /*f220*/  STL [R1+0x4a8], R6 ;  /* 0x0004a80601007387 */ /* 0x0001e80000100800 */
[----:B0-----:R-:W2:Y:S04]  /*f230*/  LDL.LU.64 R6, [R1+0x6b8] ;  /* 0x0006b80001067983 */ /* 0x001ea80000300a00 */
[----:B------:R-:W4:Y:S04]  /*f240*/  LDL.LU.64 R8, [R1+0x680] ;  /* 0x0006800001087983 */ /* 0x000f280000300a00 */
[----:B------:R-:W4:Y:S04]  /*f250*/  LDL.LU.64 R10, [R1+0x648] ;  /* 0x00064800010a7983 */ /* 0x000f280000300a00 */
[----:B------:R-:W4:Y:S04]  /*f260*/  LDL.LU.64 R12, [R1+0x610] ;  /* 0x00061000010c7983 */ /* 0x000f280000300a00 */
[----:B-----5:R-:W5:Y:S04]  /*f270*/  LDL.LU.64 R28, [R1+0x5d8] ;  /* 0x0005d800011c7983 */ /* 0x020f680000300a00 */
[----:B------:R0:W-:Y:S04]  /*f280*/  STL [R1+0x4a4], R0 ;  /* 0x0004a40001007387 */ /* 0x0001e80000100800 */
[----:B0-----:R0:W5:Y:S04]  /*f290*/  LDG.E.U16 R0, [R14.64] ;  /* 0x000000060e007981 */ /* 0x001168000c1e1500 */
[----:B0-----:R-:W5:Y:S04]  /*f2a0*/  LDL.LU.64 R14, [R1+0x5a0] ;  /* 0x0005a000010e7983 */ /* 0x001f680000300a00 */
[----:B---3--:R-:W3:Y:S04]  /*f2b0*/  LDG.E.U16 R3, [R2.64] ;  /* 0x0000000602037981 */ /* 0x008ee8000c1e1500 */
[----:B--2---:R-:W2:Y:S04]  /*f2c0*/  LDG.E.U16 R7, [R6.64] ;  /* 0x0000000606077981 */ /* 0x004ea8000c1e1500 */
[----:B----4-:R-:W4:Y:S04]  /*f2d0*/  LDG.E.U16 R9, [R8.64] ;  /* 0x0000000608097981 */ /* 0x010f28000c1e1500 */
[----:B------:R5:W2:Y:S04]  /*f2e0*/  LDG.E.U16 R12, [R12.64] ;  /* 0x000000060c0c7981 */ /* 0x000aa8000c1e1500 */
[----:B-----5:R0:W5:Y:S04]  /*f2f0*/  LDG.E.U16 R13, [R28.64] ;  /* 0x000000061c0d7981 */ /* 0x020168000c1e1500 */
[----:B------:R1:W-:Y:S04]  /*f300*/  STL [R1+0x4a0], R0 ;  /* 0x0004a00001007387 */ /* 0x0003e80000100800 */
[----:B-1----:R1:W2:Y:S04]  /*f310*/  LDG.E.U16 R0, [R16.64] ;  /* 0x0000000610007981 */ /* 0x0022a8000c1e1500 */
[----:B------:R0:W3:Y:S04]  /*f320*/  LDG.E.U16 R15, [R14.64] ;  /* 0x000000060e0f7981 */ /* 0x0000e8000c1e1500 */
        /* <DEDUP_REMOVED lines=14> */
[----:B---3--:R-:W2:Y:S04]  /*f410*/  LDG.E.U16 R17, [R16.64] ;  /* 0x0000000610117981 */ /* 0x008ea8000c1e1500 */
[----:B-1----:R1:W3:Y:S04]  /*f420*/  LDG.E.U16 R0, [R24.64] ;  /* 0x0000000618007981 */ /* 0x0022e8000c1e1500 */
[----:B--2---:R2:W-:Y:S04]  /*f430*/  STL [R1+0x468], R17 ;  /* 0x0004681101007387 */ /* 0x0045e80000100800 */
[----:B--2---:R-:W2:Y:S04]  /*f440*/  LDL.LU.64 R16, [R1+0x568] ;  /* 0x0005680001107983 */ /* 0x004ea80000300a00 */
[----:B-1----:R-:W4:Y:S04]  /*f450*/  LDL.LU.64 R24, [R1+0x530] ;  /* 0x0005300001187983 */ /* 0x002f280000300a00 */
[----:B---3--:R1:W-:Y:S04]  /*f460*/  STL [R1+0x458], R0 ;  /* 0x0004580001007387 */ /* 0x0083e80000100800 */
[----:B-1----:R1:W3:Y:S04]  /*f470*/  LDG.E.U16 R0, [R18.64] ;  /* 0x0000000612007981 */ /* 0x0022e8000c1e1500 */
[----:B-1----:R-:W3:Y:S04]  /*f480*/  LDL.LU.64 R18, [R1+0x1b40] ;  /* 0x001b400001127983 */ /* 0x002ee80000300a00 */
[----:B--2---:R4:W2:Y:S04]  /*f490*/  LDG.E.U16 R16, [R16.64] ;  /* 0x0000000610107981 */ /* 0x0048a8000c1e1500 */
[----:B----4-:R1:W4:Y:S04]  /*f4a0*/  LDG.E.U16 R17, [R24.64] ;  /* 0x0000000618117981 */ /* 0x010328000c1e1500 */
[----:B---3--:R3:W2:Y:S04]  /*f4b0*/  LDG.E.U16 R18, [R18.64] ;  /* 0x0000000612127981 */ /* 0x0086a8000c1e1500 */
[----:B---3--:R3:W2:Y:S04]  /*f4c0*/  LDG.E.U16 R19, [R26.64] ;  /* 0x000000061a137981 */ /* 0x0086a8000c1e1500 */
[----:B---3--:R-:W1:Y:S04]  /*f4d0*/  LDL.LU.64 R26, [R1+0x4f8] ;  /* 0x0004f800011a7983 */ /* 0x008e680000300a00 */
[----:B------:R3:W-:Y:S04]  /*f4e0*/  STL [R1+0x434], R0 ;  /* 0x0004340001007387 */ /* 0x0007e80000100800 */
[----:B---3--:R3:W4:Y:S04]  /*f4f0*/  LDG.E.U16 R0, [R22.64] ;  /* 0x0000000616007981 */ /* 0x008728000c1e1500 */
[----:B--2---:R-:W-:Y:S04]  /*f500*/  STL [R1+0x428], R19 ;  /* 0x0004281301007387 */ /* 0x004fe80000100800 */
[----:B------:R2:W-:Y:S04]  /*f510*/  STL [R1+0x430], R18 ;  /* 0x0004301201007387 */ /* 0x0005e80000100800 */
[----:B-1----:R1:W5:Y:S04]  /*f520*/  LDG.E.U16 R24, [R26.64] ;  /* 0x000000061a187981 */ /* 0x002368000c1e1500 */
[----:B--2---:R-:W1:Y:S04]  /*f530*/  LDL.LU.64 R18, [R1+0x4c0] ;  /* 0x0004c00001127983 */ /* 0x004e680000300a00 */
[----:B---3--:R-:W2:Y:S04]  /*f540*/  LDL.LU.64 R22, [R1+0x488] ;  /* 0x0004880001167983 */ /* 0x008ea80000300a00 */
[----:B----4-:R3:W-:Y:S04]  /*f550*/  STL [R1+0x42c], R0 ;  /* 0x00042c0001007387 */ /* 0x0107e80000100800 */
[----:B---3--:R3:W4:Y:S04]  /*f560*/  LDG.E.U16 R0, [R20.64] ;  /* 0x0000000614007981 */ /* 0x008728000c1e1500 */
[----:B---3--:R-:W3:Y:S04]  /*f570*/  LDL.LU.64 R20, [R1+0x1b38] ;  /* 0x001b380001147983 */ /* 0x008ee80000300a00 */
[----:B-1----:R1:W2:Y:S04]  /*f580*/  LDG.E.U16 R27, [R18.64] ;  /* 0x00000006121b7981 */ /* 0x0022a8000c1e1500 */
[----:B----4-:R3:W-:Y:S04]  /*f590*/  STL [R1+0x41c], R0 ;  /* 0x00041c0001007387 */ /* 0x0107e80000100800 */
[----:B---3--:R3:W4:Y:S04]  /*f5a0*/  LDG.E.U16 R0, [R20.64] ;  /* 0x0000000614007981 */ /* 0x008728000c1e1500 */
[----:B---3--:R-:W3:Y:S04]  /*f5b0*/  LDL.LU.64 R20, [R1+0x1b30] ;  /* 0x001b300001147983 */ /* 0x008ee80000300a00 */
[----:B----4-:R3:W-:Y:S04]  /*f5c0*/  STL [R1+0x404], R0 ;  /* 0x0004040001007387 */ /* 0x0107e80000100800 */
[----:B---3--:R3:W4:Y:S04]  /*f5d0*/  LDG.E.U16 R0, [R20.64] ;  /* 0x0000000614007981 */ /* 0x008728000c1e1500 */
[----:B---3--:R-:W3:Y:S04]  /*f5e0*/  LDL.LU.64 R20, [R1+0x450] ;  /* 0x0004500001147983 */ /* 0x008ee80000300a00 */
[----:B----4-:R4:W-:Y:S04]  /*f5f0*/  STL [R1+0x418], R0 ;  /* 0x0004180001007387 */ /* 0x0109e80000100800 */
[----:B----4-:R4:W2:Y:S04]  /*f600*/  LDG.E.U16 R0, [R4.64] ;  /* 0x0000000604007981 */ /* 0x0108a8000c1e1500 */
[----:B---3--:R3:W3:Y:S04]  /*f610*/  LDG.E.U16 R21, [R20.64] ;  /* 0x0000000614157981 */ /* 0x0086e8000c1e1500 */
[----:B----4-:R-:W4:Y:S04]  /*f620*/  LDL.LU.64 R4, [R1+0x1b28] ;  /* 0x001b280001047983 */ /* 0x010f280000300a00 */
[----:B--2---:R4:W-:Y:S04]  /*f630*/  STL [R1+0x400], R0 ;  /* 0x0004000001007387 */ /* 0x0049e80000100800 */
[----:B----4-:R2:W4:Y:S04]  /*f640*/  LDG.E.U16 R0, [R4.64] ;  /* 0x0000000604007981 */ /* 0x010528000c1e1500 */
[----:B--2---:R-:W2:Y:S04]  /*f650*/  LDL.LU.64 R4, [R1+0x1b20] ;  /* 0x001b200001047983 */ /* 0x004ea80000300a00 */
[----:B--2---:R-:W2:Y:S04]  /*f660*/  LDG.E.U16 R5, [R4.64] ;  /* 0x0000000604057981 */ /* 0x004ea8000c1e1500 */
[----:B----4-:R4:W-:Y:S04]  /*f670*/  STL [R1+0x3fc], R0 ;  /* 0x0003fc0001007387 */ /* 0x0109e80000100800 */
[----:B0-----:R-:W3:Y:S04]  /*f680*/  LDL.LU.64 R28, [R1+0x8] ;  /* 0x00000800011c7983 */ /* 0x001ee80000300a00 */
[----:B----4-:R0:W4:Y:S04]  /*f690*/  LDG.E.U16 R0, [R10.64] ;  /* 0x000000060a007981 */ /* 0x010128000c1e1500 */
[----:B--2---:R2:W-:Y:S04]  /*f6a0*/  STL [R1+0x3f8], R5 ;  /* 0x0003f80501007387 */ /* 0x0045e80000100800 */
[----:B--2---:R-:W2:Y:S04]  /*f6b0*/  LDL.LU.64 R4, [R1+0x98] ;  /* 0x0000980001047983 */ /* 0x004ea80000300a00 */
[----:B--2---:R2:W-:Y:S04]  /*f6c0*/  STL.64 [R1+0x1b08], R4 ;  /* 0x001b080401007387 */ /* 0x0045e80000100a00 */
[----:B--2---:R-:W2:Y:S04]  /*f6d0*/  LDL.LU.64 R4, [R1+0xa8] ;  /* 0x0000a80001047983 */ /* 0x004ea80000300a00 */
[----:B--2---:R2:W-:Y:S04]  /*f6e0*/  STL.64 [R1+0x1b10], R4 ;  /* 0x001b100401007387 */ /* 0x0045e80000100a00 */
[----:B--2---:R-:W2:Y:S04]  /*f6f0*/  LDL.LU.64 R4, [R1+0xb0] ;  /* 0x0000b00001047983 */ /* 0x004ea80000300a00 */
[----:B------:R0:W-:Y:S04]  /*f700*/  STL [R1+0x3ec], R3 ;  /* 0x0003ec0301007387 */ /* 0x0001e80000100800 */
[----:B0-----:R-:W2:Y:S04]  /*f710*/  LDL.LU.64 R2, [R1+0x90] ;  /* 0x0000900001027983 */ /* 0x001ea80000300a00 */
[----:B------:R0:W-:Y:S04]  /*f720*/  STL [R1+0x3e8], R7 ;  /* 0x0003e80701007387 */ /* 0x0001e80000100800 */
[----:B0-----:R-:W2:Y:S04]  /*f730*/  LDL.LU.64 R6, [R1+0x88] ;  /* 0x0000880001067983 */ /* 0x001ea80000300a00 */
[----:B------:R0:W-:Y:S04]  /*f740*/  STL [R1+0x3d4], R9 ;  /* 0x0003d40901007387 */ /* 0x0001e80000100800 */
[----:B0-----:R-:W2:Y:S04]  /*f750*/  LDL.LU.64 R8, [R1+0x7a0] ;  /* 0x0007a00001087983 */ /* 0x001ea80000300a00 */
[----:B------:R-:W2:Y:S04]  /*f760*/  LDL.LU.64 R10, [R1+0x760] ;  /* 0x00076000010a7983 */ /* 0x000ea80000300a00 */
[----:B------:R-:W2:Y:S04]  /*f770*/  LDL.LU R25, [R1+0xfb0] ;  /* 0x000fb00001197983 */ /* 0x000ea80000300800 */
[----:B------:R-:W2:Y:S04]  /*f780*/  LDL.LU R26, [R1+0xfb4] ;  /* 0x000fb400011a7983 */ /* 0x000ea80000300800 */
[----:B----4-:R0:W-:Y:S04]  /*f790*/  STL [R1+0x3d0], R0 ;  /* 0x0003d00001007387 */ /* 0x0101e80000100800 */
[----:B------:R4:W-:Y:S04]  /*f7a0*/  STL [R1+0x3cc], R12 ;  /* 0x0003cc0c01007387 */ /* 0x0009e80000100800 */
[----:B0-----:R0:W2:Y:S04]  /*f7b0*/  LDG.E.U16 R0, [R22.64] ;  /* 0x0000000616007981 */ /* 0x0010a8000c1e1500 */
[----:B----4-:R-:W4:Y:S04]  /*f7c0*/  LDL R12, [R1+0xfac] ;  /* 0x000fac00010c7983 */ /* 0x010f280000100800 */
[----:B-----5:R5:W-:Y:S04]  /*f7d0*/  STL [R1+0x3c8], R13 ;  /* 0x0003c80d01007387 */ /* 0x020be80000100800 */
[----:B0-----:R-:W4:Y:S04]  /*f7e0*/  LDL R22, [R1+0xfa4] ;  /* 0x000fa40001167983 */ /* 0x001f280000100800 */
[----:B-----5:R-:W5:Y:S04]  /*f7f0*/  LDL R13, [R1+0xfa8] ;  /* 0x000fa800010d7983 */ /* 0x020f680000100800 */
[----:B------:R-:W4:Y:S04]  /*f800*/  LDL.LU R14, [R1+0xae4] ;  /* 0x000ae400010e7983 */ /* 0x000f280000300800 */
[----:B------:R0:W-:Y:S04]  /*f810*/  STL [R1+0x3c4], R15 ;  /* 0x0003c40f01007387 */ /* 0x0001e80000100800 */
[----:B0-----:R-:W4:Y:S04]  /*f820*/  LDL.LU R15, [R1+0xae0] ;  /* 0x000ae000010f7983 */ /* 0x001f280000300800 */
[----:B------:R0:W-:Y:S04]  /*f830*/  STL [R1+0x3c0], R16 ;  /* 0x0003c01001007387 */ /* 0x0001e80000100800 */
[----:B0-----:R-:W4:Y:S04]  /*f840*/  LDL.LU R16, [R1+0xa24] ;  /* 0x000a240001107983 */ /* 0x001f280000300800 */
[----:B------:R0:W-:Y:S04]  /*f850*/  STL [R1+0x394], R17 ;  /* 0x0003941101007387 */ /* 0x0001e80000100800 */
[----:B0-----:R-:W4:Y:S04]  /*f860*/  LDL.LU R17, [R1+0xa14] ;  /* 0x000a140001117983 */ /* 0x001f280000300800 */
[----:B-1----:R-:W4:Y:S04]  /*f870*/  LDL.LU R18, [R1+0xa10] ;  /* 0x000a100001127983 */ /* 0x002f280000300800 */
[----:B------:R-:W4:Y:S04]  /*f880*/  LDL.LU R19, [R1+0xa08] ;  /* 0x000a080001137983 */ /* 0x000f280000300800 */
[----:B---3--:R-:W3:Y:S04]  /*f890*/  LDL.LU R20, [R1+0x91c] ;  /* 0x00091c0001147983 */ /* 0x008ee80000300800 */
[----:B------:R-:W3:Y:S04]  /*f8a0*/  LDL.LU R23, [R1+0x918] ;  /* 0x0009180001177983 */ /* 0x000ee80000300800 */
[----:B------:R0:W-:Y:S04]  /*f8b0*/  STL [R1+0x390], R24 ;  /* 0x0003901801007387 */ /* 0x0001e80000100800 */
[----:B0-----:R-:W3:Y:S04]  /*f8c0*/  LDL.LU R24, [R1+0x90c] ;  /* 0x00090c0001187983 */ /* 0x001ee80000300800 */
[----:B------:R0:W-:Y:S04]  /*f8d0*/  STL [R1+0x38c], R27 ;  /* 0x00038c1b01007387 */ /* 0x0001e80000100800 */
[----:B0-----:R0:W3:Y:S04]  /*f8e0*/  LDG.E.U16 R27, [R28.64] ;  /* 0x000000061c1b7981 */ /* 0x0010e8000c1e1500 */
[----:B0-----:R-:W3:Y:S04]  /*f8f0*/  LDL.LU.64 R28, [R1+0x1b18] ;  /* 0x001b1800011c7983 */ /* 0x001ee80000300a00 */
[----:B--2---:R0:W2:Y:S04]  /*f900*/  LDG.E.U16 R3, [R2.64] ;  /* 0x0000000602037981 */ /* 0x0040a8000c1e1500 */
[----:B------:R1:W2:Y:S04]  /*f910*/  LDG.E.U16 R7, [R6.64] ;  /* 0x0000000606077981 */ /* 0x0002a8000c1e1500 */
[----:B------:R3:W-:Y:S04]  /*f920*/  STL [R1+0x388], R0 ;  /* 0x0003880001007387 */ /* 0x0007e80000100800 */
[----:B---3--:R3:W2:Y:S04]  /*f930*/  LDG.E.U16 R0, [R28.64] ;  /* 0x000000061c007981 */ /* 0x0086a8000c1e1500 */
[----:B---3--:R-:W3:Y:S04]  /*f940*/  LDL.LU.64 R28, [R1+0xa0] ;  /* 0x0000a000011c7983 */ /* 0x008ee80000300a00 */
[----:B------:R0:W-:Y:S04]  /*f950*/  STL [R1+0x384], R21 ;  /* 0x0003841501007387 */ /* 0x0001e80000100800 */
[----:B0-----:R0:W3:Y:S04]  /*f960*/  LDG.E.U16 R21, [R4.64] ;  /* 0x0000000604157981 */ /* 0x0010e8000c1e1500 */
[----:B0-----:R-:W3:Y:S04]  /*f970*/  LDL.LU.64 R4, [R1+0x1b10] ;  /* 0x001b100001047983 */ /* 0x001ee80000300a00 */
[----:B------:R-:W-:Y:S04]  /*f980*/  STL [R1+0x380], R27 ;  /* 0x0003801b01007387 */ /* 0x000fe80000100800 */
[----:B--2---:R3:W-:Y:S04]  /*f990*/  STL [R1+0x36c], R0 ;  /* 0x00036c0001007387 */ /* 0x0047e80000100800 */
[----:B---3--:R0:W2:Y:S04]  /*f9a0*/  LDG.E.U16 R0, [R4.64] ;  /* 0x0000000604007981 */ /* 0x0080a8000c1e1500 */
[----:B0-----:R-:W3:Y:S04]  /*f9b0*/  LDL.LU.64 R4, [R1+0x1b08] ;  /* 0x001b080001047983 */ /* 0x001ee80000300a00 */
[----:B------:R-:W0:Y:S04]  /*f9c0*/  S2R R27, SR_TID.X ;  /* 0x00000000001b7919 */ /* 0x000e280000002100 */
[----:B------:R1:W-:Y:S04]  /*f9d0*/  STL [R1+0x368], R21 ;  /* 0x0003681501007387 */ /* 0x0003e80000100800 */
[----:B-1----:R1:W4:Y:S04]  /*f9e0*/  LDG.E.U16 R21, [R28.64] ;  /* 0x000000061c157981 */ /* 0x002328000c1e1500 */
[----:B-1----:R1:W4:Y:S04]  /*f9f0*/  LDG.E.U16 R29, [R8.64] ;  /* 0x00000006081d7981 */ /* 0x002328000c1e1500 */
[----:B------:R0:W5:Y:S04]  /*fa00*/  LDG.E.U16 R28, [R10.64] ;  /* 0x000000060a1c7981 */ /* 0x000168000c1e1500 */
[----:B--2---:R0:W-:Y:S04]  /*fa10*/  STL [R1+0x364], R0 ;  /* 0x0003640001007387 */ /* 0x0041e80000100800 */
[----:B---3--:R2:W3:Y:S01]  /*fa20*/  LDG.E.U16 R5, [R4.64] ;  /* 0x0000000604057981 */ /* 0x0084e2000c1e1500 */
[----:B0-----:R-:W-:-:S03]  /*fa30*/  LOP3.LUT R0, R27, 0x7f, RZ, 0xc0, !PT ;  /* 0x0000007f1b007812 */ /* 0x001fc600078ec0ff */
[----:B------:R-:W3:Y:S01]  /*fa40*/  LDL.LU R27, [R1+0x8fc] ;  /* 0x0008fc00011b7983 */ /* 0x000ee20000300800 */
[----:B------:R-:W-:-:S05]  /*fa50*/  SHF.L.U32 R0, R0, 0x1, RZ ;  /* 0x0000000100007819 */ /* 0x000fca00000006ff */
[----:B------:R0:W-:Y:S04]  /*fa60*/  STS.U16 [R0+0x800], R25 ;  /* 0x0008001900007388 */ /* 0x0001e80000000400 */
[----:B0-----:R-:W3:Y:S04]  /*fa70*/  LDL.LU R25, [R1+0x8f4] ;  /* 0x0008f40001197983 */ /* 0x001ee80000300800 */
[----:B------:R-:W-:Y:S04]  /*fa80*/  STS.U16 [R0], R26 ;  /* 0x0000001a00007388 */ /* 0x000fe80000000400 */
[----:B----4-:R0:W-:Y:S04]  /*fa90*/  STL [R1+0x360], R21 ;  /* 0x0003601501007387 */ /* 0x0101e80000100800 */
[----:B------:R-:W-:Y:S04]  /*faa0*/  STS.U16 [R0+0x1000], R12 ;  /* 0x0010000c00007388 */ /* 0x000fe80000000400 */
[----:B-----5:R-:W-:Y:S04]  /*fab0*/  STS.U16 [R0+0x2000], R13 ;  /* 0x0020000d00007388 */ /* 0x020fe80000000400 */
[----:B0-----:R-:W4:Y:S04]  /*fac0*/  LDL.LU R21, [R1+0x8f0] ;  /* 0x0008f00001157983 */ /* 0x001f280000300800 */
[----:B------:R-:W5:Y:S04]  /*fad0*/  LDL.LU R26, [R1+0x8e4] ;  /* 0x0008e400011a7983 */ /* 0x000f680000300800 */
[----:B------:R0:W-:Y:S04]  /*fae0*/  STS.U16 [R0+0x4000], R22 ;  /* 0x0040001600007388 */ /* 0x0001e80000000400 */
[----:B------:R-:W-:Y:S04]  /*faf0*/  STS.U16 [R0+0x8000], R14 ;  /* 0x0080000e00007388 */ /* 0x000fe80000000400 */
[----:B0-----:R-:W4:Y:S04]  /*fb00*/  LDL.LU R22, [R1+0x8d4] ;  /* 0x0008d40001167983 */ /* 0x001f280000300800 */
[----:B--2---:R-:W2:Y:S04]  /*fb10*/  LDL.LU R4, [R1+0x8d0] ;  /* 0x0008d00001047983 */ /* 0x004ea80000300800 */
[----:B------:R-:W-:Y:S04]  /*fb20*/  STS.U16 [R0+0x10000], R15 ;  /* 0x0100000f00007388 */ /* 0x000fe80000000400 */
[----:B------:R-:W-:Y:S04]  /*fb30*/  STS.U16 [R0+0x10800], R16 ;  /* 0x0108001000007388 */ /* 0x000fe80000000400 */
[----:B------:R-:W-:Y:S04]  /*fb40*/  STS.U16 [R0+0x8800], R17 ;  /* 0x0088001100007388 */ /* 0x000fe80000000400 */
[----:B------:R-:W-:Y:S04]  /*fb50*/  STS.U16 [R0+0x11000], R18 ;  /* 0x0110001200007388 */ /* 0x000fe80000000400 */
[----:B------:R-:W-:Y:S04]  /*fb60*/  STS.U16 [R0+0x11800], R19 ;  /* 0x0118001300007388 */ /* 0x000fe80000000400 */
[----:B------:R-:W-:Y:S04]  /*fb70*/  STS.U16 [R0+0x4800], R20 ;  /* 0x0048001400007388 */ /* 0x000fe80000000400 */
[----:B------:R-:W-:Y:S04]  /*fb80*/  STS.U16 [R0+0x9000], R23 ;  /* 0x0090001700007388 */ /* 0x000fe80000000400 */
[----:B------:R-:W-:Y:S04]  /*fb90*/  STS.U16 [R0+0x12000], R24 ;  /* 0x0120001800007388 */ /* 0x000fe80000000400 */
[----:B---3--:R0:W-:Y:S04]  /*fba0*/  STL [R1+0x35c], R5 ;  /* 0x00035c0501007387 */ /* 0x0081e80000100800 */
[----:B0-----:R-:W3:Y:S04]  /*fbb0*/  LDL.LU R5, [R1+0x8c4] ;  /* 0x0008c40001057983 */ /* 0x001ee80000300800 */
[----:B------:R-:W3:Y:S04]  /*fbc0*/  LDL.LU R2, [R1+0x8c0] ;  /* 0x0008c00001027983 */ /* 0x000ee80000300800 */
[----:B------:R0:W-:Y:S04]  /*fbd0*/  STL [R1+0x358], R3 ;  /* 0x0003580301007387 */ /* 0x0001e80000100800 */
[----:B0-----:R-:W3:Y:S04]  /*fbe0*/  LDL.LU R3, [R1+0x8ac] ;  /* 0x0008ac0001037983 */ /* 0x001ee80000300800 */
[----:B------:R-:W3:Y:S04]  /*fbf0*/  LDL.LU R6, [R1+0x89c] ;  /* 0x00089c0001067983 */ /* 0x000ee80000300800 */
[----:B------:R0:W-:Y:S04]  /*fc00*/  STL [R1+0x34c], R7 ;  /* 0x00034c0701007387 */ /* 0x0001e80000100800 */
[----:B0-----:R-:W3:Y:S04]  /*fc10*/  LDL.LU R7, [R1+0x898] ;  /* 0x0008980001077983 */ /* 0x001ee80000300800 */
[----:B-1----:R-:W3:Y:S04]  /*fc20*/  LDL.LU R8, [R1+0x888] ;  /* 0x0008880001087983 */ /* 0x002ee80000300800 */
[----:B------:R-:W3:Y:S04]  /*fc30*/  LDL.LU R9, [R1+0x880] ;  /* 0x0008800001097983 */ /* 0x000ee80000300800 */
[----:B------:R-:W3:Y:S04]  /*fc40*/  LDL.LU R10, [R1+0x874] ;  /* 0x00087400010a7983 */ /* 0x000ee80000300800 */
[----:B------:R-:W3:Y:S04]  /*fc50*/  LDL.LU R23, [R1+0x870] ;  /* 0x0008700001177983 */ /* 0x000ee80000300800 */
[----:B------:R-:W-:Y:S04]  /*fc60*/  STL [R1+0x348], R29 ;  /* 0x0003481d01007387 */ /* 0x000fe80000100800 */
[----:B------:R-:W3:Y:S04]  /*fc70*/  LDL.LU R11, [R1+0x860] ;  /* 0x00086000010b7983 */ /* 0x000ee80000300800 */
[----:B------:R-:W-:Y:S04]  /*fc80*/  STL [R1+0x344], R28 ;  /* 0x0003441c01007387 */ /* 0x000fe80000100800 */
[----:B------:R0:W-:Y:S04]  /*fc90*/  STS.U16 [R0+0x12800], R27 ;  /* 0x0128001b00007388 */ /* 0x0001e80000000400 */
[----:B------:R-:W3:Y:S04]  /*fca0*/  LDL.LU R24, [R1+0x74c] ;  /* 0x00074c0001187983 */ /* 0x000ee80000300800 */
[----:B------:R1:W-:Y:S04]  /*fcb0*/  STS.U16 [R0+0x9800], R25 ;  /* 0x0098001900007388 */ /* 0x0003e80000000400 */
[----:B0-----:R-:W3:Y:S04]  /*fcc0*/  LDL.LU R27, [R1+0x748] ;  /* 0x00074800011b7983 */ /* 0x001ee80000300800 */
[----:B-1----:R-:W3:Y:S04]  /*fcd0*/  LDL.LU R25, [R1+0x734] ;  /* 0x0007340001197983 */ /* 0x002ee80000300800 */
[----:B----4-:R-:W-:Y:S04]  /*fce0*/  STS.U16 [R0+0x13000], R21 ;  /* 0x0130001500007388 */ /* 0x010fe80000000400 */
[----:B------:R-:W4:Y:S04]  /*fcf0*/  LDL.LU R12, [R1+0x714] ;  /* 0x00071400010c7983 */ /* 0x000f280000300800 */
[----:B-----5:R0:W-:Y:S04]  /*fd00*/  STS.U16 [R0+0x13800], R26 ;  /* 0x0138001a00007388 */ /* 0x0201e80000000400 */
[----:B------:R-:W5:Y:S04]  /*fd10*/  LDL.LU R13, [R1+0x710] ;  /* 0x00071000010d7983 */ /* 0x000f680000300800 */
[----:B------:R1:W-:Y:S04]  /*fd20*/  STS.U16 [R0+0x2800], R22 ;  /* 0x0028001600007388 */ /* 0x0003e80000000400 */
[----:B0-----:R-:W5:Y:S04]  /*fd30*/  LDL.LU R26, [R1+0x6fc] ;  /* 0x0006fc00011a7983 */ /* 0x001f680000300800 */
[----:B--2---:R-:W-:Y:S04]  /*fd40*/  STS.U16 [R0+0x5000], R4 ;  /* 0x0050000400007388 */ /* 0x004fe80000000400 */
[----:B------:R-:W2:Y:S04]  /*fd50*/  LDL.LU R14, [R1+0x6f8] ;  /* 0x0006f800010e7983 */ /* 0x000ea80000300800 */
[----:B------:R-:W2:Y:S04]  /*fd60*/  LDL.LU R15, [R1+0x6dc] ;  /* 0x0006dc00010f7983 */ /* 0x000ea80000300800 */
[----:B------:R-:W2:Y:S04]  /*fd70*/  LDL.LU R16, [R1+0x6c0] ;  /* 0x0006c00001107983 */ /* 0x000ea80000300800 */
[----:B------:R-:W2:Y:S04]  /*fd80*/  LDL.LU R17, [R1+0x68c] ;  /* 0x00068c0001117983 */ /* 0x000ea80000300800 */
[----:B------:R-:W2:Y:S04]  /*fd90*/  LDL.LU R18, [R1+0x688] ;  /* 0x0006880001127983 */ /* 0x000ea80000300800 */
[----:B------:R-:W2:Y:S04]  /*fda0*/  LDL.LU R19, [R1+0x668] ;  /* 0x0006680001137983 */ /* 0x000ea80000300800 */
[----:B------:R-:W2:Y:S04]  /*fdb0*/  LDL.LU R20, [R1+0x650] ;  /* 0x0006500001147983 */ /* 0x000ea80000300800 */
[----:B------:R-:W2:Y:S04]  /*fdc0*/  LDL.LU R21, [R1+0x634] ;  /* 0x0006340001157983 */ /* 0x000ea80000300800 */
[----:B-1----:R-:W2:Y:S04]  /*fdd0*/  LDL.LU R22, [R1+0x630] ;  /* 0x0006300001167983 */ /* 0x002ea80000300800 */
[----:B---3--:R-:W-:Y:S04]  /*fde0*/  STS.U16 [R0+0xa000], R5 ;  /* 0x00a0000500007388 */ /* 0x008fe80000000400 */
[----:B------:R-:W-:Y:S04]  /*fdf0*/  STS.U16 [R0+0x14000], R2 ;  /* 0x0140000200007388 */ /* 0x000fe80000000400 */
[----:B------:R-:W-:Y:S04]  /*fe00*/  STS.U16 [R0+0x14800], R3 ;  /* 0x0148000300007388 */ /* 0x000fe80000000400 */
[----:B------:R-:W-:Y:S04]  /*fe10*/  STS.U16 [R0+0xa800], R6 ;  /* 0x00a8000600007388 */ /* 0x000fe80000000400 */
[----:B------:R-:W-:Y:S04]  /*fe20*/  STS.U16 [R0+0x15000], R7 ;  /* 0x0150000700007388 */ /* 0x000fe80000000400 */
[----:B------:R-:W-:Y:S04]  /*fe30*/  STS.U16 [R0+0x15800], R8 ;  /* 0x0158000800007388 */ /* 0x000fe80000000400 */
[----:B------:R-:W-:Y:S04]  /*fe40*/  STS.U16 [R0+0x5800], R9 ;  /* 0x0058000900007388 */ /* 0x000fe80000000400 */
[----:B------:R-:W-:Y:S04]  /*fe50*/  STS.U16 [R0+0xb000], R10 ;  /* 0x00b0000a00007388 */ /* 0x000fe80000000400 */
[----:B------:R0:W-:Y:S04]  /*fe60*/  STS.U16 [R0+0x16000], R23 ;  /* 0x0160001700007388 */ /* 0x0001e80000000400 */
[----:B------:R-:W-:Y:S04]  /*fe70*/  STS.U16 [R0+0x16800], R11 ;  /* 0x0168000b00007388 */ /* 0x000fe80000000400 */
[----:B0-----:R-:W3:Y:S04]  /*fe80*/  LDL.LU R23, [R1+0x618] ;  /* 0x0006180001177983 */ /* 0x001ee80000300800 */
[----:B------:R-:W-:Y:S04]  /*fe90*/  STS.U16 [R0+0xb800], R24 ;  /* 0x00b8001800007388 */ /* 0x000fe80000000400 */
[----:B------:R0:W-:Y:S04]  /*fea0*/  STS.U16 [R0+0x17000], R27 ;  /* 0x0170001b00007388 */ /* 0x0001e80000000400 */
[----:B------:R1:W-:Y:S04]  /*feb0*/  STS.U16 [R0+0x17800], R25 ;  /* 0x0178001900007388 */ /* 0x0003e80000000400 */
[----:B0-----:R-:W3:Y:S04]  /*fec0*/  LDL.LU R27, [R1+0x5fc] ;  /* 0x0005fc00011b7983 */ /* 0x001ee80000300800 */
[----:B------:R-:W3:Y:S04]  /*fed0*/  LDL.LU R24, [R1+0x5f8] ;  /* 0x0005f80001187983 */ /* 0x000ee80000300800 */
[----:B-1----:R-:W3:Y:S04]  /*fee0*/  LDL.LU R25, [R1+0x5e4] ;  /* 0x0005e40001197983 */ /* 0x002ee80000300800 */
[----:B----4-:R-:W-:Y:S04]  /*fef0*/  STS.U16 [R0+0x1800], R12 ;  /* 0x0018000c00007388 */ /* 0x010fe80000000400 */
[----:B-----5:R-:W-:Y:S04]  /*ff00*/  STS.U16 [R0+0x3000], R13 ;  /* 0x0030000d00007388 */ /* 0x020fe80000000400 */
[----:B------:R0:W-:Y:S04]  /*ff10*/  STS.U16 [R0+0x6000], R26 ;  /* 0x0060001a00007388 */ /* 0x0001e80000000400 */
[----:B0-----:R-:W4:Y:S04]  /*ff20*/  LDL.LU R26, [R1+0x5e0] ;  /* 0x0005e000011a7983 */ /* 0x001f280000300800 */
[----:B------:R-:W5:Y:S04]  /*ff30*/  LDL.LU R4, [R1+0x5c4] ;  /* 0x0005c40001047983 */ /* 0x000f680000300800 */
[----:B------:R-:W5:Y:S04]  /*ff40*/  LDL.LU R5, [R1+0x5c0] ;  /* 0x0005c00001057983 */ /* 0x000f680000300800 */
[----:B--2---:R0:W-:Y:S04]  /*ff50*/  STS.U16 [R0+0xc000], R14 ;  /* 0x00c0000e00007388 */ /* 0x0041e80000000400 */
[----:B------:R-:W2:Y:S04]  /*ff60*/  LDL.LU R2, [R1+0x5ac] ;  /* 0x0005ac0001027983 */ /* 0x000ea80000300800 */
[----:B------:R-:W-:Y:S04]  /*ff70*/  STS.U16 [R0+0x18000], R15 ;  /* 0x0180000f00007388 */ /* 0x000fe80000000400 */
        /* <DEDUP_REMOVED lines=15> */
[----:B------:R-:W2:Y:S04]  /*10070*/  LDL.LU R13, [R1+0x32c] ;  /* 0x00032c00010d7983 */ /* 0x000ea80000300800 */
[----:B0-----:R-:W2:Y:S04]  /*10080*/  LDL.LU R14, [R1+0x328] ;  /* 0x00032800010e7983 */ /* 0x001ea80000300800 */
[----:B---3--:R-:W-:Y:S04]  /*10090*/  STS.U16 [R0+0x1a800], R23 ;  /* 0x01a8001700007388 */ /* 0x008fe80000000400 */
[----:B------:R0:W-:Y:S04]  /*100a0*/  STS.U16 [R0+0xd800], R27 ;  /* 0x00d8001b00007388 */ /* 0x0001e80000000400 */
[----:B------:R-:W-:Y:S04]  /*100b0*/  STS.U16 [R0+0x1b000], R24 ;  /* 0x01b0001800007388 */ /* 0x000fe80000000400 */
[----:B------:R1:W-:Y:S04]  /*100c0*/  STS.U16 [R0+0x1b800], R25 ;  /* 0x01b8001900007388 */ /* 0x0003e80000000400 */
[----:B0-----:R-:W3:Y:S04]  /*100d0*/  LDL.LU R27, [R1+0x30c] ;  /* 0x00030c00011b7983 */ /* 0x001ee80000300800 */
[----:B------:R-:W3:Y:S04]  /*100e0*/  LDL.LU R15, [R1+0xa04] ;  /* 0x000a0400010f7983 */ /* 0x000ee80000300800 */
[----:B------:R-:W3:Y:S04]  /*100f0*/  LDL.LU R16, [R1+0xa20] ;  /* 0x000a200001107983 */ /* 0x000ee80000300800 */
[----:B-1----:R-:W3:Y:S04]  /*10100*/  LDL.LU R25, [R1+0x6a4] ;  /* 0x0006a40001197983 */ /* 0x002ee80000300800 */
[----:B------:R-:W3:Y:S04]  /*10110*/  LDL.LU R17, [R1+0xaa4] ;  /* 0x000aa40001117983 */ /* 0x000ee80000300800 */
[----:B----4-:R-:W-:Y:S04]  /*10120*/  STS.U16 [R0+0x3800], R26 ;  /* 0x0038001a00007388 */ /* 0x010fe80000000400 */
[----:B-----5:R-:W-:Y:S04]  /*10130*/  STS.U16 [R0+0x7000], R4 ;  /* 0x0070000400007388 */ /* 0x020fe80000000400 */
[----:B------:R-:W-:Y:S04]  /*10140*/  STS.U16 [R0+0xe000], R5 ;  /* 0x00e0000500007388 */ /* 0x000fe80000000400 */
[----:B------:R-:W4:Y:S04]  /*10150*/  LDL.LU R18, [R1+0x8bc] ;  /* 0x0008bc0001127983 */ /* 0x000f280000300800 */
[----:B--2---:R0:W-:Y:S04]  /*10160*/  STS.U16 [R0+0x1c000], R2 ;  /* 0x01c0000200007388 */ /* 0x0041e80000000400 */
[----:B------:R-:W2:Y:S04]  /*10170*/  LDL.LU R19, [R1+0x6d8] ;  /* 0x0006d80001137983 */ /* 0x000ea80000300800 */
[----:B------:R-:W-:Y:S01]  /*10180*/  STS.U16 [R0+0x1c800], R3 ;  /* 0x01c8000300007388 */ /* 0x000fe20000000400 */
[----:B0-----:R-:W-:-:S03]  /*10190*/  LOP3.LUT R2, R0, 0x10, RZ, 0x3c, !PT ;  /* 0x0000001000027812 */ /* 0x001fc600078e3cff */
[----:B------:R-:W5:Y:S04]  /*101a0*/  LDL.LU R20, [R1+0x5a8] ;  /* 0x0005a80001147983 */ /* 0x000f680000300800 */
[----:B------:R-:W-:Y:S04]  /*101b0*/  STS.U16 [R0+0xe800], R6 ;  /* 0x00e8000600007388 */ /* 0x000fe80000000400 */
        /* <DEDUP_REMOVED lines=10> */
[----:B------:R-:W-:Y:S04]  /*10260*/  STS.U16 [R0+0x1e800], R12 ;  /* 0x01e8000c00007388 */ /* 0x000fe80000000400 */
[----:B------:R-:W-:Y:S04]  /*10270*/  STS.U16 [R0+0xf800], R13 ;  /* 0x00f8000d00007388 */ /* 0x000fe80000000400 */
[----:B------:R-:W-:Y:S04]  /*10280*/  STS.U16 [R0+0x1f000], R14 ;  /* 0x01f0000e00007388 */ /* 0x000fe80000000400 */
[----:B---3--:R0:W-:Y:S04]  /*10290*/  STS.U16 [R0+0x1f800], R27 ;  /* 0x01f8001b00007388 */ /* 0x0081e80000000400 */
[----:B------:R-:W-:Y:S04]  /*102a0*/  STS.U16 [R2+0x900], R15 ;  /* 0x0009000f02007388 */ /* 0x000fe80000000400 */
[----:B------:R-:W-:Y:S04]  /*102b0*/  STS.U16 [R2+0x1100], R16 ;  /* 0x0011001002007388 */ /* 0x000fe80000000400 */
[----:B0-----:R-:W3:Y:S04]  /*102c0*/  LDL.LU R27, [R1+0x2ac] ;  /* 0x0002ac00011b7983 */ /* 0x001ee80000300800 */
[----:B------:R-:W-:Y:S04]  /*102d0*/  STL [R1+0x1af8], R0 ;  /* 0x001af80001007387 */ /* 0x000fe80000100800 */
[----:B------:R0:W-:Y:S04]  /*102e0*/  STS.U16 [R2+0x1900], R25 ;  /* 0x0019001902007388 */ /* 0x0001e80000000400 */
[----:B0-----:R-:W3:Y:S04]  /*102f0*/  LDL.LU R25, [R1+0x2a8] ;  /* 0x0002a80001197983 */ /* 0x001ee80000300800 */
[----:B------:R-:W3:Y:S04]  /*10300*/  LDL.LU R0, [R1+0x288] ;  /* 0x0002880001007983 */ /* 0x000ee80000300800 */
[----:B------:R-:W-:Y:S04]  /*10310*/  STS.U16 [R2+0x2100], R17 ;  /* 0x0021001102007388 */ /* 0x000fe80000000400 */
[----:B----4-:R-:W-:Y:S04]  /*10320*/  STS.U16 [R2+0x2900], R18 ;  /* 0x0029001202007388 */ /* 0x010fe80000000400 */
[----:B--2---:R-:W-:Y:S04]  /*10330*/  STS.U16 [R2+0x3100], R19 ;  /* 0x0031001302007388 */ /* 0x004fe80000000400 */
[----:B-----5:R-:W-:Y:S04]  /*10340*/  STS.U16 [R2+0x3900], R20 ;  /* 0x0039001402007388 */ /* 0x020fe80000000400 */
[----:B---3--:R0:W-:Y:S04]  /*10350*/  STL [R1+0x1b00], R0 ;  /* 0x001b000001007387 */ /* 0x0081e80000100800 */
[----:B0-----:R-:W2:Y:S04]  /*10360*/  LDL.LU R0, [R1+0x28c] ;  /* 0x00028c0001007983 */ /* 0x001ea80000300800 */
[----:B------:R-:W3:Y:S04]  /*10370*/  LDL.LU R28, [R1+0x26c] ;  /* 0x00026c00011c7983 */ /* 0x000ee80000300800 */
[----:B------:R-:W4:Y:S04]  /*10380*/  LDL.LU R29, [R1+0x268] ;  /* 0x00026800011d7983 */ /* 0x000f280000300800 */
[----:B------:R-:W5:Y:S04]  /*10390*/  LDL.LU R4, [R1+0x264] ;  /* 0x0002640001047983 */ /* 0x000f680000300800 */
[----:B------:R-:W3:Y:S04]  /*103a0*/  LDL.LU R5, [R1+0x260] ;  /* 0x0002600001057983 */ /* 0x000ee80000300800 */
[----:B------:R-:W3:Y:S04]  /*103b0*/  LDL.LU R3, [R1+0x254] ;  /* 0x0002540001037983 */ /* 0x000ee80000300800 */
[----:B------:R-:W3:Y:S04]  /*103c0*/  LDL.LU R6, [R1+0x250] ;  /* 0x0002500001067983 */ /* 0x000ee80000300800 */
[----:B------:R-:W3:Y:S04]  /*103d0*/  LDL.LU R7, [R1+0x24c] ;  /* 0x00024c0001077983 */ /* 0x000ee80000300800 */
[----:B------:R-:W3:Y:S04]  /*103e0*/  LDL.LU R8, [R1+0x248] ;  /* 0x0002480001087983 */ /* 0x000ee80000300800 */
[----:B------:R-:W-:Y:S04]  /*103f0*/  STS.U16 [R2+0x10100], R21 ;  /* 0x0101001502007388 */ /* 0x000fe80000000400 */
[----:B------:R-:W3:Y:S04]  /*10400*/  LDL.LU R9, [R1+0x23c] ;  /* 0x00023c0001097983 */ /* 0x000ee80000300800 */
[----:B------:R-:W-:Y:S04]  /*10410*/  STS.U16 [R2+0x10900], R22 ;  /* 0x0109001602007388 */ /* 0x000fe80000000400 */
[----:B------:R-:W3:Y:S04]  /*10420*/  LDL.LU R10, [R1+0x238] ;  /* 0x00023800010a7983 */ /* 0x000ee80000300800 */
[----:B------:R-:W-:Y:S04]  /*10430*/  STS.U16 [R2+0x11100], R23 ;  /* 0x0111001702007388 */ /* 0x000fe80000000400 */
[----:B------:R-:W3:Y:S04]  /*10440*/  LDL.LU R11, [R1+0x234] ;  /* 0x00023400010b7983 */ /* 0x000ee80000300800 */
[----:B------:R-:W-:Y:S04]  /*10450*/  STS.U16 [R2+0x11900], R24 ;  /* 0x0119001802007388 */ /* 0x000fe80000000400 */
[----:B------:R-:W3:Y:S04]  /*10460*/  LDL.LU R12, [R1+0x230] ;  /* 0x00023000010c7983 */ /* 0x000ee80000300800 */
[----:B------:R0:W-:Y:S04]  /*10470*/  STS.U16 [R2+0x12100], R26 ;  /* 0x0121001a02007388 */ /* 0x0001e80000000400 */
[----:B------:R-:W3:Y:S04]  /*10480*/  LDL.LU R13, [R1+0x224] ;  /* 0x00022400010d7983 */ /* 0x000ee80000300800 */
[----:B------:R1:W-:Y:S04]  /*10490*/  STS.U16 [R2+0x12900], R27 ;  /* 0x0129001b02007388 */ /* 0x0003e80000000400 */
[----:B0-----:R-:W3:Y:S04]  /*104a0*/  LDL.LU R26, [R1+0x220] ;  /* 0x00022000011a7983 */ /* 0x001ee80000300800 */
[----:B------:R-:W3:Y:S04]  /*104b0*/  LDL.LU R14, [R1+0x21c] ;  /* 0x00021c00010e7983 */ /* 0x000ee80000300800 */
[----:B------:R-:W3:Y:S04]  /*104c0*/  LDL.LU R15, [R1+0x218] ;  /* 0x00021800010f7983 */ /* 0x000ee80000300800 */
[----:B-1----:R-:W3:Y:S04]  /*104d0*/  LDL.LU R27, [R1+0x20c] ;  /* 0x00020c00011b7983 */ /* 0x002ee80000300800 */
[----:B------:R-:W3:Y:S04]  /*104e0*/  LDL.LU R16, [R1+0x208] ;  /* 0x0002080001107983 */ /* 0x000ee80000300800 */
[----:B------:R-:W3:Y:S04]  /*104f0*/  LDL.LU R17, [R1+0x204] ;  /* 0x0002040001117983 */ /* 0x000ee80000300800 */
[----:B------:R-:W3:Y:S04]  /*10500*/  LDL.LU R18, [R1+0x200] ;  /* 0x0002000001127983 */ /* 0x000ee80000300800 */
[----:B------:R-:W3:Y:S04]  /*10510*/  LDL.LU R19, [R1+0x1f4] ;  /* 0x0001f40001137983 */ /* 0x000ee80000300800 */
[----:B------:R-:W3:Y:S04]  /*10520*/  LDL.LU R20, [R1+0x1f0] ;  /* 0x0001f00001147983 */ /* 0x000ee80000300800 */
[----:B------:R-:W3:Y:S04]  /*10530*/  LDL.LU R21, [R1+0x1ec] ;  /* 0x0001ec0001157983 */ /* 0x000ee80000300800 */
[----:B------:R-:W3:Y:S04]  /*10540*/  LDL.LU R22, [R1+0x1e8] ;  /* 0x0001e80001167983 */ /* 0x000ee80000300800 */
[----:B------:R-:W3:Y:S04]  /*10550*/  LDL.LU R23, [R1+0x1dc] ;  /* 0x0001dc0001177983 */ /* 0x000ee80000300800 */
[----:B------:R0:W-:Y:S04]  /*10560*/  STS.U16 [R2+0x13100], R25 ;  /* 0x0131001902007388 */ /* 0x0001e80000000400 */
[----:B------:R-:W3:Y:S04]  /*10570*/  LDL.LU R24, [R1+0x1d8] ;  /* 0x0001d80001187983 */ /* 0x000ee80000300800 */
[----:B0-----:R-:W3:Y:S04]  /*10580*/  LDL.LU R25, [R1+0x1d4] ;  /* 0x0001d40001197983 */ /* 0x001ee80000300800 */
[----:B--2---:R0:W-:Y:S04]  /*10590*/  STS.U16 [R2+0x13900], R0 ;  /* 0x0139000002007388 */ /* 0x0041e80000000400 */
[----:B0-----:R-:W2:Y:S04]  /*105a0*/  LDL.LU R0, [R1+0x1b00] ;  /* 0x001b000001007983 */ /* 0x001ea80000300800 */
[----:B--2---:R-:W-:Y:S04]  /*105b0*/  STS.U16 [R2+0x14100], R0 ;  /* 0x0141000002007388 */ /* 0x004fe80000000400 */
[----:B---3--:R-:W-:Y:S04]  /*105c0*/  STS.U16 [R2+0x14900], R28 ;  /* 0x0149001c02007388 */ /* 0x008fe80000000400 */
[----:B----4-:R-:W-:Y:S04]  /*105d0*/  STS.U16 [R2+0x15100], R29 ;  /* 0x0151001d02007388 */ /* 0x010fe80000000400 */
[----:B-----5:R-:W-:Y:S04]  /*105e0*/  STS.U16 [R2+0x15900], R4 ;  /* 0x0159000402007388 */ /* 0x020fe80000000400 */
        /* <DEDUP_REMOVED lines=12> */
[----:B------:R-:W-:Y:S04]  /*106b0*/  STS.U16 [R2+0x1c100], R15 ;  /* 0x01c1000f02007388 */ /* 0x000fe80000000400 */
[----:B0-----:R-:W2:Y:S04]  /*106c0*/  LDL.LU R26, [R1+0x1d0] ;  /* 0x0001d000011a7983 */ /* 0x001ea80000300800 */
[----:B------:R0:W-:Y:S04]  /*106d0*/  STS.U16 [R2+0x1c900], R27 ;  /* 0x01c9001b02007388 */ /* 0x0001e80000000400 */
[----:B0-----:R-:W3:Y:S04]  /*106e0*/  LDL.LU R27, [R1+0x1c4] ;  /* 0x0001c400011b7983 */ /* 0x001ee80000300800 */
[----:B------:R-:W4:Y:S04]  /*106f0*/  LDL.LU R0, [R1+0x1bc] ;  /* 0x0001bc0001007983 */ /* 0x000f280000300800 */
[----:B------:R-:W-:Y:S04]  /*10700*/  STS.U16 [R2+0x1d100], R16 ;  /* 0x01d1001002007388 */ /* 0x000fe80000000400 */
[----:B------:R-:W-:Y:S04]  /*10710*/  STS.U16 [R2+0x1d900], R17 ;  /* 0x01d9001102007388 */ /* 0x000fe80000000400 */
[----:B----4-:R0:W-:Y:S04]  /*10720*/  STL [R1+0x1afc], R0 ;  /* 0x001afc0001007387 */ /* 0x0101e80000100800 */
[----:B0-----:R-:W4:Y:S04]  /*10730*/  LDL.LU R0, [R1+0x1c0] ;  /* 0x0001c00001007983 */ /* 0x001f280000300800 */
[----:B------:R-:W5:Y:S04]  /*10740*/  LDL.LU R28, [R1+0x1b8] ;  /* 0x0001b800011c7983 */ /* 0x000f680000300800 */
        /* <DEDUP_REMOVED lines=15> */
[----:B------:R0:W-:Y:S04]  /*10840*/  STS.U16 [R2+0x1e100], R18 ;  /* 0x01e1001202007388 */ /* 0x0001e80000000400 */
[----:B------:R-:W5:Y:S04]  /*10850*/  LDL.LU R17, [R1+0x158] ;  /* 0x0001580001117983 */ /* 0x000f680000300800 */
[----:B------:R1:W-:Y:S04]  /*10860*/  STS.U16 [R2+0x1e900], R19 ;  /* 0x01e9001302007388 */ /* 0x0003e80000000400 */
[----:B0-----:R-:W5:Y:S04]  /*10870*/  LDL.LU R18, [R1+0x8e0] ;  /* 0x0008e00001127983 */ /* 0x001f680000300800 */
[----:B------:R0:W-:Y:S04]  /*10880*/  STS.U16 [R2+0x1f100], R20 ;  /* 0x01f1001402007388 */ /* 0x0001e80000000400 */
[----:B-1----:R-:W5:Y:S04]  /*10890*/  LDL.LU R19, [R1+0xa00] ;  /* 0x000a000001137983 */ /* 0x002f680000300800 */
        /* <DEDUP_REMOVED lines=10> */
[----:B--2---:R0:W-:Y:S04]  /*10940*/  STS.U16 [R2+0x6100], R26 ;  /* 0x0061001a02007388 */ /* 0x0041e80000000400 */
[----:B-1----:R-:W2:Y:S04]  /*10950*/  LDL.LU R25, [R1+0xaa0] ;  /* 0x000aa00001197983 */ /* 0x002ea80000300800 */
[----:B---3--:R1:W-:Y:S04]  /*10960*/  STS.U16 [R2+0x6900], R27 ;  /* 0x0069001b02007388 */ /* 0x0083e80000000400 */
[----:B0-----:R-:W3:Y:S04]  /*10970*/  LDL.LU R26, [R1+0x908] ;  /* 0x00090800011a7983 */ /* 0x001ee80000300800 */
[----:B-1----:R-:W2:Y:S04]  /*10980*/  LDL.LU R27, [R1+0x8b8] ;  /* 0x0008b800011b7983 */ /* 0x002ea80000300800 */
[----:B----4-:R0:W-:Y:S04]  /*10990*/  STS.U16 [R2+0x7100], R0 ;  /* 0x0071000002007388 */ /* 0x0101e80000000400 */
[----:B0-----:R-:W4:Y:S04]  /*109a0*/  LDL.LU R0, [R1+0x1afc] ;  /* 0x001afc0001007983 */ /* 0x001f280000300800 */
[----:B----4-:R0:W-:Y:S04]  /*109b0*/  STS.U16 [R2+0x7900], R0 ;  /* 0x0079000002007388 */ /* 0x0101e80000000400 */
[----:B-----5:R-:W-:Y:S04]  /*109c0*/  STS.U16 [R2+0x8100], R28 ;  /* 0x0081001c02007388 */ /* 0x020fe80000000400 */
[----:B------:R-:W-:Y:S04]  /*109d0*/  STS.U16 [R2+0x8900], R29 ;  /* 0x0089001d02007388 */ /* 0x000fe80000000400 */
[----:B------:R-:W-:Y:S04]  /*109e0*/  STS.U16 [R2+0x9100], R4 ;  /* 0x0091000402007388 */ /* 0x000fe80000000400 */
[----:B------:R-:W-:Y:S04]  /*109f0*/  STS.U16 [R2+0x9900], R5 ;  /* 0x0099000502007388 */ /* 0x000fe80000000400 */
[----:B0-----:R-:W4:Y:S04]  /*10a00*/  LDL.LU R0, [R1+0x1af8] ;  /* 0x001af80001007983 */ /* 0x001f280000300800 */
[----:B------:R0:W-:Y:S04]  /*10a10*/  STS.U16 [R2+0xa100], R3 ;  /* 0x00a1000302007388 */ /* 0x0001e80000000400 */
[----:B0-----:R-:W5:Y:S04]  /*10a20*/  LDL.LU R3, [R1+0x58c] ;  /* 0x00058c0001037983 */ /* 0x001f680000300800 */
[----:B-----5:R0:W-:Y:S04]  /*10a30*/  STL [R1+0x1aec], R3 ;  /* 0x001aec0301007387 */ /* 0x0201e80000100800 */
[----:B0-----:R-:W5:Y:S04]  /*10a40*/  LDL.LU R3, [R1+0x61c] ;  /* 0x00061c0001037983 */ /* 0x001f680000300800 */
[----:B-----5:R0:W-:Y:S04]  /*10a50*/  STL [R1+0x1af0], R3 ;  /* 0x001af00301007387 */ /* 0x0201e80000100800 */
[----:B0-----:R-:W5:Y:S04]  /*10a60*/  LDL.LU R3, [R1+0x6c4] ;  /* 0x0006c40001037983 */ /* 0x001f680000300800 */
[----:B------:R-:W-:Y:S04]  /*10a70*/  STS.U16 [R2+0xa900], R6 ;  /* 0x00a9000602007388 */ /* 0x000fe80000000400 */
[----:B------:R-:W-:Y:S04]  /*10a80*/  STS.U16 [R2+0xb100], R7 ;  /* 0x00b1000702007388 */ /* 0x000fe80000000400 */
[----:B------:R-:W-:Y:S04]  /*10a90*/  STS.U16 [R2+0xb900], R8 ;  /* 0x00b9000802007388 */ /* 0x000fe80000000400 */
[----:B------:R-:W-:Y:S01]  /*10aa0*/  STS.U16 [R2+0xc100], R9 ;  /* 0x00c1000902007388 */ /* 0x000fe20000000400 */
[----:B----4-:R-:W-:-:S03]  /*10ab0*/  LOP3.LUT R0, R0, 0x20, RZ, 0x3c, !PT ;  /* 0x0000002000007812 */ /* 0x010fc600078e3cff */
[----:B------:R-:W-:Y:S04]  /*10ac0*/  STS.U16 [R2+0xc900], R10 ;  /* 0x00c9000a02007388 */ /* 0x000fe80000000400 */
[----:B-----5:R0:W-:Y:S04]  /*10ad0*/  STL [R1+0x1af4], R3 ;  /* 0x001af40301007387 */ /* 0x0201e80000100800 */
[----:B0-----:R-:W4:Y:S04]  /*10ae0*/  LDL.LU R3, [R1+0x864] ;  /* 0x0008640001037983 */ /* 0x001f280000300800 */
        /* <DEDUP_REMOVED lines=35> */
[----:B0-----:R-:W2:Y:S04]  /*10d20*/  LDL.LU R25, [R1+0xe4] ;  /* 0x0000e40001197983 */ /* 0x001ea80000300800 */
[----:B------:R0:W-:Y:S04]  /*10d30*/  STS.U16 [R0+0x5200], R27 ;  /* 0x0052001b00007388 */ /* 0x0001e80000000400 */
[----:B-1----:R-:W2:Y:S04]  /*10d40*/  LDL.LU R26, [R1+0xe0] ;  /* 0x0000e000011a7983 */ /* 0x002ea80000300800 */
[----:B0-----:R-:W2:Y:S04]  /*10d50*/  LDL.LU R27, [R1+0xd4] ;  /* 0x0000d400011b7983 */ /* 0x001ea80000300800 */
[----:B------:R-:W2:Y:S04]  /*10d60*/  LDL.LU R28, [R1+0xd0] ;  /* 0x0000d000011c7983 */ /* 0x000ea80000300800 */
[----:B------:R-:W2:Y:S04]  /*10d70*/  LDL.LU R29, [R1+0xcc] ;  /* 0x0000cc00011d7983 */ /* 0x000ea80000300800 */
[----:B------:R-:W2:Y:S04]  /*10d80*/  LDL.LU R4, [R1+0xc8] ;  /* 0x0000c80001047983 */ /* 0x000ea80000300800 */
[----:B------:R-:W2:Y:S04]  /*10d90*/  LDL.LU R5, [R1+0xbc] ;  /* 0x0000bc0001057983 */ /* 0x000ea80000300800 */
[----:B------:R-:W2:Y:S04]  /*10da0*/  LDL.LU R2, [R1+0xb8] ;  /* 0x0000b80001027983 */ /* 0x000ea80000300800 */
[----:B----4-:R0:W-:Y:S04]  /*10db0*/  STS.U16 [R0+0x5a00], R3 ;  /* 0x005a000300007388 */ /* 0x0101e80000000400 */
[----:B0-----:R-:W4:Y:S04]  /*10dc0*/  LDL.LU R3, [R1+0x1af4] ;  /* 0x001af40001037983 */ /* 0x001f280000300800 */
[----:B----4-:R0:W-:Y:S04]  /*10dd0*/  STS.U16 [R0+0x6200], R3 ;  /* 0x0062000300007388 */ /* 0x0101e80000000400 */
[----:B0-----:R-:W4:Y:S04]  /*10de0*/  LDL.LU R3, [R1+0x1af0] ;  /* 0x001af00001037983 */ /* 0x001f280000300800 */
[----:B----4-:R0:W-:Y:S04]  /*10df0*/  STS.U16 [R0+0x6a00], R3 ;  /* 0x006a000300007388 */ /* 0x0101e80000000400 */
[----:B0-----:R-:W4:Y:S04]  /*10e00*/  LDL.LU R3, [R1+0x1aec] ;  /* 0x001aec0001037983 */ /* 0x001f280000300800 */
[----:B----4-:R0:W-:Y:S01]  /*10e10*/  STS.U16 [R0+0x7200], R3 ;  /* 0x0072000300007388 */ /* 0x0101e20000000400 */
[----:B-----5:R1:W-:Y:S02]  /*10e20*/  STS.U16 [R0+0x7a00], R6 ;  /* 0x007a000600007388 */ /* 0x0203e40000000400 */
[----:B------:R4:W-:Y:S02]  /*10e30*/  STS.U16 [R0+0x200], R7 ;  /* 0x0002000700007388 */ /* 0x0009e40000000400 */
[----:B------:R5:W-:Y:S01]  /*10e40*/  STS.U16 [R0+0x10200], R8 ;  /* 0x0102000800007388 */ /* 0x000be20000000400 */
[----:B------:R2:W-:Y:S01]  /*10e50*/  STS.U16 [R0+0x10a00], R9 ;  /* 0x010a000900007388 */ /* 0x0005e20000000400 */
[----:B------:R2:W-:Y:S03]  /*10e60*/  STS.U16 [R0+0x11200], R10 ;  /* 0x0112000a00007388 */ /* 0x0005e60000000400 */
[----:B0-----:R-:W3:Y:S01]  /*10e70*/  LDL.LU R3, [R1+0x1ae8] ;  /* 0x001ae80001037983 */ /* 0x001ee20000300800 */
[----:B-1----:R-:W3:Y:S02]  /*10e80*/  LDL.LU R6, [R1+0x1ae4] ;  /* 0x001ae40001067983 */ /* 0x002ee40000300800 */
[----:B----4-:R-:W4:Y:S02]  /*10e90*/  LDL.LU R7, [R1+0x1ae0] ;  /* 0x001ae00001077983 */ /* 0x010f240000300800 */
[----:B-----5:R-:W2:Y:S02]  /*10ea0*/  LDL.LU R8, [R1+0x1adc] ;  /* 0x001adc0001087983 */ /* 0x020ea40000300800 */
[----:B--2---:R-:W2:Y:S01]  /*10eb0*/  LDL.LU R9, [R1+0x1ad8] ;  /* 0x001ad80001097983 */ /* 0x004ea20000300800 */
[----:B------:R-:W2:Y:S03]  /*10ec0*/  LDL.LU R10, [R1+0x1ad4] ;  /* 0x001ad400010a7983 */ /* 0x000ea60000300800 */
[----:B------:R0:W-:Y:S01]  /*10ed0*/  STS.U16 [R0+0x11a00], R11 ;  /* 0x011a000b00007388 */ /* 0x0001e20000000400 */
[----:B------:R1:W-:Y:S02]  /*10ee0*/  STS.U16 [R0+0x12200], R12 ;  /* 0x0122000c00007388 */ /* 0x0003e40000000400 */
[----:B------:R1:W-:Y:S02]  /*10ef0*/  STS.U16 [R0+0x12a00], R13 ;  /* 0x012a000d00007388 */ /* 0x0003e40000000400 */
[----:B------:R1:W-:Y:S01]  /*10f00*/  STS.U16 [R0+0x13200], R14 ;  /* 0x0132000e00007388 */ /* 0x0003e20000000400 */
[----:B------:R1:W-:Y:S01]  /*10f10*/  STS.U16 [R0+0x13a00], R15 ;  /* 0x013a000f00007388 */ /* 0x0003e20000000400 */
[----:B------:R1:W-:Y:S03]  /*10f20*/  STS.U16 [R0+0x14200], R16 ;  /* 0x0142001000007388 */ /* 0x0003e60000000400 */
[----:B0-----:R-:W2:Y:S01]  /*10f30*/  LDL.LU R11, [R1+0x1ad0] ;  /* 0x001ad000010b7983 */ /* 0x001ea20000300800 */
[----:B-1----:R-:W2:Y:S03]  /*10f40*/  LDL.LU R12, [R1+0x1acc] ;  /* 0x001acc00010c7983 */ /* 0x002ea60000300800 */
[----:B------:R-:W2:Y:S01]  /*10f50*/  LDL.LU R13, [R1+0x1ac8] ;  /* 0x001ac800010d7983 */ /* 0x000ea20000300800 */
[----:B------:R-:W2:Y:S03]  /*10f60*/  LDL.LU R14, [R1+0x1ac4] ;  /* 0x001ac400010e7983 */ /* 0x000ea60000300800 */
[----:B------:R-:W2:Y:S01]  /*10f70*/  LDL.LU R15, [R1+0x1ac0] ;  /* 0x001ac000010f7983 */ /* 0x000ea20000300800 */
        /* <DEDUP_REMOVED lines=17> */
[----:B------:R1:W-:Y:S04]  /*11090*/  STS.U16 [R0+0x19a00], R27 ;  /* 0x019a001b00007388 */ /* 0x0003e80000000400 */
[----:B0-----:R-:W2:Y:S01]  /*110a0*/  LDL.LU R23, [R1+0x1aa0] ;  /* 0x001aa00001177983 */ /* 0x001ea20000300800 */
[----:B-1----:R-:W2:Y:S03]  /*110b0*/  LDL.LU R24, [R1+0x1a9c] ;  /* 0x001a9c0001187983 */ /* 0x002ea60000300800 */
[----:B------:R-:W2:Y:S01]  /*110c0*/  LDL.LU R25, [R1+0x1a98] ;  /* 0x001a980001197983 */ /* 0x000ea20000300800 */
[----:B------:R-:W2:Y:S03]  /*110d0*/  LDL.LU R26, [R1+0x1a94] ;  /* 0x001a9400011a7983 */ /* 0x000ea60000300800 */
[----:B------:R-:W2:Y:S04]  /*110e0*/  LDL.LU R27, [R1+0x1a90] ;  /* 0x001a9000011b7983 */ /* 0x000ea80000300800 */
[----:B------:R-:W-:Y:S01]  /*110f0*/  STS.U16 [R0+0x1a200], R28 ;  /* 0x01a2001c00007388 */ /* 0x000fe20000000400 */
[----:B------:R-:W-:Y:S02]  /*11100*/  STS.U16 [R0+0x1aa00], R29 ;  /* 0x01aa001d00007388 */ /* 0x000fe40000000400 */
[----:B------:R-:W-:Y:S02]  /*11110*/  STS.U16 [R0+0x1b200], R4 ;  /* 0x01b2000400007388 */ /* 0x000fe40000000400 */
[----:B------:R-:W-:Y:S01]  /*11120*/  STS.U16 [R0+0x1ba00], R5 ;  /* 0x01ba000500007388 */ /* 0x000fe20000000400 */
[----:B------:R0:W-:Y:S04]  /*11130*/  STS.U16 [R0+0x1c200], R2 ;  /* 0x01c2000200007388 */ /* 0x0001e80000000400 */
[----:B0-----:R-:W3:Y:S01]  /*11140*/  LDL.LU R2, [R1+0x730] ;  /* 0x0007300001027983 */ /* 0x001ee20000300800 */
[----:B------:R-:W3:Y:S02]  /*11150*/  LDL.LU.64 R28, [R1+0x840] ;  /* 0x00084000011c7983 */ /* 0x000ee40000300a00 */
[----:B------:R-:W3:Y:S01]  /*11160*/  LDL.LU.64 R4, [R1+0x820] ;  /* 0x0008200001047983 */ /* 0x000ee20000300a00 */
[----:B--2---:R-:W-:Y:S01]  /*11170*/  STS.U16 [R0+0x1ca00], R27 ;  /* 0x01ca001b00007388 */ /* 0x004fe20000000400 */
[----:B------:R-:W-:Y:S02]  /*11180*/  STS.U16 [R0+0x1d200], R26 ;  /* 0x01d2001a00007388 */ /* 0x000fe40000000400 */
[----:B------:R-:W-:Y:S02]  /*11190*/  STS.U16 [R0+0x1da00], R25 ;  /* 0x01da001900007388 */ /* 0x000fe40000000400 */
[----:B------:R0:W-:Y:S01]  /*111a0*/  STS.U16 [R0+0x1e200], R24 ;  /* 0x01e2001800007388 */ /* 0x0001e20000000400 */
[----:B------:R-:W-:Y:S01]  /*111b0*/  STS.U16 [R0+0x1ea00], R23 ;  /* 0x01ea001700007388 */ /* 0x000fe20000000400 */
[----:B------:R1:W-:Y:S02]  /*111c0*/  STS.U16 [R0+0x1f200], R22 ;  /* 0x01f2001600007388 */ /* 0x0003e40000000400 */
[----:B------:R-:W-:Y:S02]  /*111d0*/  STS.U16 [R0+0x1fa00], R21 ;  /* 0x01fa001500007388 */ /* 0x000fe40000000400 */
[----:B------:R2:W-:Y:S01]  /*111e0*/  STS.U16 [R0+0x8200], R20 ;  /* 0x0082001400007388 */ /* 0x0005e20000000400 */
[----:B------:R-:W-:Y:S01]  /*111f0*/  STS.U16 [R0+0x8a00], R19 ;  /* 0x008a001300007388 */ /* 0x000fe20000000400 */
[----:B------:R3:W-:Y:S02]  /*11200*/  STS.U16 [R0+0x9200], R18 ;  /* 0x0092001200007388 */ /* 0x0007e40000000400 */
[----:B------:R-:W-:Y:S02]  /*11210*/  STS.U16 [R0+0x9a00], R17 ;  /* 0x009a001100007388 */ /* 0x000fe40000000400 */
[----:B------:R4:W-:Y:S01]  /*11220*/  STS.U16 [R0+0xa200], R16 ;  /* 0x00a2001000007388 */ /* 0x0009e20000000400 */
[----:B------:R-:W-:Y:S04]  /*11230*/  STS.U16 [R0+0xaa00], R15 ;  /* 0x00aa000f00007388 */ /* 0x000fe80000000400 */
[----:B0-----:R-:W5:Y:S01]  /*11240*/  LDL.LU.64 R24, [R1+0x858] ;  /* 0x0008580001187983 */ /* 0x001f620000300a00 */
[----:B-1----:R-:W5:Y:S02]  /*11250*/  LDL.LU.64 R22, [R1+0x878] ;  /* 0x0008780001167983 */ /* 0x002f640000300a00 */
[----:B------:R0:W-:Y:S02]  /*11260*/  STS.U16 [R0+0xb200], R14 ;  /* 0x00b2000e00007388 */ /* 0x0001e40000000400 */
[----:B------:R-:W-:Y:S01]  /*11270*/  STS.U16 [R0+0xba00], R13 ;  /* 0x00ba000d00007388 */ /* 0x000fe20000000400 */
[----:B--2---:R-:W2:Y:S01]  /*11280*/  LDL.LU.64 R20, [R1+0x890] ;  /* 0x0008900001147983 */ /* 0x004ea20000300a00 */
[----:B---3--:R-:W3:Y:S03]  /*11290*/  LDL.LU.64 R18, [R1+0x8b0] ;  /* 0x0008b00001127983 */ /* 0x008ee60000300a00 */
[----:B------:R1:W-:Y:S04]  /*112a0*/  STS.U16 [R0+0xc200], R12 ;  /* 0x00c2000c00007388 */ /* 0x0003e80000000400 */
[----:B----4-:R-:W4:Y:S01]  /*112b0*/  LDL.LU.64 R16, [R1+0x8c8] ;  /* 0x0008c80001107983 */ /* 0x010f220000300a00 */
[----:B------:R-:W-:Y:S02]  /*112c0*/  STS.U16 [R0+0xca00], R11 ;  /* 0x00ca000b00007388 */ /* 0x000fe40000000400 */
[----:B------:R1:W-:Y:S01]  /*112d0*/  STS.U16 [R0+0xd200], R10 ;  /* 0x00d2000a00007388 */ /* 0x0003e20000000400 */
[----:B0-----:R-:W2:Y:S04]  /*112e0*/  LDL.LU.64 R14, [R1+0x8e8] ;  /* 0x0008e800010e7983 */ /* 0x001ea80000300a00 */
[----:B-1----:R-:W2:Y:S01]  /*112f0*/  LDL.LU.64 R12, [R1+0x900] ;  /* 0x00090000010c7983 */ /* 0x002ea20000300a00 */
[----:B------:R-:W2:Y:S03]  /*11300*/  LDL.LU.64 R10, [R1+0xb00] ;  /* 0x000b0000010a7983 */ /* 0x000ea60000300a00 */
[----:B------:R-:W0:Y:S01]  /*11310*/  S2R R27, SR_TID.X ;  /* 0x00000000001b7919 */ /* 0x000e220000002100 */
[----:B------:R1:W-:Y:S02]  /*11320*/  STS.U16 [R0+0xda00], R9 ;  /* 0x00da000900007388 */ /* 0x0003e40000000400 */
[----:B------:R1:W-:Y:S02]  /*11330*/  STS.U16 [R0+0xe200], R8 ;  /* 0x00e2000800007388 */ /* 0x0003e40000000400 */
[----:B------:R1:W-:Y:S01]  /*11340*/  STS.U16 [R0+0xea00], R7 ;  /* 0x00ea000700007388 */ /* 0x0003e20000000400 */
[----:B------:R1:W-:Y:S01]  /*11350*/  STS.U16 [R0+0xf200], R6 ;  /* 0x00f2000600007388 */ /* 0x0003e20000000400 */
[----:B------:R1:W-:Y:S03]  /*11360*/  STS.U16 [R0+0xfa00], R3 ;  /* 0x00fa000300007388 */ /* 0x0003e60000000400 */
[----:B-1----:R-:W3:Y:S01]  /*11370*/  LDL.LU R9, [R1+0x66c] ;  /* 0x00066c0001097983 */ /* 0x002ee20000300800 */
[----:B------:R-:W3:Y:S02]  /*11380*/  LDL.LU R8, [R1+0x88c] ;  /* 0x00088c0001087983 */ /* 0x000ee40000300800 */
[----:B------:R-:W3:Y:S02]  /*11390*/  LDL.LU R7, [R1+0xa0c] ;  /* 0x000a0c0001077983 */ /* 0x000ee40000300800 */
[----:B------:R-:W3:Y:S01]  /*113a0*/  LDL.LU R6, [R1+0x8f8] ;  /* 0x0008f80001067983 */ /* 0x000ee20000300800 */
[----:B------:R-:W3:Y:S01]  /*113b0*/  LDL.LU R0, [R1+0x1a8c] ;  /* 0x001a8c0001007983 */ /* 0x000ee20000300800 */
[----:B------:R-:W3:Y:S01]  /*113c0*/  LDL.LU R3, [R1+0x884] ;  /* 0x0008840001037983 */ /* 0x000ee20000300800 */
[----:B0-----:R-:W-:-:S04]  /*113d0*/  LOP3.LUT R27, R27, 0x7f, RZ, 0xc0, !PT ;  /* 0x0000007f1b1b7812 */ /* 0x001fc800078ec0ff */
[----:B------:R-:W-:-:S04]  /*113e0*/  SHF.L.U32 R27, R27, 0x1, RZ ;  /* 0x000000011b1b7819 */ /* 0x000fc800000006ff */
[----:B------:R-:W-:-:S05]  /*113f0*/  LOP3.LUT R26, R27, 0x30, RZ, 0x3c, !PT ;  /* 0x000000301b1a7812 */ /* 0x000fca00078e3cff */
[----:B------:R0:W-:Y:S04]  /*11400*/  STS.U16 [R26+0x300], R2 ;  /* 0x000300021a007388 */ /* 0x0001e80000000400 */
[----:B0-----:R-:W4:Y:S01]  /*11410*/  LDL.LU R2, [R1+0x1a88] ;  /* 0x001a880001027983 */ /* 0x001f220000300800 */
[----:B------:R2:W-:Y:S03]  /*11420*/  STL [R1+0x1814], R27 ;  /* 0x0018141b01007387 */ /* 0x0005e60000100800 */
[----:B--2---:R0:W2:Y:S04]  /*11430*/  LDG.E.U16 R27, [R10.64] ;  /* 0x000000060a1b7981 */ /* 0x0040a8000c1e1500 */
[----:B0-----:R-:W2:Y:S04]  /*11440*/  LDG.E.U16 R11, [R12.64] ;  /* 0x000000060c0b7981 */ /* 0x001ea8000c1e1500 */
[----:B------:R-:W2:Y:S04]  /*11450*/  LDG.E.U16 R10, [R14.64] ;  /* 0x000000060e0a7981 */ /* 0x000ea8000c1e1500 */
[----:B---3--:R5:W-:Y:S01]  /*11460*/  STS.U16 [R26+0xb00], R3 ;  /* 0x000b00031a007388 */ /* 0x008be20000000400 */
[----:B------:R0:W-:Y:S03]  /*11470*/  STS.U16 [R26+0x1300], R6 ;  /* 0x001300061a007388 */ /* 0x0001e60000000400 */
[----:B-----5:R-:W3:Y:S04]  /*11480*/  LDG.E.U16 R3, [R24.64] ;  /* 0x0000000618037981 */ /* 0x020ee8000c1e1500 */
[----:B0-----:R-:W5:Y:S04]  /*11490*/  LDG.E.U16 R6, [R22.64] ;  /* 0x0000000616067981 */ /* 0x001f68000c1e1500 */
[----:B----4-:R0:W-:Y:S01]  /*114a0*/  STS.U16 [R26+0x1b00], R2 ;  /* 0x001b00021a007388 */ /* 0x0101e20000000400 */
[----:B------:R-:W-:Y:S02]  /*114b0*/  STS.U16 [R26+0x2300], R7 ;  /* 0x002300071a007388 */ /* 0x000fe40000000400 */
[----:B------:R-:W-:Y:S02]  /*114c0*/  STS.U16 [R26+0x2b00], R8 ;  /* 0x002b00081a007388 */ /* 0x000fe40000000400 */
[----:B------:R1:W-:Y:S01]  /*114d0*/  STS.U16 [R26+0x3300], R9 ;  /* 0x003300091a007388 */ /* 0x0003e20000000400 */
[----:B------:R4:W-:Y:S04]  /*114e0*/  STS.U16 [R26+0x3b00], R0 ;  /* 0x003b00001a007388 */ /* 0x0009e80000000400 */
[----:B0-----:R-:W3:Y:S04]  /*114f0*/  LDG.E.U16 R2, [R28.64] ;  /* 0x000000061c027981 */ /* 0x001ee8000c1e1500 */
[----:B-1----:R-:W3:Y:S04]  /*11500*/  LDG.E.U16 R9, [R16.64] ;  /* 0x0000000610097981 */ /* 0x002ee8000c1e1500 */
[----:B------:R-:W3:Y:S04]  /*11510*/  LDG.E.U16 R8, [R18.64] ;  /* 0x0000000612087981 */ /* 0x000ee8000c1e1500 */
[----:B------:R-:W3:Y:S04]  /*11520*/  LDG.E.U16 R7, [R20.64] ;  /* 0x0000000614077981 */ /* 0x000ee8000c1e1500 */
[----:B----4-:R-:W4:Y:S04]  /*11530*/  LDG.E.U16 R0, [R4.64] ;  /* 0x0000000604007981 */ /* 0x010f28000c1e1500 */
[----:B--2---:R0:W-:Y:S04]  /*11540*/  STL [R1+0x340], R27 ;  /* 0x0003401b01007387 */ /* 0x0041e80000100800 */
        /* <DEDUP_REMOVED lines=21> */
[----:B--2---:R0:W-:Y:S01]  /*116a0*/  STL.64 [R1+0x1a50], R26 ;  /* 0x001a501a01007387 */ /* 0x0041e20000100a00 */
[----:B------:R-:W-:Y:S03]  /*116b0*/  STL [R1+0x33c], R11 ;  /* 0x00033c0b01007387 */ /* 0x000fe60000100800 */
[----:B0-----:R-:W2:Y:S01]  /*116c0*/  LDL.LU.64 R26, [R1+0x750] ;  /* 0x00075000011a7983 */ /* 0x001ea20000300a00 */
[----:B------:R-:W-:Y:S03]  /*116d0*/  STL [R1+0x338], R10 ;  /* 0x0003380a01007387 */ /* 0x000fe60000100800 */
[----:B--2---:R0:W-:Y:S01]  /*116e0*/  STL.64 [R1+0x1a58], R26 ;  /* 0x001a581a01007387 */ /* 0x0041e20000100a00 */
[----:B---3--:R-:W-:Y:S03]  /*116f0*/  STL [R1+0x32c], R9 ;  /* 0x00032c0901007387 */ /* 0x008fe60000100800 */
[----:B0-----:R-:W2:Y:S01]  /*11700*/  LDL.LU.64 R26, [R1+0x770] ;  /* 0x00077000011a7983 */ /* 0x001ea20000300a00 */
[----:B------:R-:W-:Y:S03]  /*11710*/  STL [R1+0x328], R8 ;  /* 0x0003280801007387 */ /* 0x000fe60000100800 */
[----:B--2---:R0:W-:Y:S01]  /*11720*/  STL.64 [R1+0x1a60], R26 ;  /* 0x001a601a01007387 */ /* 0x0041e20000100a00 */
[----:B------:R-:W-:Y:S03]  /*11730*/  STL [R1+0x324], R7 ;  /* 0x0003240701007387 */ /* 0x000fe60000100800 */
[----:B0-----:R-:W2:Y:S01]  /*11740*/  LDL.LU.64 R26, [R1+0x790] ;  /* 0x00079000011a7983 */ /* 0x001ea20000300a00 */
[----:B-----5:R-:W-:Y:S03]  /*11750*/  STL [R1+0x320], R6 ;  /* 0x0003200601007387 */ /* 0x020fe60000100800 */
[----:B--2---:R0:W-:Y:S01]  /*11760*/  STL.64 [R1+0x1a68], R26 ;  /* 0x001a681a01007387 */ /* 0x0041e20000100a00 */
[----:B------:R-:W-:Y:S03]  /*11770*/  STL [R1+0x31c], R3 ;  /* 0x00031c0301007387 */ /* 0x000fe60000100800 */
[----:B0-----:R-:W2:Y:S01]  /*11780*/  LDL.LU.64 R26, [R1+0x7b0] ;  /* 0x0007b000011a7983 */ /* 0x001ea20000300a00 */
[----:B------:R-:W-:Y:S03]  /*11790*/  STL [R1+0x318], R2 ;  /* 0x0003180201007387 */ /* 0x000fe60000100800 */
[----:B--2---:R0:W-:Y:S01]  /*117a0*/  STL.64 [R1+0x1a70], R26 ;  /* 0x001a701a01007387 */ /* 0x0041e20000100a00 */
[----:B----4-:R-:W-:Y:S03]  /*117b0*/  STL [R1+0x30c], R0 ;  /* 0x00030c0001007387 */ /* 0x010fe60000100800 */
[----:B0-----:R-:W2:Y:S04]  /*117c0*/  LDL.LU.64 R26, [R1+0x7d0] ;  /* 0x0007d000011a7983 */ /* 0x001ea80000300a00 */
[----:B--2---:R0:W-:Y:S04]  /*117d0*/  STL.64 [R1+0x1a78], R26 ;  /* 0x001a781a01007387 */ /* 0x0041e80000100a00 */
[----:B0-----:R-:W2:Y:S04]  /*117e0*/  LDL.LU.64 R26, [R1+0x7e8] ;  /* 0x0007e800011a7983 */ /* 0x001ea80000300a00 */
[----:B--2---:R0:W-:Y:S04]  /*117f0*/  STL.64 [R1+0x1a80], R26 ;  /* 0x001a801a01007387 */ /* 0x0041e80000100a00 */
[----:B0-----:R-:W2:Y:S01]  /*11800*/  LDL.LU.64 R26, [R1+0x808] ;  /* 0x00080800011a7983 */ /* 0x001ea20000300a00 */
[----:B------:R-:W3:Y:S02]  /*11810*/  LDL.LU.64 R2, [R1+0x670] ;  /* 0x0006700001027983 */ /* 0x000ee40000300a00 */
[----:B------:R-:W4:Y:S02]  /*11820*/  LDL.LU.64 R6, [R1+0x660] ;  /* 0x0006600001067983 */ /* 0x000f240000300a00 */
[----:B------:R-:W5:Y:S01]  /*11830*/  LDL.LU.64 R8, [R1+0x640] ;  /* 0x0006400001087983 */ /* 0x000f620000300a00 */
[----:B------:R-:W4:Y:S01]  /*11840*/  LDL.LU.64 R10, [R1+0x638] ;  /* 0x00063800010a7983 */ /* 0x000f220000300a00 */
[----:B------:R-:W4:Y:S02]  /*11850*/  LDL.LU.64 R12, [R1+0x620] ;  /* 0x00062000010c7983 */ /* 0x000f240000300a00 */
[----:B------:R-:W4:Y:S02]  /*11860*/  LDL.LU.64 R14, [R1+0x608] ;  /* 0x00060800010e7983 */ /* 0x000f240000300a00 */
[----:B------:R-:W4:Y:S01]  /*11870*/  LDL.LU.64 R16, [R1+0x600] ;  /* 0x0006000001107983 */ /* 0x000f220000300a00 */
[----:B------:R-:W4:Y:S01]  /*11880*/  LDL.LU.64 R18, [R1+0x5e8] ;  /* 0x0005e80001127983 */ /* 0x000f220000300a00 */
[----:B------:R-:W4:Y:S02]  /*11890*/  LDL.LU.64 R20, [R1+0x5d0] ;  /* 0x0005d00001147983 */ /* 0x000f240000300a00 */
[----:B------:R-:W4:Y:S02]  /*118a0*/  LDL.LU.64 R22, [R1+0x5c8] ;  /* 0x0005c80001167983 */ /* 0x000f240000300a00 */
[----:B------:R-:W4:Y:S01]  /*118b0*/  LDL.LU.64 R24, [R1+0x5b0] ;  /* 0x0005b00001187983 */ /* 0x000f220000300a00 */
[----:B------:R-:W5:Y:S01]  /*118c0*/  LDL.LU.64 R28, [R1+0x598] ;  /* 0x00059800011c7983 */ /* 0x000f620000300a00 */
[----:B------:R-:W5:Y:S03]  /*118d0*/  LDL.LU.64 R4, [R1+0x590] ;  /* 0x0005900001047983 */ /* 0x000f660000300a00 */
[----:B--2---:R0:W2:Y:S04]  /*118e0*/  LDG.E.U16 R0, [R26.64] ;  /* 0x000000061a007981 */ /* 0x0040a8000c1e1500 */
[----:B---3--:R4:W3:Y:S04]  /*118f0*/  LDG.E.U16 R2, [R2.64] ;  /* 0x0000000602027981 */ /* 0x0088e8000c1e1500 */
[----:B0-----:R-:W3:Y:S04]  /*11900*/  LDL.LU.64 R26, [R1+0x1a80] ;  /* 0x001a8000011a7983 */ /* 0x001ee80000300a00 */
[----:B----4-:R-:W4:Y:S04]  /*11910*/  LDG.E.U16 R3, [R24.64] ;  /* 0x0000000618037981 */ /* 0x010f28000c1e1500 */
[----:B--2---:R3:W-:Y:S04]  /*11920*/  STL [R1+0x308], R0 ;  /* 0x0003080001007387 */ /* 0x0047e80000100800 */
[----:B---3--:R0:W2:Y:S04]  /*11930*/  LDG.E.U16 R0, [R26.64] ;  /* 0x000000061a007981 */ /* 0x0080a8000c1e1500 */
[----:B0-----:R-:W3:Y:S04]  /*11940*/  LDL.LU.64 R26, [R1+0x1a78] ;  /* 0x001a7800011a7983 */ /* 0x001ee80000300a00 */
        /* <DEDUP_REMOVED lines=45> */
[----:B---3--:R5:W3:Y:S04]  /*11c20*/  LDG.E.U16 R27, [R26.64] ;  /* 0x000000061a1b7981 */ /* 0x008ae8000c1e1500 */
[----:B--2---:R0:W-:Y:S04]  /*11c30*/  STL [R1+0x2b8], R0 ;  /* 0x0002b80001007387 */ /* 0x0041e80000100800 */
[----:B-----5:R1:W2:Y:S04]  /*11c40*/  LDG.E.U16 R26, [R8.64] ;  /* 0x00000006081a7981 */ /* 0x0202a8000c1e1500 */
[----:B0-----:R0:W5:Y:S04]  /*11c50*/  LDG.E.U16 R0, [R6.64] ;  /* 0x0000000606007981 */ /* 0x001168000c1e1500 */
[----:B-1----:R-:W2:Y:S04]  /*11c60*/  LDG.E.U16 R9, [R16.64] ;  /* 0x0000000610097981 */ /* 0x002ea8000c1e1500 */
[----:B------:R-:W2:Y:S04]  /*11c70*/  LDG.E.U16 R8, [R18.64] ;  /* 0x0000000612087981 */ /* 0x000ea8000c1e1500 */
[----:B0-----:R-:W2:Y:S04]  /*11c80*/  LDG.E.U16 R7, [R20.64] ;  /* 0x0000000614077981 */ /* 0x001ea8000c1e1500 */
[----:B------:R-:W2:Y:S04]  /*11c90*/  LDG.E.U16 R6, [R22.64] ;  /* 0x0000000616067981 */ /* 0x000ea8000c1e1500 */
[----:B---3--:R0:W-:Y:S04]  /*11ca0*/  STL [R1+0x2ac], R27 ;  /* 0x0002ac1b01007387 */ /* 0x0081e80000100800 */
[----:B0-----:R0:W3:Y:S01]  /*11cb0*/  LDG.E.U16 R27, [R10.64] ;  /* 0x000000060a1b7981 */ /* 0x0010e2000c1e1500 */
[----:B------:R1:W-:Y:S02]  /*11cc0*/  STL [R1+0x2a8], R2 ;  /* 0x0002a80201007387 */ /* 0x0003e40000100800 */
[----:B-----5:R5:W-:Y:S01]  /*11cd0*/  STL [R1+0x2a4], R0 ;  /* 0x0002a40001007387 */ /* 0x020be20000100800 */
[----:B0-----:R-:W4:Y:S04]  /*11ce0*/  LDG.E.U16 R11, [R12.64] ;  /* 0x000000060c0b7981 */ /* 0x001f28000c1e1500 */
[----:B------:R-:W4:Y:S04]  /*11cf0*/  LDG.E.U16 R10, [R14.64] ;  /* 0x000000060e0a7981 */ /* 0x000f28000c1e1500 */
[----:B-1----:R-:W4:Y:S04]  /*11d00*/  LDG.E.U16 R2, [R28.64] ;  /* 0x000000061c027981 */ /* 0x002f28000c1e1500 */
[----:B-----5:R-:W5:Y:S04]  /*11d10*/  LDG.E.U16 R0, [R4.64] ;  /* 0x0000000604007981 */ /* 0x020f68000c1e1500 */
[----:B---3--:R-:W-:Y:S01]  /*11d20*/  STL [R1+0x29c], R27 ;  /* 0x00029c1b01007387 */ /* 0x008fe20000100800 */
[----:B--2---:R0:W-:Y:S03]  /*11d30*/  STL [R1+0x2a0], R26 ;  /* 0x0002a01a01007387 */ /* 0x0041e60000100800 */
        /* <DEDUP_REMOVED lines=22> */
[----:B----4-:R-:W-:Y:S03]  /*11ea0*/  STL [R1+0x298], R11 ;  /* 0x0002980b01007387 */ /* 0x010fe60000100800 */
[----:B0-----:R-:W2:Y:S01]  /*11eb0*/  LDL.LU.64 R26, [R1+0x508] ;  /* 0x00050800011a7983 */ /* 0x001ea20000300a00 */
[----:B------:R-:W-:Y:S03]  /*11ec0*/  STL [R1+0x28c], R10 ;  /* 0x00028c0a01007387 */ /* 0x000fe60000100800 */
[----:B--2---:R0:W-:Y:S01]  /*11ed0*/  STL.64 [R1+0x19d0], R26 ;  /* 0x0019d01a01007387 */ /* 0x0041e20000100a00 */
[----:B------:R-:W-:Y:S03]  /*11ee0*/  STL [R1+0x288], R9 ;  /* 0x0002880901007387 */ /* 0x000fe60000100800 */
        /* <DEDUP_REMOVED lines=11> */
[----:B-----5:R-:W-:Y:S03]  /*11fa0*/  STL [R1+0x268], R0 ;  /* 0x0002680001007387 */ /* 0x020fe60000100800 */
        /* <DEDUP_REMOVED lines=21> */
[----:B----4-:R0:W4:Y:S04]  /*12100*/  LDG.E.U16 R3, [R22.64] ;  /* 0x0000000616037981 */ /* 0x010128000c1e1500 */
        /* <DEDUP_REMOVED lines=48> */
[----:B---3--:R5:W3:Y:S04]  /*12410*/  LDG.E.U16 R27, [R26.64] ;  /* 0x000000061a1b7981 */ /* 0x008ae8000c1e1500 */
[----:B--2---:R1:W-:Y:S04]  /*12420*/  STL [R1+0x224], R0 ;  /* 0x0002240001007387 */ /* 0x0043e80000100800 */
[----:B-----5:R2:W5:Y:S04]  /*12430*/  LDG.E.U16 R26, [R8.64] ;  /* 0x00000006081a7981 */ /* 0x020568000c1e1500 */
[----:B-1----:R1:W4:Y:S04]  /*12440*/  LDG.E.U16 R0, [R6.64] ;  /* 0x0000000606007981 */ /* 0x002328000c1e1500 */
[----:B--2---:R2:W2:Y:S04]  /*12450*/  LDG.E.U16 R9, [R16.64] ;  /* 0x0000000610097981 */ /* 0x0044a8000c1e1500 */
[----:B------:R0:W2:Y:S04]  /*12460*/  LDG.E.U16 R8, [R18.64] ;  /* 0x0000000612087981 */ /* 0x0000a8000c1e1500 */
[----:B-1----:R1:W2:Y:S04]  /*12470*/  LDG.E.U16 R7, [R20.64] ;  /* 0x0000000614077981 */ /* 0x0022a8000c1e1500 */
[----:B------:R-:W2:Y:S04]  /*12480*/  LDG.E.U16 R6, [R28.64] ;  /* 0x000000061c067981 */ /* 0x000ea8000c1e1500 */
[----:B---3--:R3:W-:Y:S04]  /*12490*/  STL [R1+0x220], R27 ;  /* 0x0002201b01007387 */ /* 0x0087e80000100800 */
[----:B---3--:R3:W5:Y:S01]  /*124a0*/  LDG.E.U16 R27, [R10.64] ;  /* 0x000000060a1b7981 */ /* 0x008762000c1e1500 */
[----:B------:R-:W-:Y:S02]  /*124b0*/  STL [R1+0x21c], R2 ;  /* 0x00021c0201007387 */ /* 0x000fe40000100800 */
[----:B----4-:R4:W-:Y:S01]  /*124c0*/  STL [R1+0x218], R0 ;  /* 0x0002180001007387 */ /* 0x0109e20000100800 */
[----:B---3--:R3:W5:Y:S04]  /*124d0*/  LDG.E.U16 R10, [R14.64] ;  /* 0x000000060e0a7981 */ /* 0x008768000c1e1500 */
[----:B----4-:R4:W5:Y:S04]  /*124e0*/  LDG.E.U16 R0, [R4.64] ;  /* 0x0000000604007981 */ /* 0x010968000c1e1500 */
[----:B------:R0:W5:Y:S04]  /*124f0*/  LDG.E.U16 R2, [R24.64] ;  /* 0x0000000618027981 */ /* 0x000168000c1e1500 */
[----:B------:R-:W5:Y:S04]  /*12500*/  LDG.E.U16 R11, [R12.64] ;  /* 0x000000060c0b7981 */ /* 0x000f68000c1e1500 */
[----:B---3--:R-:W3:Y:S01]  /*12510*/  LDL.LU.64 R14, [R1+0x350] ;  /* 0x00035000010e7983 */ /* 0x008ee20000300a00 */
[----:B--2---:R-:W2:Y:S02]  /*12520*/  LDL.LU.64 R16, [R1+0x330] ;  /* 0x0003300001107983 */ /* 0x004ea40000300a00 */
[----:B0-----:R-:W2:Y:S02]  /*12530*/  LDL.LU.64 R18, [R1+0x310] ;  /* 0x0003100001127983 */ /* 0x001ea40000300a00 */
[----:B----4-:R-:W4:Y:S01]  /*12540*/  LDL.LU.64 R4, [R1+0x2f0] ;  /* 0x0002f00001047983 */ /* 0x010f220000300a00 */
[----:B-1----:R-:W2:Y:S01]  /*12550*/  LDL.LU.64 R20, [R1+0x2d0] ;  /* 0x0002d00001147983 */ /* 0x002ea20000300a00 */
[----:B------:R-:W2:Y:S02]  /*12560*/  LDL.LU.64 R22, [R1+0x2b0] ;  /* 0x0002b00001167983 */ /* 0x000ea40000300a00 */
[----:B------:R-:W2:Y:S01]  /*12570*/  LDL.LU.64 R24, [R1+0x290] ;  /* 0x0002900001187983 */ /* 0x000ea20000300a00 */
[----:B-----5:R-:W-:Y:S01]  /*12580*/  STL [R1+0x210], R27 ;  /* 0x0002101b01007387 */ /* 0x020fe20000100800 */
[----:B------:R0:W-:Y:S03]  /*12590*/  STL [R1+0x214], R26 ;  /* 0x0002141a01007387 */ /* 0x0001e60000100800 */
        /* <DEDUP_REMOVED lines=14> */
[----:B0-----:R-:W5:Y:S01]  /*12680*/  LDL.LU.64 R26, [R1+0xb30] ;  /* 0x000b3000011a7983 */ /* 0x001f620000300a00 */
[----:B------:R-:W-:Y:S03]  /*12690*/  STL [R1+0x20c], R11 ;  /* 0x00020c0b01007387 */ /* 0x000fe60000100800 */
[----:B-----5:R0:W-:Y:S01]  /*126a0*/  STL.64 [R1+0x1960], R26 ;  /* 0x0019601a01007387 */ /* 0x0201e20000100a00 */
[----:B------:R-:W-:Y:S03]  /*126b0*/  STL [R1+0x208], R10 ;  /* 0x0002080a01007387 */ /* 0x000fe60000100800 */
        /* <DEDUP_REMOVED lines=9> */
[----:B------:R0:W-:Y:S03]  /*12750*/  STL [R1+0x1f4], R2 ;  /* 0x0001f40201007387 */ /* 0x0001e60000100800 */
[----:B0-----:R-:W2:Y:S01]  /*12760*/  LDL.LU.64 R2, [R1+0xb70] ;  /* 0x000b700001027983 */ /* 0x001ea20000300a00 */
[----:B------:R0:W-:Y:S03]  /*12770*/  STL [R1+0x1f0], R6 ;  /* 0x0001f00601007387 */ /* 0x0001e60000100800 */
[----:B0-----:R-:W4:Y:S01]  /*12780*/  LDL.LU.64 R6, [R1+0xb78] ;  /* 0x000b780001067983 */ /* 0x001f220000300a00 */
[----:B------:R3:W-:Y:S02]  /*12790*/  STL [R1+0x1ec], R0 ;  /* 0x0001ec0001007387 */ /* 0x0007e40000100800 */
[----:B------:R-:W4:Y:S02]  /*127a0*/  LDL.LU.64 R8, [R1+0xb80] ;  /* 0x000b800001087983 */ /* 0x000f240000300a00 */
[----:B------:R-:W4:Y:S01]  /*127b0*/  LDL.LU.64 R10, [R1+0xb88] ;  /* 0x000b8800010a7983 */ /* 0x000f220000300a00 */
[----:B------:R-:W4:Y:S01]  /*127c0*/  LDL.LU.64 R12, [R1+0xb90] ;  /* 0x000b9000010c7983 */ /* 0x000f220000300a00 */
[----:B------:R-:W4:Y:S03]  /*127d0*/  LDL.LU.64 R28, [R1+0xb98] ;  /* 0x000b9800011c7983 */ /* 0x000f260000300a00 */
[----:B---3--:R0:W3:Y:S04]  /*127e0*/  LDG.E.U16 R0, [R14.64] ;  /* 0x000000060e007981 */ /* 0x0080e8000c1e1500 */
[----:B0-----:R-:W5:Y:S04]  /*127f0*/  LDL.LU.64 R14, [R1+0xba0] ;  /* 0x000ba000010e7983 */ /* 0x001f680000300a00 */
[----:B--2---:R0:W2:Y:S04]  /*12800*/  LDG.E.U16 R3, [R2.64] ;  /* 0x0000000602037981 */ /* 0x0040a8000c1e1500 */
[----:B----4-:R-:W4:Y:S04]  /*12810*/  LDG.E.U16 R28, [R28.64] ;  /* 0x000000061c1c7981 */ /* 0x010f28000c1e1500 */
[----:B---3--:R1:W-:Y:S04]  /*12820*/  STL [R1+0x1e8], R0 ;  /* 0x0001e80001007387 */ /* 0x0083e80000100800 */
[----:B-1----:R1:W3:Y:S04]  /*12830*/  LDG.E.U16 R0, [R16.64] ;  /* 0x0000000610007981 */ /* 0x0022e8000c1e1500 */
[----:B-1----:R-:W0:Y:S04]  /*12840*/  LDL.LU.64 R16, [R1+0xba8] ;  /* 0x000ba80001107983 */ /* 0x002e280000300a00 */
[----:B---3--:R1:W-:Y:S04]  /*12850*/  STL [R1+0x1e4], R0 ;  /* 0x0001e40001007387 */ /* 0x0083e80000100800 */
[----:B-1----:R1:W3:Y:S04]  /*12860*/  LDG.E.U16 R0, [R18.64] ;  /* 0x0000000612007981 */ /* 0x0022e8000c1e1500 */
[----:B0-----:R-:W2:Y:S04]  /*12870*/  LDG.E.U16 R2, [R16.64] ;  /* 0x0000000610027981 */ /* 0x001ea8000c1e1500 */
[----:B-1----:R-:W2:Y:S04]  /*12880*/  LDL.LU.64 R18, [R1+0xbb0] ;  /* 0x000bb00001127983 */ /* 0x002ea80000300a00 */
[----:B---3--:R0:W-:Y:S04]  /*12890*/  STL [R1+0x1e0], R0 ;  /* 0x0001e00001007387 */ /* 0x0081e80000100800 */
[----:B0-----:R0:W3:Y:S04]  /*128a0*/  LDG.E.U16 R0, [R4.64] ;  /* 0x0000000604007981 */ /* 0x0010e8000c1e1500 */
[----:B0-----:R-:W2:Y:S04]  /*128b0*/  LDL.LU.64 R4, [R1+0xbb8] ;  /* 0x000bb80001047983 */ /* 0x001ea80000300a00 */
[----:B---3--:R0:W-:Y:S04]  /*128c0*/  STL [R1+0x1dc], R0 ;  /* 0x0001dc0001007387 */ /* 0x0081e80000100800 */
[----:B0-----:R0:W3:Y:S04]  /*128d0*/  LDG.E.U16 R0, [R20.64] ;  /* 0x0000000614007981 */ /* 0x0010e8000c1e1500 */
[----:B--2---:R1:W2:Y:S04]  /*128e0*/  LDG.E.U16 R4, [R4.64] ;  /* 0x0000000604047981 */ /* 0x0042a8000c1e1500 */
[----:B0-----:R-:W1:Y:S04]  /*128f0*/  LDL.LU.64 R20, [R1+0xbc0] ;  /* 0x000bc00001147983 */ /* 0x001e680000300a00 */
[----:B---3--:R0:W-:Y:S04]  /*12900*/  STL [R1+0x1d8], R0 ;  /* 0x0001d80001007387 */ /* 0x0081e80000100800 */
[----:B0-----:R0:W3:Y:S04]  /*12910*/  LDG.E.U16 R0, [R22.64] ;  /* 0x0000000616007981 */ /* 0x0010e8000c1e1500 */
[----:B-1----:R-:W2:Y:S04]  /*12920*/  LDG.E.U16 R5, [R20.64] ;  /* 0x0000000614057981 */ /* 0x002ea8000c1e1500 */
[----:B0-----:R-:W2:Y:S04]  /*12930*/  LDL.LU.64 R22, [R1+0xbc8] ;  /* 0x000bc80001167983 */ /* 0x001ea80000300a00 */
[----:B---3--:R0:W-:Y:S04]  /*12940*/  STL [R1+0x1d4], R0 ;  /* 0x0001d40001007387 */ /* 0x0081e80000100800 */
[----:B0-----:R0:W3:Y:S04]  /*12950*/  LDG.E.U16 R0, [R24.64] ;  /* 0x0000000618007981 */ /* 0x0010e8000c1e1500 */
[----:B0-----:R-:W2:Y:S04]  /*12960*/  LDL.LU.64 R24, [R1+0xbd0] ;  /* 0x000bd00001187983 */ /* 0x001ea80000300a00 */
[----:B---3--:R5:W-:Y:S04]  /*12970*/  STL [R1+0x1d0], R0 ;  /* 0x0001d00001007387 */ /* 0x008be80000100800 */
[----:B-----5:R0:W3:Y:S04]  /*12980*/  LDG.E.U16 R0, [R26.64] ;  /* 0x000000061a007981 */ /* 0x0200e8000c1e1500 */
[----:B0-----:R-:W5:Y:S04]  /*12990*/  LDL.LU.64 R26, [R1+0x1970] ;  /* 0x00197000011a7983 */ /* 0x001f680000300a00 */
        /* <DEDUP_REMOVED lines=28> */
[----:B-----5:R0:W3:Y:S01]  /*12b60*/  LDG.E.U16 R0, [R26.64] ;  /* 0x000000061a007981 */ /* 0x0200e2000c1e1500 */
[----:B----4-:R-:W-:Y:S03]  /*12b70*/  STL [R1+0x17f4], R28 ;  /* 0x0017f41c01007387 */ /* 0x010fe60000100800 */
[----:B0-----:R2:W4:Y:S04]  /*12b80*/  LDG.E.U16 R27, [R6.64] ;  /* 0x00000006061b7981 */ /* 0x001528000c1e1500 */
[----:B------:R0:W5:Y:S04]  /*12b90*/  LDG.E.U16 R26, [R8.64] ;  /* 0x00000006081a7981 */ /* 0x000168000c1e1500 */
[----:B--2---:R-:W2:Y:S04]  /*12ba0*/  LDG.E.U16 R6, [R22.64] ;  /* 0x0000000616067981 */ /* 0x004ea8000c1e1500 */
[----:B0-----:R-:W2:Y:S04]  /*12bb0*/  LDG.E.U16 R9, [R10.64] ;  /* 0x000000060a097981 */ /* 0x001ea8000c1e1500 */
[----:B------:R-:W2:Y:S04]  /*12bc0*/  LDG.E.U16 R8, [R12.64] ;  /* 0x000000060c087981 */ /* 0x000ea8000c1e1500 */
[----:B---3--:R0:W-:Y:S04]  /*12bd0*/  STL [R1+0x58], R0 ;  /* 0x0000580001007387 */ /* 0x0081e80000100800 */
[----:B0-----:R-:W3:Y:S04]  /*12be0*/  LDG.E.U16 R0, [R14.64] ;  /* 0x000000060e007981 */ /* 0x001ee8000c1e1500 */
[----:B---3--:R0:W-:Y:S01]  /*12bf0*/  STL [R1+0x17f8], R0 ;  /* 0x0017f80001007387 */ /* 0x0081e20000100800 */
[----:B------:R-:W-:Y:S02]  /*12c00*/  STL [R1+0x17fc], R2 ;  /* 0x0017fc0201007387 */ /* 0x000fe40000100800 */
[----:B------:R1:W-:Y:S01]  /*12c10*/  STL [R1+0x48], R3 ;  /* 0x0000480301007387 */ /* 0x0003e20000100800 */
[----:B0-----:R0:W3:Y:S04]  /*12c20*/  LDG.E.U16 R0, [R24.64] ;  /* 0x0000000618007981 */ /* 0x0010e8000c1e1500 */
[----:B-1----:R-:W2:Y:S04]  /*12c30*/  LDG.E.U16 R3, [R18.64] ;  /* 0x0000000612037981 */ /* 0x002ea8000c1e1500 */
[----:B--2---:R-:W-:Y:S01]  /*12c40*/  STL [R1+0x1800], R3 ;  /* 0x0018000301007387 */ /* 0x004fe20000100800 */
[----:B------:R-:W-:Y:S02]  /*12c50*/  STL [R1+0x1804], R4 ;  /* 0x0018040401007387 */ /* 0x000fe40000100800 */
[----:B------:R-:W-:Y:S02]  /*12c60*/  STL [R1+0x1808], R5 ;  /* 0x0018080501007387 */ /* 0x000fe40000100800 */
[----:B------:R-:W-:Y:S01]  /*12c70*/  STL [R1+0x17f0], R6 ;  /* 0x0017f00601007387 */ /* 0x000fe20000100800 */
[----:B------:R-:W2:Y:S01]  /*12c80*/  LDL.LU.64 R16, [R1+0xbd8] ;  /* 0x000bd80001107983 */ /* 0x000ea20000300a00 */
[----:B------:R-:W2:Y:S02]  /*12c90*/  LDL.LU.64 R18, [R1+0xbe0] ;  /* 0x000be00001127983 */ /* 0x000ea40000300a00 */
[----:B------:R-:W2:Y:S02]  /*12ca0*/  LDL.LU.64 R22, [R1+0xbe8] ;  /* 0x000be80001167983 */ /* 0x000ea40000300a00 */
[----:B------:R-:W2:Y:S02]  /*12cb0*/  LDL.LU.64 R20, [R1+0xbf8] ;  /* 0x000bf80001147983 */ /* 0x000ea40000300a00 */
[----:B--2---:R1:W-:Y:S04]  /*12cc0*/  STL.64 [R1+0x1920], R20 ;  /* 0x0019201401007387 */ /* 0x0043e80000100a00 */
[----:B-1----:R-:W2:Y:S01]  /*12cd0*/  LDL.LU.64 R20, [R1+0xbf0] ;  /* 0x000bf00001147983 */ /* 0x002ea20000300a00 */
[----:B0-----:R-:W2:Y:S02]  /*12ce0*/  LDL.LU.64 R24, [R1+0xc00] ;  /* 0x000c000001187983 */ /* 0x001ea40000300a00 */
[----:B------:R-:W2:Y:S02]  /*12cf0*/  LDL.LU.64 R6, [R1+0xc60] ;  /* 0x000c600001067983 */ /* 0x000ea40000300a00 */
[----:B--2---:R0:W-:Y:S04]  /*12d00*/  STL.64 [R1+0x18c8], R6 ;  /* 0x0018c80601007387 */ /* 0x0041e80000100a00 */
[----:B0-----:R-:W2:Y:S04]  /*12d10*/  LDL.LU.64 R6, [R1+0xc58] ;  /* 0x000c580001067983 */ /* 0x001ea80000300a00 */
[----:B--2---:R0:W-:Y:S04]  /*12d20*/  STL.64 [R1+0x18d0], R6 ;  /* 0x0018d00601007387 */ /* 0x0041e80000100a00 */
[----:B0-----:R-:W2:Y:S01]  /*12d30*/  LDL.LU.64 R6, [R1+0xc50] ;  /* 0x000c500001067983 */ /* 0x001ea20000300a00 */
[----:B----4-:R-:W-:Y:S03]  /*12d40*/  STL [R1+0x38], R27 ;  /* 0x0000381b01007387 */ /* 0x010fe60000100800 */
[----:B--2---:R0:W-:Y:S01]  /*12d50*/  STL.64 [R1+0x18d8], R6 ;  /* 0x0018d80601007387 */ /* 0x0041e20000100a00 */
[----:B-----5:R-:W-:Y:S03]  /*12d60*/  STL [R1+0x28], R26 ;  /* 0x0000281a01007387 */ /* 0x020fe60000100800 */
[----:B0-----:R-:W2:Y:S01]  /*12d70*/  LDL.LU.64 R6, [R1+0xc48] ;  /* 0x000c480001067983 */ /* 0x001ea20000300a00 */
[----:B------:R-:W-:Y:S03]  /*12d80*/  STL [R1+0x18], R9 ;  /* 0x0000180901007387 */ /* 0x000fe60000100800 */
[----:B--2---:R0:W-:Y:S01]  /*12d90*/  STL.64 [R1+0x18e0], R6 ;  /* 0x0018e00601007387 */ /* 0x0041e20000100a00 */
[----:B------:R-:W-:Y:S03]  /*12da0*/  STL [R1+0x8], R8 ;  /* 0x0000080801007387 */ /* 0x000fe60000100800 */
        /* <DEDUP_REMOVED lines=14> */
[----:B0-----:R-:W2:Y:S01]  /*12e90*/  LDL.LU.64 R6, [R1+0xc08] ;  /* 0x000c080001067983 */ /* 0x001ea20000300a00 */
[----:B---3--:R0:W-:Y:S02]  /*12ea0*/  STL [R1+0x154], R0 ;  /* 0x0001540001007387 */ /* 0x0081e40000100800 */
[----:B------:R-:W3:Y:S02]  /*12eb0*/  LDL.LU.64 R4, [R1+0xc68] ;  /* 0x000c680001047983 */ /* 0x000ee40000300a00 */
[----:B------:R-:W4:Y:S01]  /*12ec0*/  LDL.LU.64 R2, [R1+0xc70] ;  /* 0x000c700001027983 */ /* 0x000f220000300a00 */
[----:B------:R-:W5:Y:S01]  /*12ed0*/  LDL.LU.64 R28, [R1+0xc78] ;  /* 0x000c7800011c7983 */ /* 0x000f620000300a00 */
[----:B------:R-:W2:Y:S02]  /*12ee0*/  LDL.LU.64 R26, [R1+0xc80] ;  /* 0x000c8000011a7983 */ /* 0x000ea40000300a00 */
[----:B------:R-:W2:Y:S02]  /*12ef0*/  LDL.LU.64 R8, [R1+0xc88] ;  /* 0x000c880001087983 */ /* 0x000ea40000300a00 */
[----:B------:R-:W2:Y:S01]  /*12f00*/  LDL.LU.64 R10, [R1+0xc90] ;  /* 0x000c9000010a7983 */ /* 0x000ea20000300a00 */
[----:B------:R-:W2:Y:S04]  /*12f10*/  LDL.LU.64 R12, [R1+0xc98] ;  /* 0x000c9800010c7983 */ /* 0x000ea80000300a00 */
[----:B0-----:R0:W2:Y:S01]  /*12f20*/  LDG.E.U16 R0, [R16.64] ;  /* 0x0000000610007981 */ /* 0x0010a2000c1e1500 */
[----:B------:R-:W3:Y:S03]  /*12f30*/  LDL.LU.64 R14, [R1+0xca0] ;  /* 0x000ca000010e7983 */ /* 0x000ee60000300a00 */
[----:B0-----:R-:W3:Y:S04]  /*12f40*/  LDL.LU.64 R16, [R1+0xca8] ;  /* 0x000ca80001107983 */ /* 0x001ee80000300a00 */
[----:B----4-:R5:W4:Y:S04]  /*12f50*/  LDG.E.U16 R2, [R2.64] ;  /* 0x0000000602027981 */ /* 0x010b28000c1e1500 */
[----:B--2---:R0:W-:Y:S04]  /*12f60*/  STL [R1+0x150], R0 ;  /* 0x0001500001007387 */ /* 0x0041e80000100800 */
[----:B-----5:R1:W2:Y:S04]  /*12f70*/  LDG.E.U16 R3, [R28.64] ;  /* 0x000000061c037981 */ /* 0x0202a8000c1e1500 */
[----:B0-----:R0:W5:Y:S04]  /*12f80*/  LDG.E.U16 R0, [R18.64] ;  /* 0x0000000612007981 */ /* 0x001168000c1e1500 */
[----:B0-----:R-:W2:Y:S04]  /*12f90*/  LDL.64 R18, [R1+0xcb0] ;  /* 0x000cb00001127983 */ /* 0x001ea80000100a00 */
[----:B-----5:R0:W-:Y:S04]  /*12fa0*/  STL [R1+0x1cc], R0 ;  /* 0x0001cc0001007387 */ /* 0x0201e80000100800 */
[----:B0-----:R0:W5:Y:S04]  /*12fb0*/  LDG.E.U16 R0, [R22.64] ;  /* 0x0000000616007981 */ /* 0x001168000c1e1500 */
[----:B0-----:R-:W2:Y:S04]  /*12fc0*/  LDL.LU.64 R22, [R1+0xcb8] ;  /* 0x000cb80001167983 */ /* 0x001ea80000300a00 */
[----:B-----5:R0:W-:Y:S04]  /*12fd0*/  STL [R1+0x14c], R0 ;  /* 0x00014c0001007387 */ /* 0x0201e80000100800 */
[----:B0-----:R0:W5:Y:S04]  /*12fe0*/  LDG.E.U16 R0, [R20.64] ;  /* 0x0000000614007981 */ /* 0x001168000c1e1500 */
[----:B0-----:R-:W2:Y:S04]  /*12ff0*/  LDL.LU.64 R20, [R1+0x1920] ;  /* 0x0019200001147983 */ /* 0x001ea80000300a00 */
[----:B-----5:R2:W-:Y:S04]  /*13000*/  STL [R1+0x140], R0 ;  /* 0x0001400001007387 */ /* 0x0205e80000100800 */
[----:B--2---:R0:W2:Y:S04]  /*13010*/  LDG.E.U16 R0, [R20.64] ;  /* 0x0000000614007981 */ /* 0x0040a8000c1e1500 */
[----:B0-----:R-:W5:Y:S04]  /*13020*/  LDL.LU.64 R20, [R1+0xcc0] ;  /* 0x000cc00001147983 */ /* 0x001f680000300a00 */
        /* <DEDUP_REMOVED lines=38> */
[----:B0-----:R0:W3:Y:S04]  /*13290*/  LDG.E.U16 R7, [R4.64] ;  /* 0x0000000604077981 */ /* 0x0010e8000c1e1500 */
[----:B------:R-:W4:Y:S04]  /*132a0*/  LDG.E.U16 R6, [R26.64] ;  /* 0x000000061a067981 */ /* 0x000f28000c1e1500 */
[----:B0-----:R0:W4:Y:S04]  /*132b0*/  LDG.E.U16 R5, [R8.64] ;  /* 0x0000000608057981 */ /* 0x001128000c1e1500 */
[----:B------:R1:W4:Y:S04]  /*132c0*/  LDG.E.U16 R4, [R10.64] ;  /* 0x000000060a047981 */ /* 0x000328000c1e1500 */
[----:B0-----:R-:W4:Y:S04]  /*132d0*/  LDG.E.U16 R8, [R16.64] ;  /* 0x0000000610087981 */ /* 0x001f28000c1e1500 */
[----:B------:R-:W4:Y:S04]  /*132e0*/  LDG.E.U16 R9, [R18.64] ;  /* 0x0000000612097981 */ /* 0x000f28000c1e1500 */
[----:B-1----:R0:W4:Y:S04]  /*132f0*/  LDG.E.U16 R10, [R22.64] ;  /* 0x00000006160a7981 */ /* 0x002128000c1e1500 */
[----:B-----5:R-:W5:Y:S04]  /*13300*/  LDG.E.U16 R11, [R20.64] ;  /* 0x00000006140b7981 */ /* 0x020f68000c1e1500 */
[----:B--2---:R1:W-:Y:S04]  /*13310*/  STL [R1+0x74], R0 ;  /* 0x0000740001007387 */ /* 0x0043e80000100800 */
[----:B---3--:R2:W-:Y:S04]  /*13320*/  STL [R1+0x64], R7 ;  /* 0x0000640701007387 */ /* 0x0085e80000100800 */
[----:B-1----:R1:W3:Y:S04]  /*13330*/  LDG.E.U16 R0, [R12.64] ;  /* 0x000000060c007981 */ /* 0x0022e8000c1e1500 */
[----:B--2---:R-:W2:Y:S04]  /*13340*/  LDG.E.U16 R7, [R14.64] ;  /* 0x000000060e077981 */ /* 0x004ea8000c1e1500 */
[----:B-1----:R1:W3:Y:S04]  /*13350*/  LDG.E.U16 R12, [R24.64] ;  /* 0x00000006180c7981 */ /* 0x0022e8000c1e1500 */
[----:B--2---:R-:W-:Y:S01]  /*13360*/  STL [R1+0x17c4], R7 ;  /* 0x0017c40701007387 */ /* 0x004fe20000100800 */
[----:B----4-:R-:W-:Y:S02]  /*13370*/  STL [R1+0x17c8], R8 ;  /* 0x0017c80801007387 */ /* 0x010fe40000100800 */
[----:B------:R-:W-:Y:S02]  /*13380*/  STL [R1+0x17cc], R9 ;  /* 0x0017cc0901007387 */ /* 0x000fe40000100800 */
[----:B0-----:R-:W2:Y:S01]  /*13390*/  LDL.LU.64 R22, [R1+0xcd0] ;  /* 0x000cd00001167983 */ /* 0x001ea20000300a00 */
[----:B------:R-:W-:Y:S01]  /*133a0*/  STL [R1+0x17d0], R10 ;  /* 0x0017d00a01007387 */ /* 0x000fe20000100800 */
[----:B-----5:R-:W-:Y:S02]  /*133b0*/  STL [R1+0x17d4], R11 ;  /* 0x0017d40b01007387 */ /* 0x020fe40000100800 */
[----:B-1----:R-:W4:Y:S02]  /*133c0*/  LDL.LU.64 R24, [R1+0xcd8] ;  /* 0x000cd80001187983 */ /* 0x002f240000300a00 */
[----:B------:R-:W5:Y:S01]  /*133d0*/  LDL.LU.64 R14, [R1+0xce0] ;  /* 0x000ce000010e7983 */ /* 0x000f620000300a00 */
[----:B------:R-:W3:Y:S04]  /*133e0*/  LDL.LU.64 R28, [R1+0xd00] ;  /* 0x000d0000011c7983 */ /* 0x000ee80000300a00 */
[----:B--2---:R0:W2:Y:S04]  /*133f0*/  LDG.E.U16 R13, [R22.64] ;  /* 0x00000006160d7981 */ /* 0x0040a8000c1e1500 */
[----:B---3--:R1:W-:Y:S04]  /*13400*/  STL.64 [R1+0x18b0], R28 ;  /* 0x0018b01c01007387 */ /* 0x0083e80000100a00 */
[----:B-1----:R-:W3:Y:S04]  /*13410*/  LDL.64 R28, [R1+0xcf8] ;  /* 0x000cf800011c7983 */ /* 0x002ee80000100a00 */
[----:B---3--:R1:W-:Y:S04]  /*13420*/  STL.64 [R1+0x18b8], R28 ;  /* 0x0018b81c01007387 */ /* 0x0083e80000100a00 */
[----:B-1----:R-:W3:Y:S04]  /*13430*/  LDL.64 R28, [R1+0xcf0] ;  /* 0x000cf000011c7983 */ /* 0x002ee80000100a00 */
[----:B---3--:R1:W-:Y:S04]  /*13440*/  STL.64 [R1+0x18c0], R28 ;  /* 0x0018c01c01007387 */ /* 0x0083e80000100a00 */
[----:B-1----:R-:W3:Y:S01]  /*13450*/  LDL.LU.64 R28, [R1+0xce8] ;  /* 0x000ce800011c7983 */ /* 0x002ee20000300a00 */
[----:B------:R-:W2:Y:S02]  /*13460*/  LDL.LU.64 R16, [R1+0xd08] ;  /* 0x000d080001107983 */ /* 0x000ea40000300a00 */
[----:B------:R-:W-:Y:S02]  /*13470*/  STL [R1+0x44], R3 ;  /* 0x0000440301007387 */ /* 0x000fe40000100800 */
[----:B------:R1:W-:Y:S02]  /*13480*/  STL [R1+0x54], R2 ;  /* 0x0000540201007387 */ /* 0x0003e40000100800 */
[----:B-1----:R-:W2:Y:S04]  /*13490*/  LDL.LU.64 R2, [R1+0xd48] ;  /* 0x000d480001027983 */ /* 0x002ea80000300a00 */
[----:B--2---:R1:W-:Y:S04]  /*134a0*/  STL.64 [R1+0x1878], R2 ;  /* 0x0018780201007387 */ /* 0x0043e80000100a00 */
[----:B-1----:R-:W2:Y:S04]  /*134b0*/  LDL.LU.64 R2, [R1+0xd40] ;  /* 0x000d400001027983 */ /* 0x002ea80000300a00 */
[----:B--2---:R1:W-:Y:S04]  /*134c0*/  STL.64 [R1+0x1880], R2 ;  /* 0x0018800201007387 */ /* 0x0043e80000100a00 */
[----:B-1----:R-:W2:Y:S01]  /*134d0*/  LDL.LU.64 R2, [R1+0xd38] ;  /* 0x000d380001027983 */ /* 0x002ea20000300a00 */
[----:B------:R-:W-:Y:S03]  /*134e0*/  STL [R1+0x34], R6 ;  /* 0x0000340601007387 */ /* 0x000fe60000100800 */
[----:B--2---:R1:W-:Y:S01]  /*134f0*/  STL.64 [R1+0x1888], R2 ;  /* 0x0018880201007387 */ /* 0x0043e20000100a00 */
[----:B------:R-:W-:Y:S03]  /*13500*/  STL [R1+0x24], R5 ;  /* 0x0000240501007387 */ /* 0x000fe60000100800 */
[----:B-1----:R-:W2:Y:S01]  /*13510*/  LDL.LU.64 R2, [R1+0xd30] ;  /* 0x000d300001027983 */ /* 0x002ea20000300a00 */
[----:B------:R-:W-:Y:S03]  /*13520*/  STL [R1+0x14], R4 ;  /* 0x0000140401007387 */ /* 0x000fe60000100800 */
[----:B--2---:R-:W-:Y:S01]  /*13530*/  STL.64 [R1+0x1890], R2 ;  /* 0x0018900201007387 */ /* 0x004fe20000100a00 */
[----:B------:R4:W-:Y:S03]  /*13540*/  STL [R1+0x4], R0 ;  /* 0x0000040001007387 */ /* 0x0009e60000100800 */
[----:B----4-:R1:W2:Y:S04]  /*13550*/  LDG.E.U16 R0, [R24.64] ;  /* 0x0000000618007981 */ /* 0x0102a8000c1e1500 */
[----:B------:R-:W4:Y:S04]  /*13560*/  LDL.LU.64 R2, [R1+0xd28] ;  /* 0x000d280001027983 */ /* 0x000f280000300a00 */
[----:B----4-:R4:W-:Y:S04]  /*13570*/  STL.64 [R1+0x1898], R2 ;  /* 0x0018980201007387 */ /* 0x0109e80000100a00 */
[----:B----4-:R-:W4:Y:S04]  /*13580*/  LDL.LU.64 R2, [R1+0xd20] ;  /* 0x000d200001027983 */ /* 0x010f280000300a00 */
[----:B----4-:R4:W-:Y:S04]  /*13590*/  STL.64 [R1+0x18a0], R2 ;  /* 0x0018a00201007387 */ /* 0x0109e80000100a00 */
[----:B----4-:R-:W4:Y:S04]  /*135a0*/  LDL.LU.64 R2, [R1+0xd18] ;  /* 0x000d180001027983 */ /* 0x010f280000300a00 */
[----:B----4-:R4:W-:Y:S04]  /*135b0*/  STL.64 [R1+0x18a8], R2 ;  /* 0x0018a80201007387 */ /* 0x0109e80000100a00 */
[----:B----4-:R-:W4:Y:S01]  /*135c0*/  LDL.LU.64 R2, [R1+0xd10] ;  /* 0x000d100001027983 */ /* 0x010f220000300a00 */
[----:B------:R-:W3:Y:S02]  /*135d0*/  LDL.LU.64 R18, [R1+0xd50] ;  /* 0x000d500001127983 */ /* 0x000ee40000300a00 */
[----:B------:R-:W-:Y:S02]  /*135e0*/  STL [R1+0x17d8], R12 ;  /* 0x0017d80c01007387 */ /* 0x000fe40000100800 */
[----:B------:R-:W3:Y:S01]  /*135f0*/  LDL.LU.64 R20, [R1+0xd58] ;  /* 0x000d580001147983 */ /* 0x000ee20000300a00 */
[----:B0-----:R-:W3:Y:S01]  /*13600*/  LDL.LU.64 R22, [R1+0xd60] ;  /* 0x000d600001167983 */ /* 0x001ee20000300a00 */
[----:B------:R0:W-:Y:S03]  /*13610*/  STL [R1+0x17dc], R13 ;  /* 0x0017dc0d01007387 */ /* 0x0001e60000100800 */
[----:B0-----:R-:W3:Y:S01]  /*13620*/  LDL.LU.64 R12, [R1+0xd68] ;  /* 0x000d6800010c7983 */ /* 0x001ee20000300a00 */
[----:B------:R-:W3:Y:S02]  /*13630*/  LDL.LU.64 R10, [R1+0xd70] ;  /* 0x000d7000010a7983 */ /* 0x000ee40000300a00 */
[----:B------:R-:W4:Y:S02]  /*13640*/  LDL.LU.64 R8, [R1+0xd78] ;  /* 0x000d780001087983 */ /* 0x000f240000300a00 */
[----:B------:R-:W4:Y:S01]  /*13650*/  LDL.LU.64 R6, [R1+0xd80] ;  /* 0x000d800001067983 */ /* 0x000f220000300a00 */
[----:B------:R-:W4:Y:S01]  /*13660*/  LDL.LU.64 R4, [R1+0xd88] ;  /* 0x000d880001047983 */ /* 0x000f220000300a00 */
[----:B------:R-:W4:Y:S02]  /*13670*/  LDL.LU.64 R26, [R1+0xd90] ;  /* 0x000d9000011a7983 */ /* 0x000f240000300a00 */
[----:B-1----:R-:W4:Y:S02]  /*13680*/  LDL.LU.64 R24, [R1+0xd98] ;  /* 0x000d980001187983 */ /* 0x002f240000300a00 */
[----:B--2---:R5:W-:Y:S02]  /*13690*/  STL [R1+0x148], R0 ;  /* 0x0001480001007387 */ /* 0x004be40000100800 */
[----:B-----5:R0:W2:Y:S04]  /*136a0*/  LDG.E.U16 R0, [R14.64] ;  /* 0x000000060e007981 */ /* 0x0200a8000c1e1500 */
[----:B0-----:R-:W5:Y:S04]  /*136b0*/  LDL.LU.64 R14, [R1+0xda0] ;  /* 0x000da000010e7983 */ /* 0x001f680000300a00 */
[----:B---3--:R-:W3:Y:S04]  /*136c0*/  LDG.E.U16 R11, [R10.64] ;  /* 0x000000060a0b7981 */ /* 0x008ee8000c1e1500 */
[----:B----4-:R-:W4:Y:S04]  /*136d0*/  LDG.E.U16 R9, [R8.64] ;  /* 0x0000000608097981 */ /* 0x010f28000c1e1500 */
[----:B------:R-:W3:Y:S04]  /*136e0*/  LDG.E.U16 R4, [R4.64] ;  /* 0x0000000604047981 */ /* 0x000ee8000c1e1500 */
[----:B--2---:R0:W-:Y:S04]  /*136f0*/  STL [R1+0x144], R0 ;  /* 0x0001440001007387 */ /* 0x0041e80000100800 */
[----:B0-----:R0:W2:Y:S04]  /*13700*/  LDG.E.U16 R0, [R28.64] ;  /* 0x000000061c007981 */ /* 0x0010a8000c1e1500 */
[----:B-----5:R1:W5:Y:S04]  /*13710*/  LDG.E.U16 R14, [R14.64] ;  /* 0x000000060e0e7981 */ /* 0x020368000c1e1500 */
        /* <DEDUP_REMOVED lines=9> */
[----:B0-----:R-:W1:Y:S04]  /*137b0*/  LDL.LU.64 R28, [R1+0xda8] ;  /* 0x000da800011c7983 */ /* 0x001e680000300a00 */
[----:B--2---:R0:W-:Y:S04]  /*137c0*/  STL [R1+0x124], R0 ;  /* 0x0001240001007387 */ /* 0x0041e80000100800 */
[----:B0-----:R0:W2:Y:S04]  /*137d0*/  LDG.E.U16 R0, [R16.64] ;  /* 0x0000000610007981 */ /* 0x0010a8000c1e1500 */
[----:B-1----:R-:W3:Y:S04]  /*137e0*/  LDG.E.U16 R15, [R28.64] ;  /* 0x000000061c0f7981 */ /* 0x002ee8000c1e1500 */
[----:B0-----:R-:W3:Y:S04]  /*137f0*/  LDL.LU.64 R16, [R1+0xdb0] ;  /* 0x000db00001107983 */ /* 0x001ee80000300a00 */
[----:B--2---:R0:W-:Y:S04]  /*13800*/  STL [R1+0x118], R0 ;  /* 0x0001180001007387 */ /* 0x0041e80000100800 */
[----:B0-----:R0:W2:Y:S04]  /*13810*/  LDG.E.U16 R0, [R2.64] ;  /* 0x0000000602007981 */ /* 0x0010a8000c1e1500 */
[----:B---3--:R1:W3:Y:S04]  /*13820*/  LDG.E.U16 R16, [R16.64] ;  /* 0x0000000610107981 */ /* 0x0082e8000c1e1500 */
        /* <DEDUP_REMOVED lines=29> */
[----:B0-----:R-:W1:Y:S04]  /*13a00*/  LDL.LU.64 R20, [R1+0xdc8] ;  /* 0x000dc80001147983 */ /* 0x001e680000300a00 */
[----:B--2---:R0:W-:Y:S04]  /*13a10*/  STL [R1+0x80], R0 ;  /* 0x0000800001007387 */ /* 0x0041e80000100800 */
[----:B0-----:R0:W2:Y:S04]  /*13a20*/  LDG.E.U16 R0, [R22.64] ;  /* 0x0000000616007981 */ /* 0x0010a8000c1e1500 */
[----:B-1----:R1:W3:Y:S04]  /*13a30*/  LDG.E.U16 R19, [R20.64] ;  /* 0x0000000614137981 */ /* 0x0022e8000c1e1500 */
[----:B0-----:R-:W1:Y:S04]  /*13a40*/  LDL.LU.64 R22, [R1+0xdd0] ;  /* 0x000dd00001167983 */ /* 0x001e680000300a00 */
[----:B--2---:R0:W-:Y:S04]  /*13a50*/  STL [R1+0x70], R0 ;  /* 0x0000700001007387 */ /* 0x0041e80000100800 */
[----:B0-----:R0:W2:Y:S04]  /*13a60*/  LDG.E.U16 R0, [R12.64] ;  /* 0x000000060c007981 */ /* 0x0010a8000c1e1500 */
[----:B-1----:R1:W3:Y:S04]  /*13a70*/  LDG.E.U16 R20, [R22.64] ;  /* 0x0000000616147981 */ /* 0x0022e8000c1e1500 */
[----:B0-----:R0:W3:Y:S04]  /*13a80*/  LDG.E.U16 R12, [R26.64] ;  /* 0x000000061a0c7981 */ /* 0x0010e8000c1e1500 */
[----:B------:R0:W3:Y:S04]  /*13a90*/  LDG.E.U16 R13, [R6.64] ;  /* 0x00000006060d7981 */ /* 0x0000e8000c1e1500 */
[----:B--2---:R2:W-:Y:S04]  /*13aa0*/  STL [R1+0x60], R0 ;  /* 0x0000600001007387 */ /* 0x0045e80000100800 */
[----:B--2---:R2:W3:Y:S04]  /*13ab0*/  LDG.E.U16 R0, [R24.64] ;  /* 0x0000000618007981 */ /* 0x0044e8000c1e1500 */
[----:B--2---:R-:W2:Y:S01]  /*13ac0*/  LDL.LU.64 R24, [R1+0xdd8] ;  /* 0x000dd80001187983 */ /* 0x004ea20000300a00 */
[----:B------:R0:W-:Y:S03]  /*13ad0*/  STL [R1+0x50], R11 ;  /* 0x0000500b01007387 */ /* 0x0001e60000100800 */
[----:B0-----:R-:W2:Y:S01]  /*13ae0*/  LDL.LU.64 R10, [R1+0xde0] ;  /* 0x000de000010a7983 */ /* 0x001ea20000300a00 */
[----:B----4-:R0:W-:Y:S03]  /*13af0*/  STL [R1+0x40], R9 ;  /* 0x0000400901007387 */ /* 0x0101e60000100800 */
[----:B0-----:R-:W4:Y:S01]  /*13b00*/  LDL.LU.64 R8, [R1+0xde8] ;  /* 0x000de80001087983 */ /* 0x001f220000300a00 */
[----:B------:R-:W3:Y:S02]  /*13b10*/  LDL.LU.64 R26, [R1+0xdf0] ;  /* 0x000df000011a7983 */ /* 0x000ee40000300a00 */
[----:B-----5:R-:W-:Y:S02]  /*13b20*/  STL [R1+0x1798], R14 ;  /* 0x0017980e01007387 */ /* 0x020fe40000100800 */
[----:B------:R-:W-:Y:S01]  /*13b30*/  STL [R1+0x179c], R15 ;  /* 0x00179c0f01007387 */ /* 0x000fe20000100800 */
[----:B------:R-:W5:Y:S04]  /*13b40*/  LDL.LU.64 R28, [R1+0xe10] ;  /* 0x000e1000011c7983 */ /* 0x000f680000300a00 */
[----:B--2---:R-:W2:Y:S04]  /*13b50*/  LDG.E.U16 R11, [R10.64] ;  /* 0x000000060a0b7981 */ /* 0x004ea8000c1e1500 */
[----:B----4-:R-:W4:Y:S04]  /*13b60*/  LDG.E.U16 R9, [R8.64] ;  /* 0x0000000608097981 */ /* 0x010f28000c1e1500 */
[----:B-----5:R0:W-:Y:S04]  /*13b70*/  STL.64 [R1+0x1860], R28 ;  /* 0x0018601c01007387 */ /* 0x0201e80000100a00 */
[----:B0-----:R-:W5:Y:S04]  /*13b80*/  LDL.LU.64 R28, [R1+0xe08] ;  /* 0x000e0800011c7983 */ /* 0x001f680000300a00 */
[----:B-----5:R0:W-:Y:S04]  /*13b90*/  STL.64 [R1+0x1868], R28 ;  /* 0x0018681c01007387 */ /* 0x0201e80000100a00 */
[----:B0-----:R-:W5:Y:S04]  /*13ba0*/  LDL.LU.64 R28, [R1+0xe00] ;  /* 0x000e0000011c7983 */ /* 0x001f680000300a00 */
[----:B-----5:R0:W-:Y:S04]  /*13bb0*/  STL.64 [R1+0x1870], R28 ;  /* 0x0018701c01007387 */ /* 0x0201e80000100a00 */
[----:B0-----:R-:W5:Y:S01]  /*13bc0*/  LDL.LU.64 R28, [R1+0xdf8] ;  /* 0x000df800011c7983 */ /* 0x001f620000300a00 */
[----:B------:R-:W-:Y:S02]  /*13bd0*/  STL [R1+0x17a0], R16 ;  /* 0x0017a01001007387 */ /* 0x000fe40000100800 */
[----:B------:R-:W-:Y:S02]  /*13be0*/  STL [R1+0x17a4], R17 ;  /* 0x0017a41101007387 */ /* 0x000fe40000100800 */
[----:B---3--:R-:W-:Y:S01]  /*13bf0*/  STL [R1+0x17a8], R18 ;  /* 0x0017a81201007387 */ /* 0x008fe20000100800 */
[----:B------:R-:W-:Y:S01]  /*13c00*/  STL [R1+0x17ac], R19 ;  /* 0x0017ac1301007387 */ /* 0x000fe20000100800 */
[----:B------:R-:W3:Y:S03]  /*13c10*/  LDL.LU.64 R6, [R1+0xe28] ;  /* 0x000e280001067983 */ /* 0x000ee60000300a00 */
[----:B---3--:R0:W-:Y:S04]  /*13c20*/  STL.64 [R1+0x1858], R6 ;  /* 0x0018580601007387 */ /* 0x0081e80000100a00 */
[----:B0-----:R-:W3:Y:S01]  /*13c30*/  LDL.LU.64 R6, [R1+0xe18] ;  /* 0x000e180001067983 */ /* 0x001ee20000300a00 */
[----:B------:R0:W-:Y:S02]  /*13c40*/  STL [R1+0x30], R13 ;  /* 0x0000300d01007387 */ /* 0x0001e40000100800 */
[----:B-1----:R-:W2:Y:S02]  /*13c50*/  LDL.LU.64 R22, [R1+0xe30] ;  /* 0x000e300001167983 */ /* 0x002ea40000300a00 */
[----:B------:R1:W-:Y:S01]  /*13c60*/  STL [R1+0x20], R4 ;  /* 0x0000200401007387 */ /* 0x0003e20000100800 */
[----:B0-----:R0:W2:Y:S04]  /*13c70*/  LDG.E.U16 R13, [R24.64] ;  /* 0x00000006180d7981 */ /* 0x0010a8000c1e1500 */
[----:B-1----:R-:W3:Y:S01]  /*13c80*/  LDL.LU.64 R4, [R1+0xe38] ;  /* 0x000e380001047983 */ /* 0x002ee20000300a00 */
[----:B------:R-:W-:Y:S02]  /*13c90*/  STL [R1+0x10], R12 ;  /* 0x0000100c01007387 */ /* 0x000fe40000100800 */
[----:B------:R1:W-:Y:S02]  /*13ca0*/  STL [R1+0x1794], R20 ;  /* 0x0017941401007387 */ /* 0x0003e40000100800 */
[----:B------:R0:W-:Y:S01]  /*13cb0*/  STL [R1], R0 ;  /* 0x0000000001007387 */ /* 0x0001e20000100800 */
[----:B-1----:R-:W4:Y:S04]  /*13cc0*/  LDL.LU.64 R20, [R1+0xe20] ;  /* 0x000e200001147983 */ /* 0x002f280000300a00 */
[----:B0-----:R0:W4:Y:S01]  /*13cd0*/  LDG.E.U16 R0, [R26.64] ;  /* 0x000000061a007981 */ /* 0x001122000c1e1500 */
[----:B------:R-:W4:Y:S02]  /*13ce0*/  LDL.LU.64 R2, [R1+0xe40] ;  /* 0x000e400001027983 */ /* 0x000f240000300a00 */
[----:B------:R-:W5:Y:S02]  /*13cf0*/  LDL.LU.64 R24, [R1+0xe48] ;  /* 0x000e480001187983 */ /* 0x000f640000300a00 */
[----:B------:R-:W5:Y:S01]  /*13d00*/  LDL.LU.64 R18, [R1+0xe50] ;  /* 0x000e500001127983 */ /* 0x000f620000300a00 */
[----:B------:R-:W5:Y:S01]  /*13d10*/  LDL.LU.64 R16, [R1+0xe58] ;  /* 0x000e580001107983 */ /* 0x000f620000300a00 */
[----:B------:R-:W5:Y:S03]  /*13d20*/  LDL.LU.64 R14, [R1+0xe60] ;  /* 0x000e6000010e7983 */ /* 0x000f660000300a00 */
[----:B--2---:R1:W-:Y:S04]  /*13d30*/  STL [R1+0x138], R13 ;  /* 0x0001380d01007387 */ /* 0x0043e80000100800 */
[----:B---3--:R-:W2:Y:S04]  /*13d40*/  LDG.E.U16 R5, [R4.64] ;  /* 0x0000000604057981 */ /* 0x008ea8000c1e1500 */
[----:B-1----:R-:W3:Y:S01]  /*13d50*/  LDL.LU.64 R12, [R1+0xe68] ;  /* 0x000e6800010c7983 */ /* 0x002ee20000300a00 */
[----:B------:R1:W-:Y:S03]  /*13d60*/  STL [R1+0x1c4], R11 ;  /* 0x0001c40b01007387 */ /* 0x0003e60000100800 */
[----:B----4-:R-:W4:Y:S04]  /*13d70*/  LDG.E.U16 R3, [R2.64] ;  /* 0x0000000602037981 */ /* 0x010f28000c1e1500 */
[----:B-----5:R-:W5:Y:S04]  /*13d80*/  LDG.E.U16 R19, [R18.64] ;  /* 0x0000000612137981 */ /* 0x020f68000c1e1500 */
[----:B------:R-:W2:Y:S04]  /*13d90*/  LDG.E.U16 R17, [R16.64] ;  /* 0x0000000610117981 */ /* 0x000ea8000c1e1500 */
[----:B------:R-:W2:Y:S04]  /*13da0*/  LDG.E.U16 R15, [R14.64] ;  /* 0x000000060e0f7981 */ /* 0x000ea8000c1e1500 */
[----:B-1----:R-:W2:Y:S01]  /*13db0*/  LDL.LU.64 R10, [R1+0xe70] ;  /* 0x000e7000010a7983 */ /* 0x002ea20000300a00 */
[----:B------:R1:W-:Y:S03]  /*13dc0*/  STL [R1+0x12c], R9 ;  /* 0x00012c0901007387 */ /* 0x0003e60000100800 */
[----:B-1----:R-:W4:Y:S01]  /*13dd0*/  LDL.LU.64 R8, [R1+0xe78] ;  /* 0x000e780001087983 */ /* 0x002f220000300a00 */
[----:B0-----:R-:W5:Y:S02]  /*13de0*/  LDL.LU.64 R26, [R1+0xe80] ;  /* 0x000e8000011a7983 */ /* 0x001f640000300a00 */
[----:B------:R0:W-:Y:S02]  /*13df0*/  STL [R1+0x1c0], R0 ;  /* 0x0001c00001007387 */ /* 0x0001e40000100800 */
[----:B0-----:R0:W5:Y:S04]  /*13e00*/  LDG.E.U16 R0, [R28.64] ;  /* 0x000000061c007981 */ /* 0x001168000c1e1500 */
[----:B0-----:R-:W5:Y:S04]  /*13e10*/  LDL.LU.64 R28, [R1+0x1870] ;  /* 0x00187000011c7983 */ /* 0x001f680000300a00 */
[----:B---3--:R-:W3:Y:S04]  /*13e20*/  LDG.E.U16 R13, [R12.64] ;  /* 0x000000060c0d7981 */ /* 0x008ee8000c1e1500 */
[----:B--2---:R-:W2:Y:S04]  /*13e30*/  LDG.E.U16 R11, [R10.64] ;  /* 0x000000060a0b7981 */ /* 0x004ea8000c1e1500 */
[----:B----4-:R-:W4:Y:S04]  /*13e40*/  LDG.E.U16 R9, [R8.64] ;  /* 0x0000000608097981 */ /* 0x010f28000c1e1500 */
[----:B-----5:R0:W-:Y:S04]  /*13e50*/  STL [R1+0x120], R0 ;  /* 0x0001200001007387 */ /* 0x0201e80000100800 */
[----:B0-----:R0:W5:Y:S04]  /*13e60*/  LDG.E.U16 R0, [R28.64] ;  /* 0x000000061c007981 */ /* 0x001168000c1e1500 */
[----:B0-----:R-:W2:Y:S04]  /*13e70*/  LDL.LU.64 R28, [R1+0x1868] ;  /* 0x00186800011c7983 */ /* 0x001ea80000300a00 */
[----:B-----5:R2:W-:Y:S04]  /*13e80*/  STL [R1+0x1bc], R0 ;  /* 0x0001bc0001007387 */ /* 0x0205e80000100800 */
[----:B--2---:R0:W2:Y:S04]  /*13e90*/  LDG.E.U16 R0, [R28.64] ;  /* 0x000000061c007981 */ /* 0x0040a8000c1e1500 */
[----:B0-----:R-:W5:Y:S04]  /*13ea0*/  LDL.LU.64 R28, [R1+0x1860] ;  /* 0x00186000011c7983 */ /* 0x001f680000300a00 */
[----:B--2---:R5:W-:Y:S04]  /*13eb0*/  STL [R1+0x114], R0 ;  /* 0x0001140001007387 */ /* 0x004be80000100800 */
[----:B-----5:R0:W2:Y:S04]  /*13ec0*/  LDG.E.U16 R0, [R28.64] ;  /* 0x000000061c007981 */ /* 0x0200a8000c1e1500 */
[----:B0-----:R-:W5:Y:S04]  /*13ed0*/  LDL.LU.64 R28, [R1+0xea0] ;  /* 0x000ea000011c7983 */ /* 0x001f680000300a00 */
[----:B-----5:R0:W-:Y:S04]  /*13ee0*/  STL.64 [R1+0x1840], R28 ;  /* 0x0018401c01007387 */ /* 0x0201e80000100a00 */
[----:B0-----:R-:W5:Y:S04]  /*13ef0*/  LDL.LU.64 R28, [R1+0xe98] ;  /* 0x000e9800011c7983 */ /* 0x001f680000300a00 */
[----:B-----5:R0:W-:Y:S04]  /*13f00*/  STL.64 [R1+0x1848], R28 ;  /* 0x0018481c01007387 */ /* 0x0201e80000100a00 */
[----:B0-----:R-:W5:Y:S04]  /*13f10*/  LDL.LU.64 R28, [R1+0xe90] ;  /* 0x000e9000011c7983 */ /* 0x001f680000300a00 */
[----:B-----5:R0:W-:Y:S04]  /*13f20*/  STL.64 [R1+0x1850], R28 ;  /* 0x0018501c01007387 */ /* 0x0201e80000100a00 */
[----:B0-----:R-:W5:Y:S01]  /*13f30*/  LDL.LU.64 R28, [R1+0xe88] ;  /* 0x000e8800011c7983 */ /* 0x001f620000300a00 */
[----:B--2---:R0:W-:Y:S03]  /*13f40*/  STL [R1+0x1b8], R0 ;  /* 0x0001b80001007387 */ /* 0x0041e60000100800 */
[----:B0-----:R0:W2:Y:S04]  /*13f50*/  LDG.E.U16 R0, [R6.64] ;  /* 0x0000000606007981 */ /* 0x0010a8000c1e1500 */
[----:B0-----:R-:W3:Y:S04]  /*13f60*/  LDL.LU.64 R6, [R1+0x1858] ;  /* 0x0018580001067983 */ /* 0x001ee80000300a00 */
[----:B--2---:R0:W-:Y:S04]  /*13f70*/  STL [R1+0x108], R0 ;  /* 0x0001080001007387 */ /* 0x0041e80000100800 */
[----:B0-----:R0:W2:Y:S04]  /*13f80*/  LDG.E.U16 R0, [R20.64] ;  /* 0x0000000614007981 */ /* 0x0010a8000c1e1500 */
[----:B---3--:R-:W3:Y:S04]  /*13f90*/  LDG.E.U16 R7, [R6.64] ;  /* 0x0000000606077981 */ /* 0x008ee8000c1e1500 */
[----:B0-----:R-:W3:Y:S04]  /*13fa0*/  LDL.LU.64 R20, [R1+0xea8] ;  /* 0x000ea80001147983 */ /* 0x001ee80000300a00 */
[----:B--2---:R0:W-:Y:S04]  /*13fb0*/  STL [R1+0xfc], R0 ;  /* 0x0000fc0001007387 */ /* 0x0041e80000100800 */
[----:B0-----:R0:W2:Y:S04]  /*13fc0*/  LDG.E.U16 R0, [R22.64] ;  /* 0x0000000616007981 */ /* 0x0010a8000c1e1500 */
[----:B---3--:R-:W3:Y:S04]  /*13fd0*/  LDG.E.U16 R21, [R20.64] ;  /* 0x0000000614157981 */ /* 0x008ee8000c1e1500 */
[----:B0-----:R-:W3:Y:S01]  /*13fe0*/  LDL.LU.64 R22, [R1+0xeb0] ;  /* 0x000eb00001167983 */ /* 0x001ee20000300a00 */
[----:B------:R0:W-:Y:S03]  /*13ff0*/  STL [R1+0xec], R7 ;  /* 0x0000ec0701007387 */ /* 0x0001e60000100800 */
[----:B0-----:R-:W4:Y:S04]  /*14000*/  LDL.LU.64 R6, [R1+0xeb8] ;  /* 0x000eb80001067983 */ /* 0x001f280000300a00 */
[----:B--2---:R0:W-:Y:S04]  /*14010*/  STL [R1+0xdc], R0 ;  /* 0x0000dc0001007387 */ /* 0x0041e80000100800 */
[----:B0-----:R0:W2:Y:S01]  /*14020*/  LDG.E.U16 R0, [R24.64] ;  /* 0x0000000618007981 */ /* 0x0010a2000c1e1500 */
[----:B------:R1:W-:Y:S03]  /*14030*/  STL [R1+0xcc], R5 ;  /* 0x0000cc0501007387 */ /* 0x0003e60000100800 */
[----:B---3--:R4:W3:Y:S04]  /*14040*/  LDG.E.U16 R22, [R22.64] ;  /* 0x0000000616167981 */ /* 0x0088e8000c1e1500 */
[----:B-1----:R-:W3:Y:S01]  /*14050*/  LDL.LU.64 R4, [R1+0xec0] ;  /* 0x000ec00001047983 */ /* 0x002ee20000300a00 */
[----:B------:R1:W-:Y:S03]  /*14060*/  STL [R1+0xbc], R3 ;  /* 0x0000bc0301007387 */ /* 0x0003e60000100800 */
[----:B----4-:R-:W4:Y:S04]  /*14070*/  LDG.E.U16 R23, [R6.64] ;  /* 0x0000000606177981 */ /* 0x010f28000c1e1500 */
[----:B-1----:R-:W4:Y:S01]  /*14080*/  LDL.LU.64 R2, [R1+0xec8] ;  /* 0x000ec80001027983 */ /* 0x002f220000300a00 */
[----:B0-----:R-:W4:Y:S03]  /*14090*/  LDL.LU.64 R24, [R1+0xed0] ;  /* 0x000ed00001187983 */ /* 0x001f260000300a00 */
[----:B--2---:R0:W-:Y:S04]  /*140a0*/  STL [R1+0xac], R0 ;  /* 0x0000ac0001007387 */ /* 0x0041e80000100800 */
[----:B0-----:R0:W2:Y:S01]  /*140b0*/  LDG.E.U16 R0, [R26.64] ;  /* 0x000000061a007981 */ /* 0x0010a2000c1e1500 */
[----:B------:R1:W-:Y:S03]  /*140c0*/  STL [R1+0x9c], R19 ;  /* 0x00009c1301007387 */ /* 0x0003e60000100800 */
[----:B---3--:R-:W3:Y:S04]  /*140d0*/  LDG.E.U16 R5, [R4.64] ;  /* 0x0000000604057981 */ /* 0x008ee8000c1e1500 */
[----:B-1----:R-:W3:Y:S01]  /*140e0*/  LDL.LU.64 R18, [R1+0xf00] ;  /* 0x000f000001127983 */ /* 0x002ee20000300a00 */
[----:B------:R1:W-:Y:S03]  /*140f0*/  STL [R1+0x8c], R17 ;  /* 0x00008c1101007387 */ /* 0x0003e60000100800 */
[----:B----4-:R-:W4:Y:S04]  /*14100*/  LDG.E.U16 R24, [R24.64] ;  /* 0x0000000618187981 */ /* 0x010f28000c1e1500 */
[----:B-1----:R-:W4:Y:S01]  /*14110*/  LDL.LU.64 R16, [R1+0xf08] ;  /* 0x000f080001107983 */ /* 0x002f220000300a00 */
[----:B------:R1:W-:Y:S03]  /*14120*/  STL [R1+0x7c], R15 ;  /* 0x00007c0f01007387 */ /* 0x0003e60000100800 */
[----:B-1----:R-:W4:Y:S01]  /*14130*/  LDL.LU.64 R14, [R1+0xf10] ;  /* 0x000f1000010e7983 */ /* 0x002f220000300a00 */
[----:B------:R1:W-:Y:S03]  /*14140*/  STL [R1+0x6c], R13 ;  /* 0x00006c0d01007387 */ /* 0x0003e60000100800 */
[----:B-1----:R-:W4:Y:S01]  /*14150*/  LDL.LU.64 R12, [R1+0xf18] ;  /* 0x000f1800010c7983 */ /* 0x002f220000300a00 */
[----:B------:R1:W-:Y:S03]  /*14160*/  STL [R1+0x5c], R11 ;  /* 0x00005c0b01007387 */ /* 0x0003e60000100800 */
[----:B-1----:R-:W4:Y:S01]  /*14170*/  LDL.LU.64 R10, [R1+0xf20] ;  /* 0x000f2000010a7983 */ /* 0x002f220000300a00 */
[----:B------:R1:W-:Y:S03]  /*14180*/  STL [R1+0x4c], R9 ;  /* 0x00004c0901007387 */ /* 0x0003e60000100800 */
[----:B-1----:R-:W4:Y:S01]  /*14190*/  LDL.LU.64 R8, [R1+0xf28] ;  /* 0x000f280001087983 */ /* 0x002f220000300a00 */
[----:B0-----:R-:W4:Y:S03]  /*141a0*/  LDL.LU.64 R26, [R1+0xf30] ;  /* 0x000f3000011a7983 */ /* 0x001f260000300a00 */
[----:B--2---:R5:W-:Y:S04]  /*141b0*/  STL [R1+0x3c], R0 ;  /* 0x00003c0001007387 */ /* 0x004be80000100800 */
[----:B-----5:R0:W2:Y:S04]  /*141c0*/  LDG.E.U16 R0, [R28.64] ;  /* 0x000000061c007981 */ /* 0x0200a8000c1e1500 */
[----:B---3--:R1:W3:Y:S04]  /*141d0*/  LDG.E.U16 R18, [R18.64] ;  /* 0x0000000612127981 */ /* 0x0082e8000c1e1500 */
[----:B0-----:R-:W5:Y:S04]  /*141e0*/  LDL.LU.64 R28, [R1+0x1850] ;  /* 0x00185000011c7983 */ /* 0x001f680000300a00 */
[----:B----4-:R0:W4:Y:S04]  /*141f0*/  LDG.E.U16 R16, [R16.64] ;  /* 0x0000000610107981 */ /* 0x010128000c1e1500 */
[----:B------:R0:W3:Y:S04]  /*14200*/  LDG.E.U16 R14, [R14.64] ;  /* 0x000000060e0e7981 */ /* 0x0000e8000c1e1500 */
[----:B------:R0:W3:Y:S04]  /*14210*/  LDG.E.U16 R12, [R12.64] ;  /* 0x000000060c0c7981 */ /* 0x0000e8000c1e1500 */
[----:B------:R0:W3:Y:S04]  /*14220*/  LDG.E.U16 R10, [R10.64] ;  /* 0x000000060a0a7981 */ /* 0x0000e8000c1e1500 */
[----:B------:R0:W3:Y:S04]  /*14230*/  LDG.E.U16 R9, [R8.64] ;  /* 0x0000000608097981 */ /* 0x0000e8000c1e1500 */
[----:B0-----:R0:W3:Y:S04]  /*14240*/  LDG.E.U16 R8, [R26.64] ;  /* 0x000000061a087981 */ /* 0x0010e8000c1e1500 */
[----:B--2---:R5:W-:Y:S04]  /*14250*/  STL [R1+0x2c], R0 ;  /* 0x00002c0001007387 */ /* 0x004be80000100800 */
[----:B-----5:R2:W5:Y:S04]  /*14260*/  LDG.E.U16 R0, [R28.64] ;  /* 0x000000061c007981 */ /* 0x020568000c1e1500 */
[----:B--2---:R-:W2:Y:S04]  /*14270*/  LDL.LU.64 R28, [R1+0x1848] ;  /* 0x00184800011c7983 */ /* 0x004ea80000300a00 */
[----:B-----5:R2:W-:Y:S04]  /*14280*/  STL [R1+0x1c], R0 ;  /* 0x00001c0001007387 */ /* 0x0205e80000100800 */
[----:B--2---:R2:W5:Y:S04]  /*14290*/  LDG.E.U16 R0, [R28.64] ;  /* 0x000000061c007981 */ /* 0x004568000c1e1500 */
[----:B--2---:R-:W2:Y:S04]  /*142a0*/  LDL.LU.64 R28, [R1+0x1840] ;  /* 0x00184000011c7983 */ /* 0x004ea80000300a00 */
[----:B--2---:R-:W2:Y:S04]  /*142b0*/  LDG.E.U16 R29, [R28.64] ;  /* 0x000000061c1d7981 */ /* 0x004ea8000c1e1500 */
[----:B--2---:R2:W-:Y:S04]  /*142c0*/  STL [R1+0x1774], R29 ;  /* 0x0017741d01007387 */ /* 0x0045e80000100800 */
[----:B--2---:R-:W2:Y:S01]  /*142d0*/  LDL.LU.64 R28, [R1+0xef8] ;  /* 0x000ef800011c7983 */ /* 0x004ea20000300a00 */
[----:B------:R0:W-:Y:S03]  /*142e0*/  STL [R1+0x1778], R21 ;  /* 0x0017781501007387 */ /* 0x0001e60000100800 */
[----:B0-----:R-:W2:Y:S01]  /*142f0*/  LDL.LU.64 R20, [R1+0xef0] ;  /* 0x000ef00001147983 */ /* 0x001ea20000300a00 */
[----:B------:R-:W-:Y:S02]  /*14300*/  STL [R1+0x177c], R22 ;  /* 0x00177c1601007387 */ /* 0x000fe40000100800 */
[----:B------:R0:W-:Y:S02]  /*14310*/  STL [R1+0x1780], R23 ;  /* 0x0017801701007387 */ /* 0x0001e40000100800 */
[----:B0-----:R-:W3:Y:S01]  /*14320*/  LDL.LU.64 R22, [R1+0xee8] ;  /* 0x000ee80001167983 */ /* 0x001ee20000300a00 */
[----:B-----5:R0:W-:Y:S02]  /*14330*/  STL [R1+0xc], R0 ;  /* 0x00000c0001007387 */ /* 0x0201e40000100800 */
[----:B------:R-:W5:Y:S02]  /*14340*/  LDL.LU.64 R6, [R1+0xf38] ;  /* 0x000f380001067983 */ /* 0x000f640000300a00 */
[----:B------:R1:W-:Y:S01]  /*14350*/  STL [R1+0x160], R5 ;  /* 0x0001600501007387 */ /* 0x0003e20000100800 */
[----:B0-----:R0:W3:Y:S04]  /*14360*/  LDG.E.U16 R0, [R2.64] ;  /* 0x0000000602007981 */ /* 0x0010e8000c1e1500 */
[----:B-1----:R-:W3:Y:S04]  /*14370*/  LDL.LU.64 R4, [R1+0xf40] ;  /* 0x000f400001047983 */ /* 0x002ee80000300a00 */
[----:B0-----:R-:W4:Y:S01]  /*14380*/  LDL.LU.64 R2, [R1+0xf48] ;  /* 0x000f480001027983 */ /* 0x001f220000300a00 */
[----:B------:R0:W-:Y:S03]  /*14390*/  STL [R1+0x1784], R24 ;  /* 0x0017841801007387 */ /* 0x0001e60000100800 */
[----:B0-----:R-:W4:Y:S04]  /*143a0*/  LDL.LU.64 R24, [R1+0xed8] ;  /* 0x000ed80001187983 */ /* 0x001f280000300a00 */
[----:B--2---:R0:W2:Y:S04]  /*143b0*/  LDG.E.U16 R20, [R20.64] ;  /* 0x0000000614147981 */ /* 0x0040a8000c1e1500 */
[----:B0-----:R0:W2:Y:S04]  /*143c0*/  LDG.E.U16 R21, [R28.64] ;  /* 0x000000061c157981 */ /* 0x0010a8000c1e1500 */
[----:B---3--:R1:W3:Y:S04]  /*143d0*/  LDG.E.U16 R19, [R4.64] ;  /* 0x0000000604137981 */ /* 0x0082e8000c1e1500 */
[----:B----4-:R-:W4:Y:S04]  /*143e0*/  LDG.E.U16 R25, [R24.64] ;  /* 0x0000000618197981 */ /* 0x010f28000c1e1500 */
[----:B----4-:R4:W-:Y:S04]  /*143f0*/  STL [R1+0x1788], R25 ;  /* 0x0017881901007387 */ /* 0x0109e80000100800 */
[----:B----4-:R-:W4:Y:S01]  /*14400*/  LDL.LU.64 R24, [R1+0xee0] ;  /* 0x000ee00001187983 */ /* 0x010f220000300a00 */
[----:B------:R1:W-:Y:S02]  /*14410*/  STL [R1+0x158], R0 ;  /* 0x0001580001007387 */ /* 0x0003e40000100800 */
[----:B0-----:R-:W2:Y:S02]  /*14420*/  LDL.LU.64 R28, [R1+0xf50] ;  /* 0x000f5000011c7983 */ /* 0x001ea40000300a00 */
[----:B------:R-:W2:Y:S01]  /*14430*/  LDL.LU.64 R26, [R1+0xf80] ;  /* 0x000f8000011a7983 */ /* 0x000ea20000300a00 */
[----:B-1----:R0:W3:Y:S04]  /*14440*/  LDG.E.U16 R0, [R22.64] ;  /* 0x0000000616007981 */ /* 0x0020e8000c1e1500 */
[----:B----4-:R-:W4:Y:S04]  /*14450*/  LDG.E.U16 R25, [R24.64] ;  /* 0x0000000618197981 */ /* 0x010f28000c1e1500 */
[----:B--2---:R1:W-:Y:S04]  /*14460*/  STL.64 [R1+0x1818], R26 ;  /* 0x0018181a01007387 */ /* 0x0043e80000100a00 */
[----:B------:R2:W2:Y:S04]  /*14470*/  LDG.E.U16 R29, [R28.64] ;  /* 0x000000061c1d7981 */ /* 0x0004a8000c1e1500 */
[----:B-1----:R-:W2:Y:S04]  /*14480*/  LDL.LU.64 R26, [R1+0xf78] ;  /* 0x000f7800011a7983 */ /* 0x002ea80000300a00 */
[----:B--2---:R1:W-:Y:S04]  /*14490*/  STL.64 [R1+0x1820], R26 ;  /* 0x0018201a01007387 */ /* 0x0043e80000100a00 */
[----:B-1----:R-:W2:Y:S04]  /*144a0*/  LDL.LU.64 R26, [R1+0xf70] ;  /* 0x000f7000011a7983 */ /* 0x002ea80000300a00 */
[----:B--2---:R1:W-:Y:S04]  /*144b0*/  STL.64 [R1+0x1828], R26 ;  /* 0x0018281a01007387 */ /* 0x0043e80000100a00 */
[----:B-1----:R-:W2:Y:S04]  /*144c0*/  LDL.LU.64 R26, [R1+0xf68] ;  /* 0x000f6800011a7983 */ /* 0x002ea80000300a00 */
[----:B--2---:R1:W-:Y:S04]  /*144d0*/  STL.64 [R1+0x1830], R26 ;  /* 0x0018301a01007387 */ /* 0x0043e80000100a00 */
[----:B-1----:R-:W2:Y:S04]  /*144e0*/  LDL.LU.64 R26, [R1+0xf60] ;  /* 0x000f6000011a7983 */ /* 0x002ea80000300a00 */
[----:B--2---:R1:W-:Y:S04]  /*144f0*/  STL.64 [R1+0x1838], R26 ;  /* 0x0018381a01007387 */ /* 0x0043e80000100a00 */
[----:B-1----:R-:W2:Y:S01]  /*14500*/  LDL.LU.64 R26, [R1+0xf58] ;  /* 0x000f5800011a7983 */ /* 0x002ea20000300a00 */
[----:B----4-:R1:W-:Y:S03]  /*14510*/  STL [R1+0x1b4], R25 ;  /* 0x0001b41901007387 */ /* 0x0103e60000100800 */
[----:B-1----:R-:W4:Y:S01]  /*14520*/  LDL.LU.64 R24, [R1+0xf88] ;  /* 0x000f880001187983 */ /* 0x002f220000300a00 */
[----:B0-----:R-:W2:Y:S02]  /*14530*/  LDL.LU.64 R22, [R1+0xf90] ;  /* 0x000f900001167983 */ /* 0x001ea40000300a00 */
[----:B---3--:R5:W-:Y:S02]  /*14540*/  STL [R1+0x1b0], R0 ;  /* 0x0001b00001007387 */ /* 0x008be40000100800 */
[----:B-----5:R0:W3:Y:S01]  /*14550*/  LDG.E.U16 R0, [R6.64] ;  /* 0x0000000606007981 */ /* 0x0200e2000c1e1500 */
[----:B------:R-:W-:Y:S02]  /*14560*/  STL [R1+0x1a8], R21 ;  /* 0x0001a81501007387 */ /* 0x000fe40000100800 */
[----:B------:R1:W-:Y:S01]  /*14570*/  STL [R1+0x1ac], R20 ;  /* 0x0001ac1401007387 */ /* 0x0003e20000100800 */
[----:B0-----:R0:W5:Y:S04]  /*14580*/  LDG.E.U16 R6, [R2.64] ;  /* 0x0000000602067981 */ /* 0x001168000c1e1500 */
[----:B-1----:R-:W2:Y:S01]  /*14590*/  LDL.LU.64 R20, [R1+0xf98] ;  /* 0x000f980001147983 */ /* 0x002ea20000300a00 */
[----:B------:R1:W-:Y:S03]  /*145a0*/  STL [R1+0x1a4], R18 ;  /* 0x0001a41201007387 */ /* 0x0003e60000100800 */
[----:B-1----:R-:W2:Y:S01]  /*145b0*/  LDL.LU R18, [R1+0x33c] ;  /* 0x00033c0001127983 */ /* 0x002ea20000300800 */
[----:B------:R-:W4:Y:S02]  /*145c0*/  LDL.LU R17, [R1+0x32c] ;  /* 0x00032c0001117983 */ /* 0x000f240000300800 */
[----:B------:R1:W-:Y:S02]  /*145d0*/  STL [R1+0x1a0], R16 ;  /* 0x0001a01001007387 */ /* 0x0003e40000100800 */
[----:B-1----:R-:W4:Y:S01]  /*145e0*/  LDL.LU R16, [R1+0x324] ;  /* 0x0003240001107983 */ /* 0x002f220000300800 */
        /* <DEDUP_REMOVED lines=9> */
[----:B------:R1:W-:Y:S03]  /*14680*/  STL [R1+0x190], R9 ;  /* 0x0001900901007387 */ /* 0x0003e60000100800 */
[----:B-1----:R-:W4:Y:S01]  /*14690*/  LDL.LU R9, [R1+0x2d8] ;  /* 0x0002d80001097983 */ /* 0x002f220000300800 */
[----:B------:R1:W-:Y:S03]  /*146a0*/  STL [R1+0x18c], R8 ;  /* 0x00018c0801007387 */ /* 0x0003e60000100800 */
[----:B-1----:R-:W4:Y:S01]  /*146b0*/  LDL.LU R8, [R1+0x2c4] ;  /* 0x0002c40001087983 */ /* 0x002f220000300800 */
[----:B------:R-:W4:Y:S02]  /*146c0*/  LDL.LU R7, [R1+0x2b8] ;  /* 0x0002b80001077983 */ /* 0x000f240000300800 */
[----:B------:R-:W4:Y:S02]  /*146d0*/  LDL.LU R5, [R1+0x2a4] ;  /* 0x0002a40001057983 */ /* 0x000f240000300800 */
[----:B------:R-:W4:Y:S01]  /*146e0*/  LDL.LU R4, [R1+0x298] ;  /* 0x0002980001047983 */ /* 0x000f220000300800 */
[----:B0-----:R-:W4:Y:S01]  /*146f0*/  LDL.LU R3, [R1+0x284] ;  /* 0x0002840001037983 */ /* 0x001f220000300800 */
[----:B------:R-:W4:Y:S03]  /*14700*/  LDL.LU R2, [R1+0x278] ;  /* 0x0002780001027983 */ /* 0x000f260000300800 */
[----:B---3--:R0:W-:Y:S04]  /*14710*/  STL [R1+0x188], R0 ;  /* 0x0001880001007387 */ /* 0x0081e80000100800 */
[----:B0-----:R-:W3:Y:S01]  /*14720*/  LDL.LU R0, [R1+0x264] ;  /* 0x0002640001007983 */ /* 0x001ee20000300800 */
[----:B------:R-:W3:Y:S02]  /*14730*/  LDL.LU R28, [R1+0x258] ;  /* 0x00025800011c7983 */ /* 0x000ee40000300800 */
[----:B------:R2:W-:Y:S02]  /*14740*/  STL [R1+0x184], R19 ;  /* 0x0001841301007387 */ /* 0x0005e40000100800 */
[----:B--2---:R0:W2:Y:S04]  /*14750*/  LDG.E.U16 R19, [R26.64] ;  /* 0x000000061a137981 */ /* 0x0040a8000c1e1500 */
[----:B0-----:R-:W2:Y:S01]  /*14760*/  LDL.LU.64 R26, [R1+0x1838] ;  /* 0x00183800011a7983 */ /* 0x001ea20000300a00 */
[----:B-----5:R2:W-:Y:S03]  /*14770*/  STL [R1+0x180], R6 ;  /* 0x0001800601007387 */ /* 0x0205e60000100800 */
[----:B--2---:R0:W2:Y:S04]  /*14780*/  LDG.E.U16 R6, [R26.64] ;  /* 0x000000061a067981 */ /* 0x0040a8000c1e1500 */
[----:B0-----:R-:W5:Y:S01]  /*14790*/  LDL.LU.64 R26, [R1+0x1830] ;  /* 0x00183000011a7983 */ /* 0x001f620000300a00 */
[----:B------:R5:W-:Y:S03]  /*147a0*/  STL [R1+0x17c], R29 ;  /* 0x00017c1d01007387 */ /* 0x000be60000100800 */
[----:B-----5:R0:W5:Y:S04]  /*147b0*/  LDG.E.U16 R29, [R26.64] ;  /* 0x000000061a1d7981 */ /* 0x020168000c1e1500 */
[----:B0-----:R-:W2:Y:S01]  /*147c0*/  LDL.LU.64 R26, [R1+0x1828] ;  /* 0x00182800011a7983 */ /* 0x001ea20000300a00 */
[----:B------:R2:W-:Y:S03]  /*147d0*/  STL [R1+0x178], R19 ;  /* 0x0001781301007387 */ /* 0x0005e60000100800 */
[----:B--2---:R0:W2:Y:S04]  /*147e0*/  LDG.E.U16 R19, [R26.64] ;  /* 0x000000061a137981 */ /* 0x0040a8000c1e1500 */
[----:B0-----:R-:W2:Y:S01]  /*147f0*/  LDL.LU.64 R26, [R1+0x1820] ;  /* 0x00182000011a7983 */ /* 0x001ea20000300a00 */
[----:B------:R2:W-:Y:S03]  /*14800*/  STL [R1+0x174], R6 ;  /* 0x0001740601007387 */ /* 0x0005e60000100800 */
[----:B--2---:R0:W2:Y:S04]  /*14810*/  LDG.E.U16 R6, [R26.64] ;  /* 0x000000061a067981 */ /* 0x0040a8000c1e1500 */
[----:B0-----:R-:W2:Y:S01]  /*14820*/  LDL.LU.64 R26, [R1+0x1818] ;  /* 0x00181800011a7983 */ /* 0x001ea20000300a00 */
[----:B-----5:R2:W-:Y:S03]  /*14830*/  STL [R1+0x170], R29 ;  /* 0x0001701d01007387 */ /* 0x0205e60000100800 */
[----:B--2---:R0:W2:Y:S04]  /*14840*/  LDG.E.U16 R29, [R26.64] ;  /* 0x000000061a1d7981 */ /* 0x0040a8000c1e1500 */
[----:B0-----:R-:W5:Y:S01]  /*14850*/  LDL.LU R27, [R1+0x1814] ;  /* 0x00181400011b7983 */ /* 0x001f620000300800 */
[----:B------:R4:W-:Y:S02]  /*14860*/  STL [R1+0x16c], R19 ;  /* 0x00016c1301007387 */ /* 0x0009e40000100800 */
[----:B------:R5:W-:Y:S01]  /*14870*/  STL [R1+0x168], R6 ;  /* 0x0001680601007387 */ /* 0x000be20000100800 */
[----:B------:R-:W2:Y:S04]  /*14880*/  LDG.E.U16 R26, [R22.64] ;  /* 0x00000006161a7981 */ /* 0x000ea8000c1e1500 */
[----:B----4-:R-:W4:Y:S01]  /*14890*/  LDG.E.U16 R19, [R24.64] ;  /* 0x0000000618137981 */ /* 0x010f22000c1e1500 */
[----:B-----5:R-:W-:-:S03]  /*148a0*/  LOP3.LUT R6, R27, 0x30, RZ, 0x3c, !PT ;  /* 0x000000301b067812 */ /* 0x020fc600078e3cff */
[----:B------:R-:W5:Y:S04]  /*148b0*/  LDG.E.U16 R27, [R20.64] ;  /* 0x00000006141b7981 */ /* 0x000f68000c1e1500 */
[----:B------:R-:W-:Y:S01]  /*148c0*/  STS.U16 [R6+0x4300], R18 ;  /* 0x0043001206007388 */ /* 0x000fe20000000400 */
[----:B------:R-:W-:Y:S02]  /*148d0*/  STS.U16 [R6+0x4b00], R17 ;  /* 0x004b001106007388 */ /* 0x000fe40000000400 */
[----:B------:R-:W-:Y:S02]  /*148e0*/  STS.U16 [R6+0x5300], R16 ;  /* 0x0053001006007388 */ /* 0x000fe40000000400 */
[----:B------:R-:W-:Y:S01]  /*148f0*/  STS.U16 [R6+0x5b00], R15 ;  /* 0x005b000f06007388 */ /* 0x000fe20000000400 */
[----:B------:R-:W-:Y:S01]  /*14900*/  STS.U16 [R6+0x6300], R14 ;  /* 0x0063000e06007388 */ /* 0x000fe20000000400 */
[----:B------:R-:W-:Y:S02]  /*14910*/  STS.U16 [R6+0x6b00], R13 ;  /* 0x006b000d06007388 */ /* 0x000fe40000000400 */
[----:B------:R-:W-:Y:S02]  /*14920*/  STS.U16 [R6+0x7300], R12 ;  /* 0x0073000c06007388 */ /* 0x000fe40000000400 */
[----:B------:R-:W-:Y:S01]  /*14930*/  STS.U16 [R6+0x7b00], R11 ;  /* 0x007b000b06007388 */ /* 0x000fe20000000400 */
[----:B------:R-:W-:Y:S01]  /*14940*/  STS.U16 [R6+0x8300], R10 ;  /* 0x0083000a06007388 */ /* 0x000fe20000000400 */
[----:B------:R-:W-:Y:S03]  /*14950*/  STS.U16 [R6+0x8b00], R9 ;  /* 0x008b000906007388 */ /* 0x000fe60000000400 */
[----:B--2---:R-:W-:Y:S01]  /*14960*/  STL [R1+0x1758], R26 ;  /* 0x0017581a01007387 */ /* 0x004fe20000100800 */
[----:B------:R0:W-:Y:S02]  /*14970*/  STS.U16 [R6+0x9300], R8 ;  /* 0x0093000806007388 */ /* 0x0001e40000000400 */
[----:B------:R-:W-:Y:S02]  /*14980*/  STS.U16 [R6+0x9b00], R7 ;  /* 0x009b000706007388 */ /* 0x000fe40000000400 */
[----:B------:R1:W-:Y:S01]  /*14990*/  STS.U16 [R6+0xa300], R5 ;  /* 0x00a3000506007388 */ /* 0x0003e20000000400 */
[----:B-----5:R-:W-:Y:S01]  /*149a0*/  STL [R1+0x175c], R27 ;  /* 0x00175c1b01007387 */ /* 0x020fe20000100800 */
[----:B0-----:R-:W2:Y:S02]  /*149b0*/  LDL.LU R8, [R1+0x24c] ;  /* 0x00024c0001087983 */ /* 0x001ea40000300800 */
[----:B-1----:R-:W5:Y:S02]  /*149c0*/  LDL.LU R5, [R1+0x228] ;  /* 0x0002280001057983 */ /* 0x002f640000300800 */
[----:B-----5:R0:W-:Y:S04]  /*149d0*/  STL [R1+0x180c], R5 ;  /* 0x00180c0501007387 */ /* 0x0201e80000100800 */
[----:B0-----:R-:W5:Y:S04]  /*149e0*/  LDL.LU R5, [R1+0x234] ;  /* 0x0002340001057983 */ /* 0x001f680000300800 */
[----:B------:R-:W-:Y:S01]  /*149f0*/  STS.U16 [R6+0xab00], R4 ;  /* 0x00ab000406007388 */ /* 0x000fe20000000400 */
[----:B------:R-:W-:Y:S02]  /*14a00*/  STS.U16 [R6+0xb300], R3 ;  /* 0x00b3000306007388 */ /* 0x000fe40000000400 */
[----:B------:R-:W-:Y:S02]  /*14a10*/  STS.U16 [R6+0xbb00], R2 ;  /* 0x00bb000206007388 */ /* 0x000fe40000000400 */
[----:B---3--:R-:W-:Y:S01]  /*14a20*/  STS.U16 [R6+0xc300], R0 ;  /* 0x00c3000006007388 */ /* 0x008fe20000000400 */
[----:B------:R-:W-:Y:S04]  /*14a30*/  STS.U16 [R6+0xcb00], R28 ;  /* 0x00cb001c06007388 */ /* 0x000fe80000000400 */
[----:B-----5:R0:W-:Y:S04]  /*14a40*/  STL [R1+0x1810], R5 ;  /* 0x0018100501007387 */ /* 0x0201e80000100800 */
[----:B0-----:R-:W3:Y:S01]  /*14a50*/  LDL.LU R5, [R1+0x240] ;  /* 0x0002400001057983 */ /* 0x001ee20000300800 */
[----:B------:R0:W-:Y:S02]  /*14a60*/  STL [R1+0x164], R29 ;  /* 0x0001641d01007387 */ /* 0x0001e40000100800 */
[----:B------:R-:W5:Y:S02]  /*14a70*/  LDL.LU R4, [R1+0x21c] ;  /* 0x00021c0001047983 */ /* 0x000f640000300800 */
[----:B----4-:R1:W-:Y:S01]  /*14a80*/  STL [R1+0x15c], R19 ;  /* 0x00015c1301007387 */ /* 0x0103e20000100800 */
[----:B------:R-:W4:Y:S01]  /*14a90*/  LDL.LU R3, [R1+0x210] ;  /* 0x0002100001037983 */ /* 0x000f220000300800 */
[----:B------:R-:W4:Y:S02]  /*14aa0*/  LDL.LU R2, [R1+0x204] ;  /* 0x0002040001027983 */ /* 0x000f240000300800 */
[----:B------:R-:W4:Y:S02]  /*14ab0*/  LDL.LU R0, [R1+0x1f0] ;  /* 0x0001f00001007983 */ /* 0x000f240000300800 */
[----:B------:R-:W4:Y:S01]  /*14ac0*/  LDL.LU R28, [R1+0x1e8] ;  /* 0x0001e800011c7983 */ /* 0x000f220000300800 */
[----:B------:R-:W4:Y:S01]  /*14ad0*/  LDL.LU R27, [R1+0x1e4] ;  /* 0x0001e400011b7983 */ /* 0x000f220000300800 */
[----:B------:R-:W4:Y:S02]  /*14ae0*/  LDL.LU R26, [R1+0x1e0] ;  /* 0x0001e000011a7983 */ /* 0x000f240000300800 */
[----:B------:R-:W4:Y:S02]  /*14af0*/  LDL.LU R25, [R1+0x1dc] ;  /* 0x0001dc0001197983 */ /* 0x000f240000300800 */
[----:B------:R-:W4:Y:S01]  /*14b00*/  LDL.LU R24, [R1+0x1d8] ;  /* 0x0001d80001187983 */ /* 0x000f220000300800 */
[----:B------:R-:W4:Y:S01]  /*14b10*/  LDL.LU R23, [R1+0x1d4] ;  /* 0x0001d40001177983 */ /* 0x000f220000300800 */
[----:B------:R-:W4:Y:S02]  /*14b20*/  LDL.LU R22, [R1+0x1d0] ;  /* 0x0001d00001167983 */ /* 0x000f240000300800 */
[----:B------:R-:W4:Y:S02]  /*14b30*/  LDL.LU R21, [R1+0xf8] ;  /* 0x0000f80001157983 */ /* 0x000f240000300800 */
[----:B0-----:R-:W4:Y:S01]  /*14b40*/  LDL.LU R29, [R1+0xe8] ;  /* 0x0000e800011d7983 */ /* 0x001f220000300800 */
[----:B------:R-:W4:Y:S01]  /*14b50*/  LDL.LU R20, [R1+0xd8] ;  /* 0x0000d80001147983 */ /* 0x000f220000300800 */
[----:B-1----:R-:W4:Y:S02]  /*14b60*/  LDL.LU R19, [R1+0xc8] ;  /* 0x0000c80001137983 */ /* 0x002f240000300800 */
        /* <DEDUP_REMOVED lines=10> */
[----:B--2---:R0:W-:Y:S04]  /*14c10*/  STS.U16 [R6+0xd300], R8 ;  /* 0x00d3000806007388 */ /* 0x0041e80000000400 */
[----:B------:R-:W5:Y:S04]  /*14c20*/  LDL.LU R9, [R1+0x18] ;  /* 0x0000180001097983 */ /* 0x000f680000300800 */
[----:B0-----:R-:W5:Y:S04]  /*14c30*/  LDL.LU R8, [R1+0x8] ;  /* 0x0000080001087983 */ /* 0x001f680000300800 */
[----:B---3--:R0:W-:Y:S04]  /*14c40*/  STS.U16 [R6+0xdb00], R5 ;  /* 0x00db000506007388 */ /* 0x0081e80000000400 */
[----:B0-----:R-:W3:Y:S04]  /*14c50*/  LDL.LU R5, [R1+0x1810] ;  /* 0x0018100001057983 */ /* 0x001ee80000300800 */
[----:B---3--:R0:W-:Y:S04]  /*14c60*/  STS.U16 [R6+0xe300], R5 ;  /* 0x00e3000506007388 */ /* 0x0081e80000000400 */
[----:B0-----:R-:W3:Y:S04]  /*14c70*/  LDL.LU R5, [R1+0x180c] ;  /* 0x00180c0001057983 */ /* 0x001ee80000300800 */
[----:B---3--:R0:W-:Y:S01]  /*14c80*/  STS.U16 [R6+0xeb00], R5 ;  /* 0x00eb000506007388 */ /* 0x0081e20000000400 */
[----:B-----5:R1:W-:Y:S02]  /*14c90*/  STS.U16 [R6+0xf300], R4 ;  /* 0x00f3000406007388 */ /* 0x0203e40000000400 */
[----:B----4-:R3:W-:Y:S02]  /*14ca0*/  STS.U16 [R6+0xfb00], R3 ;  /* 0x00fb000306007388 */ /* 0x0107e40000000400 */
[----:B------:R4:W-:Y:S01]  /*14cb0*/  STS.U16 [R6+0x10300], R2 ;  /* 0x0103000206007388 */ /* 0x0009e20000000400 */
[----:B------:R5:W-:Y:S01]  /*14cc0*/  STS.U16 [R6+0x10b00], R0 ;  /* 0x010b000006007388 */ /* 0x000be20000000400 */
[----:B------:R5:W-:Y:S03]  /*14cd0*/  STS.U16 [R6+0x11300], R28 ;  /* 0x0113001c06007388 */ /* 0x000be60000000400 */
[----:B0-----:R-:W2:Y:S01]  /*14ce0*/  LDL.LU R5, [R1+0x1808] ;  /* 0x0018080001057983 */ /* 0x001ea20000300800 */
[----:B-1----:R-:W2:Y:S02]  /*14cf0*/  LDL.LU R4, [R1+0x1804] ;  /* 0x0018040001047983 */ /* 0x002ea40000300800 */
[----:B---3--:R-:W3:Y:S02]  /*14d00*/  LDL.LU R3, [R1+0x1800] ;  /* 0x0018000001037983 */ /* 0x008ee40000300800 */
[----:B----4-:R-:W4:Y:S01]  /*14d10*/  LDL.LU R2, [R1+0x17fc] ;  /* 0x0017fc0001027983 */ /* 0x010f220000300800 */
[----:B-----5:R-:W5:Y:S01]  /*14d20*/  LDL.LU R0, [R1+0x17f8] ;  /* 0x0017f80001007983 */ /* 0x020f620000300800 */
[----:B------:R-:W2:Y:S03]  /*14d30*/  LDL.LU R28, [R1+0x17f4] ;  /* 0x0017f400011c7983 */ /* 0x000ea60000300800 */
[----:B------:R0:W-:Y:S01]  /*14d40*/  STS.U16 [R6+0x11b00], R27 ;  /* 0x011b001b06007388 */ /* 0x0001e20000000400 */
[----:B------:R1:W-:Y:S02]  /*14d50*/  STS.U16 [R6+0x12300], R26 ;  /* 0x0123001a06007388 */ /* 0x0003e40000000400 */
[----:B------:R0:W-:Y:S02]  /*14d60*/  STS.U16 [R6+0x12b00], R25 ;  /* 0x012b001906007388 */ /* 0x0001e40000000400 */
[----:B------:R0:W-:Y:S01]  /*14d70*/  STS.U16 [R6+0x13300], R24 ;  /* 0x0133001806007388 */ /* 0x0001e20000000400 */
[----:B------:R0:W-:Y:S01]  /*14d80*/  STS.U16 [R6+0x13b00], R23 ;  /* 0x013b001706007388 */ /* 0x0001e20000000400 */
[----:B------:R0:W-:Y:S02]  /*14d90*/  STS.U16 [R6+0x14300], R22 ;  /* 0x0143001606007388 */ /* 0x0001e40000000400 */
[----:B------:R0:W-:Y:S02]  /*14da0*/  STS.U16 [R6+0x14b00], R21 ;  /* 0x014b001506007388 */ /* 0x0001e40000000400 */
[----:B------:R0:W-:Y:S01]  /*14db0*/  STS.U16 [R6+0x15300], R29 ;  /* 0x0153001d06007388 */ /* 0x0001e20000000400 */
[----:B------:R1:W-:Y:S01]  /*14dc0*/  STS.U16 [R6+0x15b00], R20 ;  /* 0x015b001406007388 */ /* 0x0003e20000000400 */
[----:B------:R-:W-:Y:S02]  /*14dd0*/  STS.U16 [R6+0x16300], R19 ;  /* 0x0163001306007388 */ /* 0x000fe40000000400 */
[----:B------:R-:W-:Y:S02]  /*14de0*/  STS.U16 [R6+0x16b00], R18 ;  /* 0x016b001206007388 */ /* 0x000fe40000000400 */
[----:B------:R-:W-:Y:S01]  /*14df0*/  STS.U16 [R6+0x17300], R17 ;  /* 0x0173001106007388 */ /* 0x000fe20000000400 */
[----:B------:R-:W-:Y:S01]  /*14e00*/  STS.U16 [R6+0x17b00], R16 ;  /* 0x017b001006007388 */ /* 0x000fe20000000400 */
[----:B------:R-:W-:Y:S02]  /*14e10*/  STS.U16 [R6+0x18300], R15 ;  /* 0x0183000f06007388 */ /* 0x000fe40000000400 */
[----:B------:R-:W-:Y:S02]  /*14e20*/  STS.U16 [R6+0x18b00], R14 ;  /* 0x018b000e06007388 */ /* 0x000fe40000000400 */
[----:B------:R-:W-:Y:S01]  /*14e30*/  STS.U16 [R6+0x19300], R13 ;  /* 0x0193000d06007388 */ /* 0x000fe20000000400 */
[----:B------:R1:W-:Y:S04]  /*14e40*/  STS.U16 [R6+0x19b00], R7 ;  /* 0x019b000706007388 */ /* 0x0003e80000000400 */
[----:B0-----:R-:W3:Y:S01]  /*14e50*/  LDL R27, [R1+0x9bc] ;  /* 0x0009bc00011b7983 */ /* 0x001ee20000100800 */
[----:B-1----:R-:W3:Y:S03]  /*14e60*/  LDL.LU R26, [R1+0x810] ;  /* 0x00081000011a7983 */ /* 0x002ee60000300800 */
[----:B------:R-:W3:Y:S01]  /*14e70*/  LDL.LU R25, [R1+0x434] ;  /* 0x0004340001197983 */ /* 0x000ee20000300800 */
[----:B------:R-:W3:Y:S03]  /*14e80*/  LDL.LU R24, [R1+0xfb8] ;  /* 0x000fb80001187983 */ /* 0x000ee60000300800 */
[----:B------:R-:W3:Y:S01]  /*14e90*/  LDL.LU R23, [R1+0x9f4] ;  /* 0x0009f40001177983 */ /* 0x000ee20000300800 */
[----:B------:R-:W3:Y:S02]  /*14ea0*/  LDL.LU R22, [R1+0x9cc] ;  /* 0x0009cc0001167983 */ /* 0x000ee40000300800 */
[----:B------:R-:W3:Y:S02]  /*14eb0*/  LDL.LU R21, [R1+0x9a8] ;  /* 0x0009a80001157983 */ /* 0x000ee40000300800 */
[----:B------:R-:W3:Y:S01]  /*14ec0*/  LDL.LU R29, [R1+0x828] ;  /* 0x00082800011d7983 */ /* 0x000ee20000300800 */
[----:B------:R-:W3:Y:S04]  /*14ed0*/  LDL.LU R20, [R1+0x4dc] ;  /* 0x0004dc0001147983 */ /* 0x000ee80000300800 */
[----:B------:R-:W0:Y:S01]  /*14ee0*/  S2R R7, SR_TID.X ;  /* 0x0000000000077919 */ /* 0x000e220000002100 */
[----:B------:R-:W3:Y:S02]  /*14ef0*/  LDL.LU R19, [R1+0x470] ;  /* 0x0004700001137983 */ /* 0x000ee40000300800 */
[----:B------:R-:W3:Y:S02]  /*14f00*/  LDL.LU R18, [R1+0x404] ;  /* 0x0004040001127983 */ /* 0x000ee40000300800 */
[----:B------:R-:W3:Y:S01]  /*14f10*/  LDL.LU R17, [R1+0xfbc] ;  /* 0x000fbc0001117983 */ /* 0x000ee20000300800 */
[----:B------:R1:W-:Y:S04]  /*14f20*/  STS.U16 [R6+0x1a300], R12 ;  /* 0x01a3000c06007388 */ /* 0x0003e80000000400 */
[----:B------:R-:W3:Y:S01]  /*14f30*/  LDL.LU R16, [R1+0xa98] ;  /* 0x000a980001107983 */ /* 0x000ee20000300800 */
[----:B------:R1:W-:Y:S02]  /*14f40*/  STS.U16 [R6+0x1ab00], R11 ;  /* 0x01ab000b06007388 */ /* 0x0003e40000000400 */
[----:B------:R-:W3:Y:S02]  /*14f50*/  LDL.LU R14, [R1+0x9fc] ;  /* 0x0009fc00010e7983 */ /* 0x000ee40000300800 */
[----:B------:R1:W-:Y:S01]  /*14f60*/  STS.U16 [R6+0x1b300], R10 ;  /* 0x01b3000a06007388 */ /* 0x0003e20000000400 */
[----:B------:R-:W3:Y:S04]  /*14f70*/  LDL.LU R13, [R1+0x9e8] ;  /* 0x0009e800010d7983 */ /* 0x000ee80000300800 */
[----:B------:R1:W-:Y:S01]  /*14f80*/  STS.U16 [R6+0x1bb00], R9 ;  /* 0x01bb000906007388 */ /* 0x0003e20000000400 */
[----:B------:R1:W-:Y:S03]  /*14f90*/  STS.U16 [R6+0x1c300], R8 ;  /* 0x01c3000806007388 */ /* 0x0003e60000000400 */
[----:B-1----:R-:W3:Y:S01]  /*14fa0*/  LDL.LU R12, [R1+0x9d4] ;  /* 0x0009d400010c7983 */ /* 0x002ee20000300800 */
[----:B------:R-:W3:Y:S03]  /*14fb0*/  LDL.LU R11, [R1+0x9c4] ;  /* 0x0009c400010b7983 */ /* 0x000ee60000300800 */
[----:B------:R-:W3:Y:S01]  /*14fc0*/  LDL.LU R10, [R1+0x9b4] ;  /* 0x0009b400010a7983 */ /* 0x000ee20000300800 */
[----:B------:R-:W3:Y:S02]  /*14fd0*/  LDL.LU R9, [R1+0x850] ;  /* 0x0008500001097983 */ /* 0x000ee40000300800 */
[----:B------:R-:W3:Y:S01]  /*14fe0*/  LDL.LU R8, [R1+0x82c] ;  /* 0x00082c0001087983 */ /* 0x000ee20000300800 */
[----:B0-----:R-:W-:Y:S01]  /*14ff0*/  LOP3.LUT R7, R7, 0x7f, RZ, 0xc0, !PT ;  /* 0x0000007f07077812 */ /* 0x001fe200078ec0ff */
[----:B--2---:R0:W-:Y:S01]  /*15000*/  STS.U16 [R6+0x1cb00], R28 ;  /* 0x01cb001c06007388 */ /* 0x0041e20000000400 */
[----:B-----5:R1:W-:Y:S02]  /*15010*/  STS.U16 [R6+0x1d300], R0 ;  /* 0x01d3000006007388 */ /* 0x0203e40000000400 */
[----:B----4-:R2:W-:Y:S02]  /*15020*/  STS.U16 [R6+0x1db00], R2 ;  /* 0x01db000206007388 */ /* 0x0105e40000000400 */
[----:B---3--:R-:W-:Y:S02]  /*15030*/  STS.U16 [R6+0x1e300], R3 ;  /* 0x01e3000306007388 */ /* 0x008fe40000000400 */
[----:B0-----:R-:W-:-:S02]  /*15040*/  IMAD.SHL.U32 R28, R7, 0x2, RZ ;  /* 0x00000002071c7824 */ /* 0x001fc400078e00ff */
[----:B------:R-:W3:Y:S01]  /*15050*/  LDL.LU R7, [R1+0x818] ;  /* 0x0008180001077983 */ /* 0x000ee20000300800 */
[----:B-1----:R-:W4:Y:S02]  /*15060*/  LDL.LU R0, [R1+0xa94] ;  /* 0x000a940001007983 */ /* 0x002f240000300800 */
[----:B--2---:R-:W2:Y:S01]  /*15070*/  LDL.LU R2, [R1+0x4a0] ;  /* 0x0004a00001027983 */ /* 0x004ea20000300800 */
[----:B------:R-:W-:Y:S01]  /*15080*/  LOP3.LUT R15, R28, 0x40, RZ, 0x3c, !PT ;  /* 0x000000401c0f7812 */ /* 0x000fe200078e3cff */
[----:B------:R0:W-:Y:S04]  /*15090*/  STL [R1+0x17e0], R28 ;  /* 0x0017e01c01007387 */ /* 0x0001e80000100800 */
[----:B------:R1:W-:Y:S01]  /*150a0*/  STS.U16 [R6+0x1eb00], R4 ;  /* 0x01eb000406007388 */ /* 0x0003e20000000400 */
[----:B------:R5:W-:Y:S03]  /*150b0*/  STS.U16 [R6+0x1f300], R5 ;  /* 0x01f3000506007388 */ /* 0x000be60000000400 */
[----:B0-----:R-:W2:Y:S01]  /*150c0*/  LDL.LU R28, [R1+0x9e0] ;  /* 0x0009e000011c7983 */ /* 0x001ea20000300800 */
[----:B------:R-:W2:Y:S02]  /*150d0*/  LDL.LU R3, [R1+0x848] ;  /* 0x0008480001037983 */ /* 0x000ea40000300800 */
[----:B-1----:R-:W2:Y:S02]  /*150e0*/  LDL.LU R4, [R1+0x340] ;  /* 0x0003400001047983 */ /* 0x002ea40000300800 */
[----:B-----5:R-:W5:Y:S01]  /*150f0*/  LDL.LU R6, [R1+0x17f0] ;  /* 0x0017f00001067983 */ /* 0x020f620000300800 */
[----:B------:R-:W0:Y:S02]  /*15100*/  S2R R5, SR_TID.X ;  /* 0x0000000000057919 */ /* 0x000e240000002100 */
[----:B0-----:R-:W-:-:S04]  /*15110*/  LOP3.LUT R5, R5, 0x7f, RZ, 0xc0, !PT ;  /* 0x0000007f05057812 */ /* 0x001fc800078ec0ff */
[----:B------:R-:W-:-:S04]  /*15120*/  SHF.L.U32 R5, R5, 0x1, RZ ;  /* 0x0000000105057819 */ /* 0x000fc800000006ff */
[----:B------:R-:W-:-:S05]  /*15130*/  LOP3.LUT R5, R5, 0x30, RZ, 0x3c, !PT ;  /* 0x0000003005057812 */ /* 0x000fca00078e3cff */
[----:B-----5:R-:W-:Y:S01]  /*15140*/  STS.U16 [R5+0x1fb00], R6 ;  /* 0x01fb000605007388 */ /* 0x020fe20000000400 */
[----:B--2---:R-:W-:Y:S02]  /*15150*/  STS.U16 [R15+0x400], R4 ;  /* 0x000400040f007388 */ /* 0x004fe40000000400 */
[----:B------:R-:W-:Y:S02]  /*15160*/  STS.U16 [R15+0xc00], R3 ;  /* 0x000c00030f007388 */ /* 0x000fe40000000400 */
[----:B------:R0:W-:Y:S02]  /*15170*/  STS.U16 [R15+0x1400], R28 ;  /* 0x0014001c0f007388 */ /* 0x0001e40000000400 */
[----:B0-----:R-:W2:Y:S04]  /*15180*/  LDL.LU R28, [R1+0x45c] ;  /* 0x00045c00011c7983 */ /* 0x001ea80000300800 */
[----:B--2---:R0:W-:Y:S04]  /*15190*/  STL [R1+0x17e4], R28 ;  /* 0x0017e41c01007387 */ /* 0x0041e80000100800 */
[----:B0-----:R-:W2:Y:S04]  /*151a0*/  LDL.LU R28, [R1+0x490] ;  /* 0x00049000011c7983 */ /* 0x001ea80000300800 */
[----:B--2---:R0:W-:Y:S04]  /*151b0*/  STL [R1+0x17e8], R28 ;  /* 0x0017e81c01007387 */ /* 0x0041e80000100800 */
[----:B0-----:R-:W2:Y:S04]  /*151c0*/  LDL.LU R28, [R1+0x4c8] ;  /* 0x0004c800011c7983 */ /* 0x001ea80000300800 */
[----:B------:R-:W-:Y:S01]  /*151d0*/  STS.U16 [R15+0x1c00], R2 ;  /* 0x001c00020f007388 */ /* 0x000fe20000000400 */
[----:B----4-:R-:W-:Y:S02]  /*151e0*/  STS.U16 [R15+0x2400], R0 ;  /* 0x002400000f007388 */ /* 0x010fe40000000400 */
[----:B------:R-:W-:Y:S02]  /*151f0*/  STS.U16 [R15+0x2c00], R27 ;  /* 0x002c001b0f007388 */ /* 0x000fe40000000400 */
[----:B------:R-:W-:Y:S01]  /*15200*/  STS.U16 [R15+0x3400], R26 ;  /* 0x0034001a0f007388 */ /* 0x000fe20000000400 */
        /* <DEDUP_REMOVED lines=16> */
[----:B------:R-:W-:Y:S04]  /*15310*/  STS.U16 [R15+0xbc00], R9 ;  /* 0x00bc00090f007388 */ /* 0x000fe80000000400 */
[----:B--2---:R0:W-:Y:S04]  /*15320*/  STL [R1+0x17ec], R28 ;  /* 0x0017ec1c01007387 */ /* 0x0041e80000100800 */
[----:B0-----:R-:W2:Y:S01]  /*15330*/  LDL.LU R28, [R1+0x504] ;  /* 0x00050400011c7983 */ /* 0x001ea20000300800 */
[----:B------:R-:W4:Y:S02]  /*15340*/  LDL.LU R13, [R1+0x428] ;  /* 0x00042800010d7983 */ /* 0x000f240000300800 */
[----:B------:R-:W5:Y:S02]  /*15350*/  LDL.LU R12, [R1+0x3fc] ;  /* 0x0003fc00010c7983 */ /* 0x000f640000300800 */
[----:B------:R-:W4:Y:S01]  /*15360*/  LDL.LU R11, [R1+0x200] ;  /* 0x00020000010b7983 */ /* 0x000f220000300800 */
[----:B------:R-:W4:Y:S04]  /*15370*/  LDL.LU R10, [R1+0x1ec] ;  /* 0x0001ec00010a7983 */ /* 0x000f280000300800 */
[----:B------:R0:W-:Y:S01]  /*15380*/  STS.U16 [R15+0xc400], R8 ;  /* 0x00c400080f007388 */ /* 0x0001e20000000400 */
[----:B------:R-:W4:Y:S02]  /*15390*/  LDL.LU R9, [R1+0x14c] ;  /* 0x00014c0001097983 */ /* 0x000f240000300800 */
[----:B---3--:R1:W-:Y:S01]  /*153a0*/  STS.U16 [R15+0xcc00], R7 ;  /* 0x00cc00070f007388 */ /* 0x0083e20000000400 */
[----:B0-----:R-:W5:Y:S01]  /*153b0*/  LDL.LU R8, [R1+0x140] ;  /* 0x0001400001087983 */ /* 0x001f620000300800 */
[----:B-1----:R-:W5:Y:S02]  /*153c0*/  LDL.LU R7, [R1+0x134] ;  /* 0x0001340001077983 */ /* 0x002f640000300800 */
[----:B------:R-:W5:Y:S02]  /*153d0*/  LDL.LU R6, [R1+0x128] ;  /* 0x0001280001067983 */ /* 0x000f640000300800 */
[----:B------:R-:W5:Y:S01]  /*153e0*/  LDL.LU R5, [R1+0x11c] ;  /* 0x00011c0001057983 */ /* 0x000f620000300800 */
[----:B------:R-:W5:Y:S01]  /*153f0*/  LDL.LU R4, [R1+0x110] ;  /* 0x0001100001047983 */ /* 0x000f620000300800 */
[----:B------:R-:W5:Y:S02]  /*15400*/  LDL.LU R3, [R1+0x104] ;  /* 0x0001040001037983 */ /* 0x000f640000300800 */
        /* <DEDUP_REMOVED lines=15> */
[----:B------:R-:W5:Y:S03]  /*15500*/  LDL.LU R14, [R1+0x4] ;  /* 0x00000400010e7983 */ /* 0x000f660000300800 */
[----:B--2---:R0:W-:Y:S04]  /*15510*/  STS.U16 [R15+0xd400], R28 ;  /* 0x00d4001c0f007388 */ /* 0x0041e80000000400 */
[----:B0-----:R-:W2:Y:S04]  /*15520*/  LDL.LU R28, [R1+0x17ec] ;  /* 0x0017ec00011c7983 */ /* 0x001ea80000300800 */
[----:B--2---:R0:W-:Y:S04]  /*15530*/  STS.U16 [R15+0xdc00], R28 ;  /* 0x00dc001c0f007388 */ /* 0x0041e80000000400 */
[----:B0-----:R-:W2:Y:S04]  /*15540*/  LDL.LU R28, [R1+0x17e8] ;  /* 0x0017e800011c7983 */ /* 0x001ea80000300800 */
[----:B--2---:R0:W-:Y:S04]  /*15550*/  STS.U16 [R15+0xe400], R28 ;  /* 0x00e4001c0f007388 */ /* 0x0041e80000000400 */
[----:B0-----:R-:W2:Y:S04]  /*15560*/  LDL.LU R28, [R1+0x17e4] ;  /* 0x0017e400011c7983 */ /* 0x001ea80000300800 */
[----:B--2---:R0:W-:Y:S01]  /*15570*/  STS.U16 [R15+0xec00], R28 ;  /* 0x00ec001c0f007388 */ /* 0x0041e20000000400 */
[----:B----4-:R1:W-:Y:S02]  /*15580*/  STS.U16 [R15+0xf400], R13 ;  /* 0x00f4000d0f007388 */ /* 0x0103e40000000400 */
[----:B-----5:R2:W-:Y:S02]  /*15590*/  STS.U16 [R15+0xfc00], R12 ;  /* 0x00fc000c0f007388 */ /* 0x0205e40000000400 */
[----:B------:R4:W-:Y:S01]  /*155a0*/  STS.U16 [R15+0x10400], R11 ;  /* 0x0104000b0f007388 */ /* 0x0009e20000000400 */
[----:B------:R5:W-:Y:S01]  /*155b0*/  STS.U16 [R15+0x10c00], R10 ;  /* 0x010c000a0f007388 */ /* 0x000be20000000400 */
[----:B------:R5:W-:Y:S03]  /*155c0*/  STS.U16 [R15+0x11400], R9 ;  /* 0x011400090f007388 */ /* 0x000be60000000400 */
[----:B0-----:R-:W3:Y:S01]  /*155d0*/  LDL.LU R28, [R1+0x17e0] ;  /* 0x0017e000011c7983 */ /* 0x001ee20000300800 */
[----:B-1----:R-:W3:Y:S02]  /*155e0*/  LDL.LU R13, [R1+0x17dc] ;  /* 0x0017dc00010d7983 */ /* 0x002ee40000300800 */
[----:B--2---:R-:W2:Y:S02]  /*155f0*/  LDL.LU R12, [R1+0x17d8] ;  /* 0x0017d800010c7983 */ /* 0x004ea40000300800 */
[----:B----4-:R-:W4:Y:S01]  /*15600*/  LDL.LU R11, [R1+0x17d4] ;  /* 0x0017d400010b7983 */ /* 0x010f220000300800 */
[----:B-----5:R-:W5:Y:S01]  /*15610*/  LDL.LU R10, [R1+0x17d0] ;  /* 0x0017d000010a7983 */ /* 0x020f620000300800 */
[----:B------:R-:W2:Y:S03]  /*15620*/  LDL.LU R9, [R1+0x17cc] ;  /* 0x0017cc0001097983 */ /* 0x000ea60000300800 */
[----:B------:R0:W-:Y:S01]  /*15630*/  STS.U16 [R15+0x11c00], R8 ;  /* 0x011c00080f007388 */ /* 0x0001e20000000400 */
[----:B------:R1:W-:Y:S02]  /*15640*/  STS.U16 [R15+0x12400], R7 ;  /* 0x012400070f007388 */ /* 0x0003e40000000400 */
[----:B------:R1:W-:Y:S01]  /*15650*/  STS.U16 [R15+0x12c00], R6 ;  /* 0x012c00060f007388 */ /* 0x0003e20000000400 */
[----:B0-----:R-:W2:Y:S01]  /*15660*/  LDL.LU R8, [R1+0x17c8] ;  /* 0x0017c80001087983 */ /* 0x001ea20000300800 */
[----:B-1----:R-:W2:Y:S02]  /*15670*/  LDL.LU R7, [R1+0x17c4] ;  /* 0x0017c40001077983 */ /* 0x002ea40000300800 */
[----:B------:R-:W2:Y:S02]  /*15680*/  LDL.LU R6, [R1+0x800] ;  /* 0x0008000001067983 */ /* 0x000ea40000300800 */
[----:B------:R0:W-:Y:S01]  /*15690*/  STS.U16 [R15+0x13400], R5 ;  /* 0x013400050f007388 */ /* 0x0001e20000000400 */
        /* <DEDUP_REMOVED lines=12> */
[----:B------:R-:W-:Y:S01]  /*15760*/  STS.U16 [R15+0x19c00], R20 ;  /* 0x019c00140f007388 */ /* 0x000fe20000000400 */
[----:B------:R0:W-:Y:S02]  /*15770*/  STS.U16 [R15+0x1a400], R19 ;  /* 0x01a400130f007388 */ /* 0x0001e40000000400 */
[----:B------:R-:W-:Y:S02]  /*15780*/  STS.U16 [R15+0x1ac00], R18 ;  /* 0x01ac00120f007388 */ /* 0x000fe40000000400 */
[----:B------:R-:W-:Y:S01]  /*15790*/  STS.U16 [R15+0x1b400], R17 ;  /* 0x01b400110f007388 */ /* 0x000fe20000000400 */
[----:B------:R-:W-:Y:S01]  /*157a0*/  STS.U16 [R15+0x1bc00], R16 ;  /* 0x01bc00100f007388 */ /* 0x000fe20000000400 */
[----:B------:R-:W-:Y:S03]  /*157b0*/  STS.U16 [R15+0x1c400], R14 ;  /* 0x01c4000e0f007388 */ /* 0x000fe60000000400 */
[----:B--2---:R3:W-:Y:S01]  /*157c0*/  STL [R1+0x17c0], R6 ;  /* 0x0017c00601007387 */ /* 0x0047e20000100800 */
[----:B0-----:R-:W2:Y:S02]  /*157d0*/  LDL.LU R5, [R1+0x430] ;  /* 0x0004300001057983 */ /* 0x001ea40000300800 */
[----:B-1----:R-:W2:Y:S02]  /*157e0*/  LDL.LU R4, [R1+0x368] ;  /* 0x0003680001047983 */ /* 0x002ea40000300800 */
[----:B------:R-:W2:Y:S01]  /*157f0*/  LDL.LU R3, [R1+0x364] ;  /* 0x0003640001037983 */ /* 0x000ea20000300800 */
[----:B------:R-:W2:Y:S01]  /*15800*/  LDL.LU R2, [R1+0x360] ;  /* 0x0003600001027983 */ /* 0x000ea20000300800 */
[----:B------:R-:W2:Y:S02]  /*15810*/  LDL.LU R0, [R1+0x35c] ;  /* 0x00035c0001007983 */ /* 0x000ea40000300800 */
[----:B------:R-:W2:Y:S02]  /*15820*/  LDL.LU R27, [R1+0x358] ;  /* 0x00035800011b7983 */ /* 0x000ea40000300800 */
[----:B------:R-:W2:Y:S01]  /*15830*/  LDL.LU R26, [R1+0x34c] ;  /* 0x00034c00011a7983 */ /* 0x000ea20000300800 */
[----:B------:R-:W2:Y:S01]  /*15840*/  LDL.LU R25, [R1+0x348] ;  /* 0x0003480001197983 */ /* 0x000ea20000300800 */
[----:B------:R-:W2:Y:S02]  /*15850*/  LDL.LU R24, [R1+0x344] ;  /* 0x0003440001187983 */ /* 0x000ea40000300800 */
[----:B------:R-:W2:Y:S02]  /*15860*/  LDL.LU R23, [R1+0x3f8] ;  /* 0x0003f80001177983 */ /* 0x000ea40000300800 */
[----:B------:R-:W2:Y:S01]  /*15870*/  LDL.LU R22, [R1+0x3ec] ;  /* 0x0003ec0001167983 */ /* 0x000ea20000300800 */
[----:B------:R-:W2:Y:S01]  /*15880*/  LDL.LU R21, [R1+0x3e8] ;  /* 0x0003e80001157983 */ /* 0x000ea20000300800 */
[----:B------:R-:W2:Y:S02]  /*15890*/  LDL.LU R29, [R1+0x3d4] ;  /* 0x0003d400011d7983 */ /* 0x000ea40000300800 */
[----:B------:R-:W2:Y:S01]  /*158a0*/  LDL.LU R19, [R1+0x3d0] ;  /* 0x0003d00001137983 */ /* 0x000ea20000300800 */
[C---:B---3--:R-:W-:Y:S01]  /*158b0*/  LOP3.LUT R6, R28.reuse, 0x40, RZ, 0x3c, !PT ;  /* 0x000000401c067812 */ /* 0x048fe200078e3cff */
[----:B------:R-:W3:Y:S01]  /*158c0*/  LDL.LU R18, [R1+0x3cc] ;  /* 0x0003cc0001127983 */ /* 0x000ee20000300800 */
[----:B------:R-:W2:Y:S02]  /*158d0*/  LDL.LU R17, [R1+0x3c8] ;  /* 0x0003c80001117983 */ /* 0x000ea40000300800 */
[----:B------:R-:W2:Y:S02]  /*158e0*/  LDL.LU R16, [R1+0x3c4] ;  /* 0x0003c40001107983 */ /* 0x000ea40000300800 */
[----:B------:R-:W2:Y:S01]  /*158f0*/  LDL.LU R15, [R1+0x3c0] ;  /* 0x0003c000010f7983 */ /* 0x000ea20000300800 */
[----:B------:R-:W2:Y:S04]  /*15900*/  LDL.LU R14, [R1+0x394] ;  /* 0x00039400010e7983 */ /* 0x000ea80000300800 */
[----:B------:R0:W-:Y:S01]  /*15910*/  STS.U16 [R6+0x1cc00], R7 ;  /* 0x01cc000706007388 */ /* 0x0001e20000000400 */
[----:B------:R1:W-:Y:S02]  /*15920*/  STS.U16 [R6+0x1d400], R8 ;  /* 0x01d4000806007388 */ /* 0x0003e40000000400 */
[----:B------:R1:W-:Y:S02]  /*15930*/  STS.U16 [R6+0x1dc00], R9 ;  /* 0x01dc000906007388 */ /* 0x0003e40000000400 */
[----:B-----5:R5:W-:Y:S01]  /*15940*/  STS.U16 [R6+0x1e400], R10 ;  /* 0x01e4000a06007388 */ /* 0x020be20000000400 */
[----:B----4-:R4:W-:Y:S01]  /*15950*/  STS.U16 [R6+0x1ec00], R11 ;  /* 0x01ec000b06007388 */ /* 0x0109e20000000400 */
[----:B------:R4:W-:Y:S03]  /*15960*/  STS.U16 [R6+0x1f400], R12 ;  /* 0x01f4000c06007388 */ /* 0x0009e60000000400 */
[----:B0-----:R-:W2:Y:S01]  /*15970*/  LDL.LU R7, [R1+0x9b8] ;  /* 0x0009b80001077983 */ /* 0x001ea20000300800 */
[----:B-1----:R-:W2:Y:S02]  /*15980*/  LDL.LU R8, [R1+0xa90] ;  /* 0x000a900001087983 */ /* 0x002ea40000300800 */
[----:B------:R-:W2:Y:S02]  /*15990*/  LDL.LU R9, [R1+0x474] ;  /* 0x0004740001097983 */ /* 0x000ea40000300800 */
[----:B-----5:R-:W5:Y:S01]  /*159a0*/  LDL.LU R10, [R1+0x9d0] ;  /* 0x0009d000010a7983 */ /* 0x020f620000300800 */
[----:B----4-:R-:W4:Y:S01]  /*159b0*/  LDL.LU R11, [R1+0x814] ;  /* 0x00081400010b7983 */ /* 0x010f220000300800 */
[----:B------:R-:W2:Y:S03]  /*159c0*/  LDL.LU R12, [R1+0x9e4] ;  /* 0x0009e400010c7983 */ /* 0x000ea60000300800 */
[----:B------:R0:W-:Y:S01]  /*159d0*/  STS.U16 [R6+0x1fc00], R13 ;  /* 0x01fc000d06007388 */ /* 0x0001e20000000400 */
[----:B------:R-:W-:-:S03]  /*159e0*/  LOP3.LUT R20, R28, 0x50, RZ, 0x3c, !PT ;  /* 0x000000501c147812 */ /* 0x000fc600078e3cff */
[----:B0-----:R-:W2:Y:S01]  /*159f0*/  LDL.LU R6, [R1+0x17c0] ;  /* 0x0017c00001067983 */ /* 0x001ea20000300800 */
[----:B------:R0:W-:Y:S03]  /*15a00*/  STL [R1+0x17b0], R28 ;  /* 0x0017b01c01007387 */ /* 0x0001e60000100800 */
[----:B0-----:R-:W2:Y:S04]  /*15a10*/  LDL.LU R28, [R1+0x384] ;  /* 0x00038400011c7983 */ /* 0x001ea80000300800 */
[----:B--2---:R0:W-:Y:S04]  /*15a20*/  STL [R1+0x17b4], R28 ;  /* 0x0017b41c01007387 */ /* 0x0041e80000100800 */
[----:B0-----:R-:W2:Y:S04]  /*15a30*/  LDL.LU R28, [R1+0x388] ;  /* 0x00038800011c7983 */ /* 0x001ea80000300800 */
[----:B--2---:R0:W-:Y:S04]  /*15a40*/  STL [R1+0x17b8], R28 ;  /* 0x0017b81c01007387 */ /* 0x0041e80000100800 */
[----:B0-----:R-:W2:Y:S04]  /*15a50*/  LDL.LU R28, [R1+0x38c] ;  /* 0x00038c00011c7983 */ /* 0x001ea80000300800 */
[----:B------:R-:W-:Y:S01]  /*15a60*/  STS.U16 [R20+0x500], R12 ;  /* 0x0005000c14007388 */ /* 0x000fe20000000400 */
[----:B----4-:R-:W-:Y:S02]  /*15a70*/  STS.U16 [R20+0xd00], R11 ;  /* 0x000d000b14007388 */ /* 0x010fe40000000400 */
[----:B-----5:R-:W-:Y:S02]  /*15a80*/  STS.U16 [R20+0x1500], R10 ;  /* 0x0015000a14007388 */ /* 0x020fe40000000400 */
        /* <DEDUP_REMOVED lines=18> */
[----:B---3--:R-:W-:Y:S02]  /*15bb0*/  STS.U16 [R20+0xad00], R18 ;  /* 0x00ad001214007388 */ /* 0x008fe40000000400 */
[----:B------:R-:W-:Y:S01]  /*15bc0*/  STS.U16 [R20+0xb500], R17 ;  /* 0x00b5001114007388 */ /* 0x000fe20000000400 */
[----:B--2---:R0:W-:Y:S04]  /*15bd0*/  STL [R1+0x17bc], R28 ;  /* 0x0017bc1c01007387 */ /* 0x0041e80000100800 */
[----:B0-----:R-:W2:Y:S01]  /*15be0*/  LDL.LU R28, [R1+0x390] ;  /* 0x00039000011c7983 */ /* 0x001ea20000300800 */
[----:B------:R-:W3:Y:S02]  /*15bf0*/  LDL.LU R19, [R1+0x380] ;  /* 0x0003800001137983 */ /* 0x000ee40000300800 */
[----:B------:R-:W4:Y:S02]  /*15c00*/  LDL.LU R18, [R1+0x36c] ;  /* 0x00036c0001127983 */ /* 0x000f240000300800 */
[----:B------:R0:W-:Y:S01]  /*15c10*/  STS.U16 [R20+0xbd00], R16 ;  /* 0x00bd001014007388 */ /* 0x0001e20000000400 */
[----:B------:R-:W5:Y:S04]  /*15c20*/  LDL.LU R17, [R1+0x1fc] ;  /* 0x0001fc0001117983 */ /* 0x000f680000300800 */
[----:B------:R1:W-:Y:S01]  /*15c30*/  STS.U16 [R20+0xc500], R15 ;  /* 0x00c5000f14007388 */ /* 0x0003e20000000400 */
[----:B------:R1:W-:Y:S03]  /*15c40*/  STS.U16 [R20+0xcd00], R14 ;  /* 0x00cd000e14007388 */ /* 0x0003e60000000400 */
[----:B0-----:R-:W3:Y:S01]  /*15c50*/  LDL.LU R16, [R1+0x154] ;  /* 0x0001540001107983 */ /* 0x001ee20000300800 */
[----:B-1----:R-:W3:Y:S02]  /*15c60*/  LDL.LU R15, [R1+0x148] ;  /* 0x00014800010f7983 */ /* 0x002ee40000300800 */
[----:B------:R-:W3:Y:S02]  /*15c70*/  LDL.LU R14, [R1+0x13c] ;  /* 0x00013c00010e7983 */ /* 0x000ee40000300800 */
[----:B------:R-:W3:Y:S01]  /*15c80*/  LDL.LU R13, [R1+0x130] ;  /* 0x00013000010d7983 */ /* 0x000ee20000300800 */
[----:B------:R-:W3:Y:S01]  /*15c90*/  LDL.LU R12, [R1+0x124] ;  /* 0x00012400010c7983 */ /* 0x000ee20000300800 */
[----:B------:R-:W3:Y:S02]  /*15ca0*/  LDL.LU R11, [R1+0x118] ;  /* 0x00011800010b7983 */ /* 0x000ee40000300800 */
        /* <DEDUP_REMOVED lines=17> */
[----:B------:R-:W3:Y:S01]  /*15dc0*/  LDL.LU R29, [R1] ;  /* 0x00000000011d7983 */ /* 0x000ee20000300800 */
[----:B--2---:R0:W-:Y:S04]  /*15dd0*/  STS.U16 [R20+0xd500], R28 ;  /* 0x00d5001c14007388 */ /* 0x0041e80000000400 */
[----:B0-----:R-:W2:Y:S04]  /*15de0*/  LDL.LU R28, [R1+0x17bc] ;  /* 0x0017bc00011c7983 */ /* 0x001ea80000300800 */
[----:B--2---:R0:W-:Y:S04]  /*15df0*/  STS.U16 [R20+0xdd00], R28 ;  /* 0x00dd001c14007388 */ /* 0x0041e80000000400 */
[----:B0-----:R-:W2:Y:S04]  /*15e00*/  LDL.LU R28, [R1+0x17b8] ;  /* 0x0017b800011c7983 */ /* 0x001ea80000300800 */
[----:B--2---:R0:W-:Y:S04]  /*15e10*/  STS.U16 [R20+0xe500], R28 ;  /* 0x00e5001c14007388 */ /* 0x0041e80000000400 */
[----:B0-----:R-:W2:Y:S04]  /*15e20*/  LDL.LU R28, [R1+0x17b4] ;  /* 0x0017b400011c7983 */ /* 0x001ea80000300800 */
[----:B--2---:R0:W-:Y:S01]  /*15e30*/  STS.U16 [R20+0xed00], R28 ;  /* 0x00ed001c14007388 */ /* 0x0041e20000000400 */
[----:B---3--:R1:W-:Y:S02]  /*15e40*/  STS.U16 [R20+0xf500], R19 ;  /* 0x00f5001314007388 */ /* 0x0083e40000000400 */
[----:B----4-:R2:W-:Y:S02]  /*15e50*/  STS.U16 [R20+0xfd00], R18 ;  /* 0x00fd001214007388 */ /* 0x0105e40000000400 */
[----:B-----5:R3:W-:Y:S01]  /*15e60*/  STS.U16 [R20+0x10500], R17 ;  /* 0x0105001114007388 */ /* 0x0207e20000000400 */
[----:B------:R4:W-:Y:S01]  /*15e70*/  STS.U16 [R20+0x10d00], R16 ;  /* 0x010d001014007388 */ /* 0x0009e20000000400 */
[----:B------:R4:W-:Y:S03]  /*15e80*/  STS.U16 [R20+0x11500], R15 ;  /* 0x0115000f14007388 */ /* 0x0009e60000000400 */
[----:B0-----:R-:W5:Y:S01]  /*15e90*/  LDL.LU R28, [R1+0x17b0] ;  /* 0x0017b000011c7983 */ /* 0x001f620000300800 */
[----:B-1----:R-:W5:Y:S02]  /*15ea0*/  LDL.LU R19, [R1+0x17ac] ;  /* 0x0017ac0001137983 */ /* 0x002f640000300800 */
[----:B--2---:R-:W2:Y:S02]  /*15eb0*/  LDL.LU R18, [R1+0x17a8] ;  /* 0x0017a80001127983 */ /* 0x004ea40000300800 */
[----:B---3--:R-:W3:Y:S01]  /*15ec0*/  LDL.LU R17, [R1+0x17a4] ;  /* 0x0017a40001117983 */ /* 0x008ee20000300800 */
[----:B----4-:R-:W4:Y:S01]  /*15ed0*/  LDL.LU R16, [R1+0x17a0] ;  /* 0x0017a00001107983 */ /* 0x010f220000300800 */
[----:B------:R-:W2:Y:S03]  /*15ee0*/  LDL.LU R15, [R1+0x179c] ;  /* 0x00179c00010f7983 */ /* 0x000ea60000300800 */
[----:B------:R0:W-:Y:S04]  /*15ef0*/  STS.U16 [R20+0x11d00], R14 ;  /* 0x011d000e14007388 */ /* 0x0001e80000000400 */
[----:B0-----:R-:W2:Y:S01]  /*15f00*/  LDL.LU R14, [R1+0x1798] ;  /* 0x00179800010e7983 */ /* 0x001ea20000300800 */
        /* <DEDUP_REMOVED lines=19> */
[----:B------:R0:W-:Y:S01]  /*16040*/  STS.U16 [R20+0x1bd00], R21 ;  /* 0x01bd001514007388 */ /* 0x0001e20000000400 */
[----:B------:R1:W-:Y:S03]  /*16050*/  STS.U16 [R20+0x1c500], R29 ;  /* 0x01c5001d14007388 */ /* 0x0003e60000000400 */
        /* <DEDUP_REMOVED lines=20> */
[----:B--2---:R0:W-:Y:S01]  /*161a0*/  STS.U16 [R20+0x1cd00], R14 ;  /* 0x01cd000e14007388 */ /* 0x0041e20000000400 */
[----:B------:R1:W-:Y:S02]  /*161b0*/  STS.U16 [R20+0x1d500], R15 ;  /* 0x01d5000f14007388 */ /* 0x0003e40000000400 */
[----:B----4-:R2:W-:Y:S02]  /*161c0*/  STS.U16 [R20+0x1dd00], R16 ;  /* 0x01dd001014007388 */ /* 0x0105e40000000400 */
[----:B---3--:R3:W-:Y:S01]  /*161d0*/  STS.U16 [R20+0x1e500], R17 ;  /* 0x01e5001114007388 */ /* 0x0087e20000000400 */
[----:B------:R4:W-:Y:S01]  /*161e0*/  STS.U16 [R20+0x1ed00], R18 ;  /* 0x01ed001214007388 */ /* 0x0009e20000000400 */
[----:B-----5:R4:W-:Y:S03]  /*161f0*/  STS.U16 [R20+0x1f500], R19 ;  /* 0x01f5001314007388 */ /* 0x0209e60000000400 */
[----:B0-----:R-:W5:Y:S01]  /*16200*/  LDL.LU R14, [R1+0x500] ;  /* 0x00050000010e7983 */ /* 0x001f620000300800 */
[----:B-1----:R-:W5:Y:S02]  /*16210*/  LDL.LU R15, [R1+0x9ac] ;  /* 0x0009ac00010f7983 */ /* 0x002f640000300800 */
[----:B--2---:R-:W2:Y:S02]  /*16220*/  LDL.LU R16, [R1+0x9f8] ;  /* 0x0009f80001107983 */ /* 0x004ea40000300800 */
[----:B---3--:R-:W3:Y:S01]  /*16230*/  LDL.LU R17, [R1+0x458] ;  /* 0x0004580001117983 */ /* 0x008ee20000300800 */
[----:B----4-:R-:W4:Y:S01]  /*16240*/  LDL.LU R18, [R1+0x9c0] ;  /* 0x0009c00001127983 */ /* 0x010f220000300800 */
[----:B------:R-:W2:Y:S01]  /*16250*/  LDL.LU R20, [R1+0x1794] ;  /* 0x0017940001147983 */ /* 0x000ea20000300800 */
[----:B------:R-:W-:-:S02]  /*16260*/  LOP3.LUT R19, R28, 0x50, RZ, 0x3c, !PT ;  /* 0x000000501c137812 */ /* 0x000fc400078e3cff */
[----:B------:R-:W-:Y:S01]  /*16270*/  LOP3.LUT R2, R28, 0x60, RZ, 0x3c, !PT ;  /* 0x000000601c027812 */ /* 0x000fe200078e3cff */
[----:B------:R-:W-:Y:S04]  /*16280*/  STL [R1+0x178c], R28 ;  /* 0x00178c1c01007387 */ /* 0x000fe80000100800 */
[----:B--2---:R-:W-:Y:S01]  /*16290*/  STS.U16 [R19+0x1fd00], R20 ;  /* 0x01fd001413007388 */ /* 0x004fe20000000400 */
[----:B------:R0:W-:Y:S02]  /*162a0*/  STS.U16 [R2+0x600], R21 ;  /* 0x0006001502007388 */ /* 0x0001e40000000400 */
[----:B------:R1:W-:Y:S01]  /*162b0*/  STS.U16 [R2+0xe00], R29 ;  /* 0x000e001d02007388 */ /* 0x0003e20000000400 */
[----:B0-----:R-:W2:Y:S01]  /*162c0*/  LDL.LU R21, [R1+0x254] ;  /* 0x0002540001157983 */ /* 0x001ea20000300800 */
[----:B-1----:R-:W2:Y:S02]  /*162d0*/  LDL.LU R29, [R1+0x248] ;  /* 0x00024800011d7983 */ /* 0x002ea40000300800 */
[----:B------:R-:W2:Y:S02]  /*162e0*/  LDL.LU R28, [R1+0x230] ;  /* 0x00023000011c7983 */ /* 0x000ea40000300800 */
[----:B----4-:R-:W-:Y:S01]  /*162f0*/  STS.U16 [R2+0x1600], R18 ;  /* 0x0016001202007388 */ /* 0x010fe20000000400 */
[----:B---3--:R-:W-:Y:S01]  /*16300*/  STS.U16 [R2+0x1e00], R17 ;  /* 0x001e001102007388 */ /* 0x008fe20000000400 */
[----:B------:R-:W-:Y:S02]  /*16310*/  STS.U16 [R2+0x2600], R16 ;  /* 0x0026001002007388 */ /* 0x000fe40000000400 */
        /* <DEDUP_REMOVED lines=21> */
[----:B------:R-:W3:Y:S02]  /*16470*/  LDL.LU R25, [R1+0x224] ;  /* 0x0002240001197983 */ /* 0x000ee40000300800 */
[----:B------:R-:W4:Y:S02]  /*16480*/  LDL.LU R27, [R1+0x218] ;  /* 0x00021800011b7983 */ /* 0x000f240000300800 */
[----:B------:R-:W5:Y:S01]  /*16490*/  LDL.LU R26, [R1+0x20c] ;  /* 0x00020c00011a7983 */ /* 0x000f620000300800 */
[----:B------:R-:W3:Y:S04]  /*164a0*/  LDL.LU R24, [R1+0x1f8] ;  /* 0x0001f80001187983 */ /* 0x000ee80000300800 */
[----:B------:R0:W-:Y:S01]  /*164b0*/  STS.U16 [R2+0xc600], R22 ;  /* 0x00c6001602007388 */ /* 0x0001e20000000400 */
[----:B------:R-:W3:Y:S02]  /*164c0*/  LDL.LU R23, [R1+0x150] ;  /* 0x0001500001177983 */ /* 0x000ee40000300800 */
[----:B------:R1:W-:Y:S02]  /*164d0*/  STS.U16 [R2+0xce00], R21 ;  /* 0x00ce001502007388 */ /* 0x0003e40000000400 */
[----:B------:R1:W-:Y:S01]  /*164e0*/  STS.U16 [R2+0xd600], R29 ;  /* 0x00d6001d02007388 */ /* 0x0003e20000000400 */
        /* <DEDUP_REMOVED lines=21> */
[----:B------:R-:W3:Y:S03]  /*16640*/  LDL.LU R0, [R1+0xc] ;  /* 0x00000c0001007983 */ /* 0x000ee60000300800 */
        /* <DEDUP_REMOVED lines=14> */
[----:B------:R0:W-:Y:S01]  /*16730*/  STS.U16 [R2+0x11600], R22 ;  /* 0x0116001602007388 */ /* 0x0001e20000000400 */
[----:B------:R1:W-:Y:S02]  /*16740*/  STS.U16 [R2+0x11e00], R21 ;  /* 0x011e001502007388 */ /* 0x0003e40000000400 */
[----:B------:R1:W-:Y:S01]  /*16750*/  STS.U16 [R2+0x12600], R29 ;  /* 0x0126001d02007388 */ /* 0x0003e20000000400 */
[----:B0-----:R-:W2:Y:S01]  /*16760*/  LDL.LU R22, [R1+0x177c] ;  /* 0x00177c0001167983 */ /* 0x001ea20000300800 */
[----:B-1----:R-:W2:Y:S02]  /*16770*/  LDL.LU R21, [R1+0x1778] ;  /* 0x0017780001157983 */ /* 0x002ea40000300800 */
[----:B------:R-:W2:Y:S02]  /*16780*/  LDL.LU R29, [R1+0x1774] ;  /* 0x00177400011d7983 */ /* 0x000ea40000300800 */
        /* <DEDUP_REMOVED lines=19> */
[----:B--2---:R-:W-:Y:S01]  /*168c0*/  STS.U16 [R2+0x1c600], R29 ;  /* 0x01c6001d02007388 */ /* 0x004fe20000000400 */
[----:B------:R-:W-:Y:S02]  /*168d0*/  STS.U16 [R2+0x1ce00], R21 ;  /* 0x01ce001502007388 */ /* 0x000fe40000000400 */
[----:B------:R-:W-:Y:S02]  /*168e0*/  STS.U16 [R2+0x1d600], R22 ;  /* 0x01d6001602007388 */ /* 0x000fe40000000400 */
[----:B------:R-:W-:Y:S01]  /*168f0*/  STS.U16 [R2+0x1de00], R23 ;  /* 0x01de001702007388 */ /* 0x000fe20000000400 */
[----:B------:R-:W-:Y:S01]  /*16900*/  STS.U16 [R2+0x1e600], R27 ;  /* 0x01e6001b02007388 */ /* 0x000fe20000000400 */
[----:B---3--:R-:W-:Y:S02]  /*16910*/  STS.U16 [R2+0x1ee00], R26 ;  /* 0x01ee001a02007388 */ /* 0x008fe40000000400 */
[----:B----4-:R-:W-:Y:S02]  /*16920*/  STS.U16 [R2+0x1f600], R24 ;  /* 0x01f6001802007388 */ /* 0x010fe40000000400 */
[----:B-----5:R0:W-:Y:S02]  /*16930*/  STS.U16 [R2+0x1fe00], R25 ;  /* 0x01fe001902007388 */ /* 0x0201e40000000400 */
[----:B0-----:R-:W2:Y:S04]  /*16940*/  LDL.LU R25, [R1+0x42c] ;  /* 0x00042c0001197983 */ /* 0x001ea80000300800 */
[----:B--2---:R0:W-:Y:S04]  /*16950*/  STL [R1+0x1768], R25 ;  /* 0x0017681901007387 */ /* 0x0041e80000100800 */
[----:B0-----:R-:W2:Y:S04]  /*16960*/  LDL.LU R25, [R1+0x9b0] ;  /* 0x0009b00001197983 */ /* 0x001ea80000300800 */
[----:B--2---:R0:W-:Y:S04]  /*16970*/  STL [R1+0x176c], R25 ;  /* 0x00176c1901007387 */ /* 0x0041e80000100800 */
[----:B0-----:R-:W2:Y:S01]  /*16980*/  LDL.LU R25, [R1+0x468] ;  /* 0x0004680001197983 */ /* 0x001ea20000300800 */
[----:B------:R-:W-:-:S03]  /*16990*/  LOP3.LUT R0, R28, 0x70, RZ, 0x3c, !PT ;  /* 0x000000701c007812 */ /* 0x000fc600078e3cff */
[----:B--2---:R0:W-:Y:S04]  /*169a0*/  STL [R1+0x1770], R25 ;  /* 0x0017701901007387 */ /* 0x0041e80000100800 */
[----:B0-----:R-:W2:Y:S01]  /*169b0*/  LDL.LU R25, [R1+0x4a8] ;  /* 0x0004a80001197983 */ /* 0x001ea20000300800 */
[----:B------:R-:W3:Y:S02]  /*169c0*/  LDL.LU R24, [R1+0x9f0] ;  /* 0x0009f00001187983 */ /* 0x000ee40000300800 */
[----:B------:R-:W4:Y:S02]  /*169d0*/  LDL.LU R23, [R1+0x9a0] ;  /* 0x0009a00001177983 */ /* 0x000f240000300800 */
[----:B------:R-:W5:Y:S01]  /*169e0*/  LDL.LU R22, [R1+0x4e0] ;  /* 0x0004e00001167983 */ /* 0x000f620000300800 */
        /* <DEDUP_REMOVED lines=24> */
[----:B--2---:R0:W-:Y:S04]  /*16b70*/  STS.U16 [R0+0x700], R25 ;  /* 0x0007001900007388 */ /* 0x0041e80000000400 */
[----:B0-----:R-:W2:Y:S04]  /*16b80*/  LDL.LU R25, [R1+0x1770] ;  /* 0x0017700001197983 */ /* 0x001ea80000300800 */
[----:B--2---:R0:W-:Y:S04]  /*16b90*/  STS.U16 [R0+0xf00], R25 ;  /* 0x000f001900007388 */ /* 0x0041e80000000400 */
[----:B0-----:R-:W2:Y:S04]  /*16ba0*/  LDL.LU R25, [R1+0x176c] ;  /* 0x00176c0001197983 */ /* 0x001ea80000300800 */
[----:B--2---:R0:W-:Y:S04]  /*16bb0*/  STS.U16 [R0+0x1700], R25 ;  /* 0x0017001900007388 */ /* 0x0041e80000000400 */
[----:B0-----:R-:W2:Y:S04]  /*16bc0*/  LDL.LU R25, [R1+0x1768] ;  /* 0x0017680001197983 */ /* 0x001ea80000300800 */
[----:B--2---:R-:W-:Y:S01]  /*16bd0*/  STS.U16 [R0+0x1f00], R25 ;  /* 0x001f001900007388 */ /* 0x004fe20000000400 */
[----:B---3--:R-:W-:Y:S02]  /*16be0*/  STS.U16 [R0+0x2700], R24 ;  /* 0x0027001800007388 */ /* 0x008fe40000000400 */
[----:B----4-:R-:W-:Y:S02]  /*16bf0*/  STS.U16 [R0+0x2f00], R23 ;  /* 0x002f001700007388 */ /* 0x010fe40000000400 */
[----:B-----5:R-:W-:Y:S01]  /*16c00*/  STS.U16 [R0+0x3700], R22 ;  /* 0x0037001600007388 */ /* 0x020fe20000000400 */
        /* <DEDUP_REMOVED lines=21> */
[----:B------:R0:W-:Y:S03]  /*16d60*/  STS.U16 [R0+0xe700], R28 ;  /* 0x00e7001c00007388 */ /* 0x0001e60000000400 */
[----:B0-----:R-:W2:Y:S01]  /*16d70*/  LDL.LU R28, [R1+0x1f4] ;  /* 0x0001f400011c7983 */ /* 0x001ea20000300800 */
[----:B------:R-:W-:Y:S03]  /*16d80*/  STS.U16 [R0+0xef00], R27 ;  /* 0x00ef001b00007388 */ /* 0x000fe60000000400 */
[----:B--2---:R0:W-:Y:S04]  /*16d90*/  STL [R1+0x1764], R28 ;  /* 0x0017641c01007387 */ /* 0x0041e80000100800 */
[----:B0-----:R-:W2:Y:S01]  /*16da0*/  LDL.LU R28, [R1+0x208] ;  /* 0x00020800011c7983 */ /* 0x001ea20000300800 */
[----:B------:R-:W3:Y:S02]  /*16db0*/  LDL.LU R27, [R1+0x1c8] ;  /* 0x0001c800011b7983 */ /* 0x000ee40000300800 */
[----:B------:R-:W-:Y:S01]  /*16dc0*/  STS.U16 [R0+0xf700], R26 ;  /* 0x00f7001a00007388 */ /* 0x000fe20000000400 */
[----:B---3--:R0:W-:Y:S04]  /*16dd0*/  STL [R1+0x1760], R27 ;  /* 0x0017601b01007387 */ /* 0x0081e80000100800 */
[----:B0-----:R-:W3:Y:S01]  /*16de0*/  LDL.LU R27, [R1+0x1cc] ;  /* 0x0001cc00011b7983 */ /* 0x001ee20000300800 */
[----:B------:R-:W4:Y:S02]  /*16df0*/  LDL.LU R26, [R1+0x1c4] ;  /* 0x0001c400011a7983 */ /* 0x000f240000300800 */
[----:B------:R-:W5:Y:S02]  /*16e00*/  LDL.LU R25, [R1+0x1c0] ;  /* 0x0001c00001197983 */ /* 0x000f640000300800 */
        /* <DEDUP_REMOVED lines=23> */
[----:B------:R-:W3:Y:S01]  /*16f80*/  LDL.LU R2, [R1+0x15c] ;  /* 0x00015c0001027983 */ /* 0x000ee20000300800 */
[----:B--2---:R0:W-:Y:S04]  /*16f90*/  STS.U16 [R0+0xff00], R28 ;  /* 0x00ff001c00007388 */ /* 0x0041e80000000400 */
[----:B0-----:R-:W2:Y:S04]  /*16fa0*/  LDL.LU R28, [R1+0x1764] ;  /* 0x00176400011c7983 */ /* 0x001ea80000300800 */
[----:B--2---:R0:W-:Y:S01]  /*16fb0*/  STS.U16 [R0+0x10700], R28 ;  /* 0x0107001c00007388 */ /* 0x0041e20000000400 */
[----:B---3--:R1:W-:Y:S03]  /*16fc0*/  STS.U16 [R0+0x10f00], R27 ;  /* 0x010f001b00007388 */ /* 0x0083e60000000400 */
[----:B0-----:R-:W2:Y:S01]  /*16fd0*/  LDL.LU R28, [R1+0x4ac] ;  /* 0x0004ac00011c7983 */ /* 0x001ea20000300800 */
[----:B-1----:R-:W3:Y:S03]  /*16fe0*/  LDL.LU R27, [R1+0x1760] ;  /* 0x00176000011b7983 */ /* 0x002ee60000300800 */
[----:B---3--:R0:W-:Y:S01]  /*16ff0*/  STS.U16 [R0+0x11700], R27 ;  /* 0x0117001b00007388 */ /* 0x0081e20000000400 */
[----:B----4-:R1:W-:Y:S03]  /*17000*/  STS.U16 [R0+0x11f00], R26 ;  /* 0x011f001a00007388 */ /* 0x0103e60000000400 */
[----:B0-----:R-:W3:Y:S01]  /*17010*/  LDL.LU R27, [R1+0x175c] ;  /* 0x00175c00011b7983 */ /* 0x001ee20000300800 */
[----:B-1----:R-:W4:Y:S02]  /*17020*/  LDL.LU R26, [R1+0x1758] ;  /* 0x00175800011a7983 */ /* 0x002f240000300800 */
        /* <DEDUP_REMOVED lines=24> */
[----:B------:R0:W-:Y:S02]  /*171b0*/  STS.U16 [R0+0x1e700], R2 ;  /* 0x01e7000200007388 */ /* 0x0001e40000000400 */
[----:B0-----:R-:W-:-:S02]  /*171c0*/  MOV R2, 0x3f800000 ;  /* 0x3f80000000027802 */ /* 0x001fc40000000f00 */
[----:B------:R-:W-:-:S03]  /*171d0*/  MOV R3, 0xff800000 ;  /* 0xff80000000037802 */ /* 0x000fc60000000f00 */
[----:B------:R0:W-:Y:S02]  /*171e0*/  STL [R1+0xa6c], R2 ;  /* 0x000a6c0201007387 */ /* 0x0001e40000100800 */
[----:B0-----:R-:W-:Y:S02]  /*171f0*/  MOV R2, 0xff800000 ;  /* 0xff80000000027802 */ /* 0x001fe40000000f00 */
[----:B----4-:R-:W-:Y:S01]  /*17200*/  STS.U16 [R0+0x1ef00], R26 ;  /* 0x01ef001a00007388 */ /* 0x010fe20000000400 */
[----:B---3--:R-:W-:Y:S02]  /*17210*/  STS.U16 [R0+0x1f700], R27 ;  /* 0x01f7001b00007388 */ /* 0x008fe40000000400 */
[----:B--2---:R0:W-:Y:S02]  /*17220*/  STS.U16 [R0+0x1ff00], R28 ;  /* 0x01ff001c00007388 */ /* 0x0041e40000000400 */
[----:B0-----:R-:W-:-:S05]  /*17230*/  IMAD.MOV.U32 R0, RZ, RZ, -0x800000 ;  /* 0xff800000ff007424 */ /* 0x001fca00078e00ff */
[----:B------:R-:W-:Y:S01]  /*17240*/  STL [R1+0x94c], R0 ;  /* 0x00094c0001007387 */ /* 0x000fe20000100800 */
[----:B------:R-:W-:Y:S02]  /*17250*/  STL [R1+0x948], R3 ;  /* 0x0009480301007387 */ /* 0x000fe40000100800 */
[----:B------:R-:W-:Y:S02]  /*17260*/  STL [R1+0x944], R2 ;  /* 0x0009440201007387 */ /* 0x000fe40000100800 */
[----:B------:R-:W-:Y:S01]  /*17270*/  STL [R1+0x93c], R0 ;  /* 0x00093c0001007387 */ /* 0x000fe20000100800 */
        /* <DEDUP_REMOVED lines=9> */
[----:B------:R0:W-:Y:S02]  /*17310*/  STL [R1+0x950], R3 ;  /* 0x0009500301007387 */ /* 0x0001e40000100800 */
[----:B------:R1:W-:Y:S02]  /*17320*/  STL [R1+0x938], R2 ;  /* 0x0009380201007387 */ /* 0x0003e40000100800 */
[----:B------:R2:W-:Y:S02]  /*17330*/  STL [R1+0x904], R0 ;  /* 0x0009040001007387 */ /* 0x0005e40000100800 */
[----:B0-----:R-:W-:Y:S01]  /*17340*/  IMAD.MOV.U32 R3, RZ, RZ, 0x3f800000 ;  /* 0x3f800000ff037424 */ /* 0x001fe200078e00ff */
[----:B-1----:R-:W-:-:S02]  /*17350*/  MOV R2, 0x3f800000 ;  /* 0x3f80000000027802 */ /* 0x002fc40000000f00 */
[----:B--2---:R-:W-:Y:S02]  /*17360*/  MOV R0, 0x3f800000 ;  /* 0x3f80000000007802 */ /* 0x004fe40000000f00 */
        /* <DEDUP_REMOVED lines=12> */
[----:B------:R0:W-:Y:S01]  /*17430*/  STL [R1+0xaa0], R3 ;  /* 0x000aa00301007387 */ /* 0x0001e20000100800 */
[----:B------:R1:W-:Y:S02]  /*17440*/  STL [R1+0xaa4], R2 ;  /* 0x000aa40201007387 */ /* 0x0003e40000100800 */
[----:B------:R-:W-:Y:S02]  /*17450*/  STL [R1+0x640], RZ ;  /* 0x000640ff01007387 */ /* 0x000fe40000100800 */
[----:B------:R2:W-:Y:S01]  /*17460*/  STL [R1+0xaa8], R0 ;  /* 0x000aa80001007387 */ /* 0x0005e20000100800 */
[----:B------:R3:W-:Y:S01]  /*17470*/  STL [R1+0x644], RZ ;  /* 0x000644ff01007387 */ /* 0x0007e20000100800 */
[----:B------:R3:W-:Y:S02]  /*17480*/  STL [R1+0x648], RZ ;  /* 0x000648ff01007387 */ /* 0x0007e40000100800 */
[----:B------:R3:W-:Y:S02]  /*17490*/  STL [R1+0x64c], RZ ;  /* 0x00064cff01007387 */ /* 0x0007e40000100800 */
[----:B------:R3:W-:Y:S01]  /*174a0*/  STL [R1+0x630], RZ ;  /* 0x000630ff01007387 */ /* 0x0007e20000100800 */
        /* <DEDUP_REMOVED lines=478> */
[----:B------:R3:W-:Y:S01]  /*19290*/  STL [R1+0x87c], RZ ;  /* 0x00087cff01007387 */ /* 0x0007e20000100800 */
[----:B------:R-:W4:Y:S01]  /*192a0*/  S2R R28, SR_CTAID.X ;  /* 0x00000000001c7919 */ /* 0x000f220000002500 */
        /* <DEDUP_REMOVED lines=15> */
[----:B------:R3:W-:Y:S04]  /*193a0*/  STL [R1+0x8bc], RZ ;  /* 0x0008bcff01007387 */ /* 0x0007e80000100800 */
[----:B------:R-:W2:Y:S01]  /*193b0*/  S2R R19, SR_TID.X ;  /* 0x0000000000137919 */ /* 0x000ea20000002100 */
[----:B------:R3:W-:Y:S02]  /*193c0*/  STL [R1+0x8c0], RZ ;  /* 0x0008c0ff01007387 */ /* 0x0007e40000100800 */
[----:B------:R3:W-:Y:S02]  /*193d0*/  STL [R1+0x8c4], RZ ;  /* 0x0008c4ff01007387 */ /* 0x0007e40000100800 */
[----:B------:R3:W-:Y:S01]  /*193e0*/  STL [R1+0x8c8], RZ ;  /* 0x0008c8ff01007387 */ /* 0x0007e20000100800 */
[----:B------:R3:W-:Y:S04]  /*193f0*/  STL [R1+0x8cc], RZ ;  /* 0x0008ccff01007387 */ /* 0x0007e80000100800 */
[----:B0-----:R-:W0:Y:S01]  /*19400*/  S2R R3, SR_TID.X ;  /* 0x0000000000037919 */ /* 0x001e220000002100 */
[----:B------:R3:W-:Y:S02]  /*19410*/  STL [R1+0x8d0], RZ ;  /* 0x0008d0ff01007387 */ /* 0x0007e40000100800 */
[----:B------:R3:W-:Y:S02]  /*19420*/  STL [R1+0x8d4], RZ ;  /* 0x0008d4ff01007387 */ /* 0x0007e40000100800 */
[----:B------:R3:W-:Y:S02]  /*19430*/  STL [R1+0x8d8], RZ ;  /* 0x0008d8ff01007387 */ /* 0x0007e40000100800 */
[----:B----4-:R-:W-:Y:S01]  /*19440*/  IMAD.SHL.U32 R28, R28, 0x80, RZ ;  /* 0x000000801c1c7824 */ /* 0x010fe200078e00ff */
[----:B------:R3:W-:Y:S01]  /*19450*/  STL [R1+0x8dc], RZ ;  /* 0x0008dcff01007387 */ /* 0x0007e20000100800 */
[----:B------:R3:W-:Y:S02]  /*19460*/  STL [R1+0x8e0], RZ ;  /* 0x0008e0ff01007387 */ /* 0x0007e40000100800 */
[----:B------:R3:W-:Y:S02]  /*19470*/  STL [R1+0x8e4], RZ ;  /* 0x0008e4ff01007387 */ /* 0x0007e40000100800 */
[----:B------:R3:W-:Y:S01]  /*19480*/  STL [R1+0x8e8], RZ ;  /* 0x0008e8ff01007387 */ /* 0x0007e20000100800 */
[----:B------:R3:W-:Y:S01]  /*19490*/  STL [R1+0x8ec], RZ ;  /* 0x0008ecff01007387 */ /* 0x0007e20000100800 */
[----:B-1----:R-:W-:-:S04]  /*194a0*/  IADD3 R2, R28, 0x80, RZ ;  /* 0x000000801c027810 */ /* 0x002fc80007ffe0ff */
[----:B------:R-:W-:Y:S02]  /*194b0*/  ISETP.GE.AND P0, PT, R2, 0x1, PT ;  /* 0x000000010200780c */ /* 0x000fe40003f06270 */
[----:B--2---:R-:W-:-:S04]  /*194c0*/  SHF.L.U32 R0, R19, 0xc, RZ ;  /* 0x0000000c13007819 */ /* 0x004fc800000006ff */
[----:B------:R-:W-:Y:S02]  /*194d0*/  LOP3.LUT R0, R0, 0x6000, RZ, 0xc0, !PT ;  /* 0x0000600000007812 */ /* 0x000fe400078ec0ff */
[----:B0-----:R-:W-:-:S04]  /*194e0*/  LOP3.LUT R28, R3, 0x7f, RZ, 0xc0, !PT ;  /* 0x0000007f031c7812 */ /* 0x001fc800078ec0ff */
[----:B------:R-:W-:Y:S01]  /*194f0*/  LEA R0, R28, R0, 0x4 ;  /* 0x000000001c007211 */ /* 0x000fe200078e20ff */
[----:B------:R-:W-:Y:S05]  /*19500*/  @!P0 BRA `(.L_x_0) ;  /* 0x0002cc0000008947 */ /* 0x000fea0003800000 */
[----:B---3--:R-:W0:Y:S01]  /*19510*/  S2R R4, SR_TID.X ;  /* 0x0000000000047919 */ /* 0x008e220000002100 */
[C---:B------:R-:W-:Y:S01]  /*19520*/  LOP3.LUT R2, R19.reuse, 0x10, RZ, 0xc0, !PT ;  /* 0x0000001013027812 */ /* 0x040fe200078ec0ff */
[C---:B------:R-:W-:Y:S01]  /*19530*/  IMAD.SHL.U32 R8, R19.reuse, 0x2, RZ ;  /* 0x0000000213087824 */ /* 0x040fe200078e00ff */
[C---:B------:R-:W-:Y:S01]  /*19540*/  SHF.L.U32 R9, R19.reuse, 0x3, RZ ;  /* 0x0000000313097819 */ /* 0x040fe200000006ff */
[----:B------:R-:W1:Y:S01]  /*19550*/  S2R R16, SR_CTAID.Y ;  /* 0x0000000000107919 */ /* 0x000e620000002600 */
[----:B------:R-:W-:Y:S01]  /*19560*/  SHF.R.S32.HI R5, RZ, 0x4, R19 ;  /* 0x00000004ff057819 */ /* 0x000fe20000011413 */
[----:B------:R-:W-:Y:S01]  /*19570*/  IMAD.SHL.U32 R0, R2, 0x80, RZ ;  /* 0x0000008002007824 */ /* 0x000fe200078e00ff */
[C---:B------:R-:W-:Y:S02]  /*19580*/  LOP3.LUT R7, R19.reuse, 0x20, RZ, 0xc0, !PT ;  /* 0x0000002013077812 */ /* 0x040fe400078ec0ff */
[----:B------:R-:W-:-:S02]  /*19590*/  LOP3.LUT R11, R19, 0x7, RZ, 0xc0, !PT ;  /* 0x00000007130b7812 */ /* 0x000fc400078ec0ff */
[----:B------:R-:W-:Y:S02]  /*195a0*/  SGXT R5, R5, 0x1 ;  /* 0x000000010505781a */ /* 0x000fe40000000200 */
[----:B------:R-:W-:Y:S02]  /*195b0*/  MOV R13, c[0x0][0x1b8] ;  /* 0x00006e00000d7a02 */ /* 0x000fe40000000f00 */
[----:B------:R-:W-:Y:S02]  /*195c0*/  SHF.L.U32 R25, R19, 0x5, RZ ;  /* 0x0000000513197819 */ /* 0x000fe400000006ff */
[----:B0-----:R-:W-:Y:S01]  /*195d0*/  LOP3.LUT R6, R4, 0x3, RZ, 0xc0, !PT ;  /* 0x0000000304067812 */ /* 0x001fe200078ec0ff */
[----:B------:R-:W-:-:S03]  /*195e0*/  IMAD R4, R11, 0x110, RZ ;  /* 0x000001100b047824 */ /* 0x000fc600078e02ff */
[----:B------:R-:W-:Y:S01]  /*195f0*/  SHF.L.U32 R10, R6, 0x5, RZ ;  /* 0x00000005060a7819 */ /* 0x000fe200000006ff */
[----:B-1----:R-:W-:Y:S01]  /*19600*/  IMAD R14, R16, c[0x0][0x1b0], RZ ;  /* 0x00006c00100e7a24 */ /* 0x002fe200078e02ff */
[----:B------:R-:W-:Y:S02]  /*19610*/  SHF.R.U32.HI R6, RZ, 0x1, R7 ;  /* 0x00000001ff067819 */ /* 0x000fe40000011607 */
[----:B------:R-:W-:Y:S01]  /*19620*/  LEA R2, R2, R10, 0x6 ;  /* 0x0000000a02027211 */ /* 0x000fe200078e30ff */
[C---:B------:R-:W-:Y:S01]  /*19630*/  IMAD.SHL.U32 R15, R14.reuse, 0x2, RZ ;  /* 0x000000020e0f7824 */ /* 0x040fe200078e00ff */
[----:B------:R-:W-:Y:S01]  /*19640*/  LOP3.LUT R10, R3, 0x3, RZ, 0xc0, !PT ;  /* 0x00000003030a7812 */ /* 0x000fe200078ec0ff */
[----:B------:R-:W-:Y:S01]  /*19650*/  IMAD.HI R14, R14, 0x2, RZ ;  /* 0x000000020e0e7827 */ /* 0x000fe200078e02ff */
[----:B------:R-:W-:Y:S02]  /*19660*/  LOP3.LUT R3, R9, 0x60, RZ, 0xc0, !PT ;  /* 0x0000006009037812 */ /* 0x000fe400078ec0ff */
[C---:B------:R-:W-:Y:S01]  /*19670*/  ISETP.NE.U32.AND P0, PT, R10.reuse, RZ, PT ;  /* 0x000000ff0a00720c */ /* 0x040fe20003f05070 */
[C---:B------:R-:W-:Y:S01]  /*19680*/  IMAD.SHL.U32 R12, R10.reuse, 0x2, RZ ;  /* 0x000000020a0c7824 */ /* 0x040fe200078e00ff */
[----:B------:R-:W-:-:S02]  /*19690*/  LEA R3, R10, R3, 0x2 ;  /* 0x000000030a037211 */ /* 0x000fc400078e10ff */
[----:B------:R-:W-:Y:S02]  /*196a0*/  SHF.R.S32.HI R10, RZ, 0x6, R19 ;  /* 0x00000006ff0a7819 */ /* 0x000fe40000011413 */
[----:B------:R-:W-:Y:S02]  /*196b0*/  LOP3.LUT R5, R6, 0x90, R5, 0x78, !PT ;  /* 0x0000009006057812 */ /* 0x000fe400078e7805 */
[----:B------:R-:W-:Y:S02]  /*196c0*/  SHF.R.U32.HI R6, RZ, 0x4, R19 ;  /* 0x00000004ff067819 */ /* 0x000fe40000011613 */
[----:B------:R-:W-:Y:S02]  /*196d0*/  SGXT R10, R10, 0x1 ;  /* 0x000000010a0a781a */ /* 0x000fe40000000200 */
[----:B------:R-:W-:Y:S02]  /*196e0*/  LOP3.LUT R4, R4, 0x10, R8, 0x78, !PT ;  /* 0x0000001004047812 */ /* 0x000fe400078e7808 */
[----:B------:R-:W-:-:S02]  /*196f0*/  SGXT.U32 R6, R6, 0x3 ;  /* 0x000000030606781a */ /* 0x000fc40000000000 */
[----:B------:R-:W-:Y:S02]  /*19700*/  LOP3.LUT R10, R10, 0x90, RZ, 0xc0, !PT ;  /* 0x000000900a0a7812 */ /* 0x000fe400078ec0ff */
[----:B------:R-:W-:Y:S01]  /*19710*/  LOP3.LUT R0, R4, R0, RZ, 0xfc, !PT ;  /* 0x0000000004007212 */ /* 0x000fe200078efcff */
[----:B------:R-:W-:Y:S01]  /*19720*/  IMAD R6, R6, c[0x0][0x1b8], RZ ;  /* 0x00006e0006067a24 */ /* 0x000fe200078e02ff */
[----:B------:R-:W-:Y:S02]  /*19730*/  LOP3.LUT R10, R10, 0x7e, R8, 0x78, !PT ;  /* 0x0000007e0a0a7812 */ /* 0x000fe400078e7808 */
[----:B------:R-:W-:Y:S01]  /*19740*/  LEA.HI R12, R7, R12, RZ, 0x1e ;  /* 0x0000000c070c7211 */ /* 0x000fe200078ff0ff */
[----:B------:R0:W-:Y:S01]  /*19750*/  STL [R1+0x430], R0 ;  /* 0x0004300001007387 */ /* 0x0001e20000100800 */
[C---:B------:R-:W-:Y:S01]  /*19760*/  IMAD R7, R11.reuse, 0x4, R7 ;  /* 0x000000040b077824 */ /* 0x040fe200078e0207 */
[----:B------:R-:W-:Y:S02]  /*19770*/  SHF.L.U32 R11, R11, 0x4, RZ ;  /* 0x000000040b0b7819 */ /* 0x000fe400000006ff */
[----:B------:R1:W-:Y:S01]  /*19780*/  STL [R1+0x654], R10 ;  /* 0x0006540a01007387 */ /* 0x0003e20000100800 */
[----:B------:R-:W-:-:S02]  /*19790*/  LOP3.LUT R4, R19, 0xf, RZ, 0xc0, !PT ;  /* 0x0000000f13047812 */ /* 0x000fc400078ec0ff */
[----:B------:R-:W-:Y:S02]  /*197a0*/  LOP3.LUT R11, R11, 0x30, R8, 0x78, !PT ;  /* 0x000000300b0b7812 */ /* 0x000fe400078e7808 */
[----:B------:R-:W-:Y:S01]  /*197b0*/  IADD3 R5, R5, R3, RZ ;  /* 0x0000000305057210 */ /* 0x000fe20007ffe0ff */
[----:B------:R-:W-:Y:S01]  /*197c0*/  IMAD R4, R4, c[0x0][0x1b4], RZ ;  /* 0x00006d0004047a24 */ /* 0x000fe200078e02ff */
[----:B0-----:R-:W-:Y:S01]  /*197d0*/  SHF.R.S32.HI R0, RZ, 0x2, R19 ;  /* 0x00000002ff007819 */ /* 0x001fe20000011413 */
[----:B------:R-:W-:Y:S01]  /*197e0*/  IMAD R3, R16, c[0x0][0x1a0], RZ ;  /* 0x0000680010037a24 */ /* 0x000fe200078e02ff */
[----:B------:R-:W-:Y:S02]  /*197f0*/  LEA R7, R7, R11, 0x8 ;  /* 0x0000000b07077211 */ /* 0x000fe400078e40ff */
[----:B-1----:R-:W-:Y:S02]  /*19800*/  LEA R10, R13, R6, 0x3 ;  /* 0x000000060d0a7211 */ /* 0x002fe400078e18ff */
[----:B------:R-:W-:Y:S01]  /*19810*/  SGXT R0, R0, 0x1 ;  /* 0x000000010000781a */ /* 0x000fe20000000200 */
[----:B------:R0:W-:Y:S01]  /*19820*/  STL [R1+0x8f0], R7 ;  /* 0x0008f00701007387 */ /* 0x0001e20000100800 */
[----:B------:R-:W-:Y:S01]  /*19830*/  LOP3.LUT R9, R9, 0x300, RZ, 0xc0, !PT ;  /* 0x0000030009097812 */ /* 0x000fe200078ec0ff */
[----:B------:R-:W-:Y:S01]  /*19840*/  IMAD R23, R13, 0x8, R10 ;  /* 0x000000080d177824 */ /* 0x000fe200078e020a */
[----:B------:R-:W-:Y:S01]  /*19850*/  LOP3.LUT R0, R0, 0x90, RZ, 0xc0, !PT ;  /* 0x0000009000007812 */ /* 0x000fe200078ec0ff */
[----:B------:R1:W-:Y:S01]  /*19860*/  STL [R1+0x658], R5 ;  /* 0x0006580501007387 */ /* 0x0003e20000100800 */
[----:B------:R-:W-:-:S02]  /*19870*/  LEA.HI R11, R19, 0x38, RZ, 0x1c ;  /* 0x00000038130b7811 */ /* 0x000fc400078fe0ff */
[----:B------:R-:W-:Y:S02]  /*19880*/  LEA R24, R13, R23, 0x3 ;  /* 0x000000170d187211 */ /* 0x000fe400078e18ff */
[C---:B------:R-:W-:Y:S01]  /*19890*/  LOP3.LUT R25, R0.reuse, 0x160, R25, 0xf8, !PT ;  /* 0x0000016000197812 */ /* 0x040fe200078ef819 */
[----:B------:R-:W-:Y:S01]  /*198a0*/  IMAD R11, R11, c[0x0][0x1b8], RZ ;  /* 0x00006e000b0b7a24 */ /* 0x000fe200078e02ff */
[C---:B0-----:R-:W-:Y:S02]  /*198b0*/  LEA R7, R13.reuse, R24, 0x3 ;  /* 0x000000180d077211 */ /* 0x041fe400078e18ff */
[----:B------:R-:W-:Y:S01]  /*198c0*/  LOP3.LUT R8, R0, 0x10, R8, 0x78, !PT ;  /* 0x0000001000087812 */ /* 0x000fe200078e7808 */
[----:B-1----:R-:W-:Y:S01]  /*198d0*/  IMAD.MOV.U32 R5, RZ, RZ, c[0x0][0x1a8] ;  /* 0x00006a00ff057624 */ /* 0x002fe200078e00ff */
[C---:B------:R-:W-:Y:S01]  /*198e0*/  SHF.L.U32 R0, R4.reuse, 0x1, RZ ;  /* 0x0000000104007819 */ /* 0x040fe200000006ff */
[----:B------:R-:W-:Y:S01]  /*198f0*/  STL.64 [R1+0x1760], R24 ;  /* 0x0017601801007387 */ /* 0x000fe20000100a00 */
[----:B------:R-:W-:Y:S01]  /*19900*/  LEA R18, R13, R7, 0x3 ;  /* 0x000000070d127211 */ /* 0x000fe200078e18ff */
[----:B------:R-:W-:Y:S01]  /*19910*/  IMAD.HI R4, R4, 0x2, RZ ;  /* 0x0000000204047827 */ /* 0x000fe200078e02ff */
[----:B------:R-:W-:-:S02]  /*19920*/  IADD3 R15, P2, P3, R0, c[0x0][0x170], R15 ;  /* 0x00005c00000f7a10 */ /* 0x000fc40007b5e00f */
[----:B------:R-:W-:Y:S01]  /*19930*/  IADD3 R2, R8, R2, R9 ;  /* 0x0000000208027210 */ /* 0x000fe20007ffe009 */
[----:B------:R-:W-:Y:S01]  /*19940*/  IMAD R0, R28, c[0x0][0x1a8], RZ ;  /* 0x00006a001c007a24 */ /* 0x000fe200078e02ff */
[----:B------:R-:W-:Y:S02]  /*19950*/  LEA R9, P1, R3, c[0x0][0x168], 0x1 ;  /* 0x00005a0003097a11 */ /* 0x000fe400078208ff */
[----:B------:R-:W-:Y:S01]  /*19960*/  LEA R17, R13, R18, 0x3 ;  /* 0x000000120d117211 */ /* 0x000fe200078e18ff */
[----:B------:R0:W-:Y:S01]  /*19970*/  STL [R1+0x9b8], R2 ;  /* 0x0009b80201007387 */ /* 0x0001e20000100800 */
[----:B------:R-:W-:Y:S02]  /*19980*/  LEA.HI.X.SX32 R3, R3, c[0x0][0x16c], 0x1, P1 ;  /* 0x00005b0003037a11 */ /* 0x000fe400008f0eff */
[----:B------:R-:W-:Y:S01]  /*19990*/  LEA R20, P1, R0, R9, 0x1 ;  /* 0x0000000900147211 */ /* 0x000fe200078208ff */
[----:B------:R-:W-:Y:S01]  /*199a0*/  IMAD R8, R13, 0x10, R17 ;  /* 0x000000100d087824 */ /* 0x000fe200078e0211 */
[----:B------:R-:W-:-:S02]  /*199b0*/  IADD3.X R14, R4, c[0x0][0x174], R14, P2, P3 ;  /* 0x00005d00040e7a10 */ /* 0x000fc400017e640e */
[----:B------:R-:W-:Y:S02]  /*199c0*/  LEA.HI.X.SX32 R21, R0, R3, 0x1, P1 ;  /* 0x0000000300157211 */ /* 0x000fe400008f0eff */
[----:B------:R-:W-:Y:S01]  /*199d0*/  LEA.HI R16, R19, 0x78, RZ, 0x1c ;  /* 0x0000007813107811 */ /* 0x000fe200078fe0ff */
[----:B0-----:R-:W-:Y:S01]  /*199e0*/  IMAD R2, R5, 0x80, R0 ;  /* 0x0000008005027824 */ /* 0x001fe200078e0200 */
[----:B------:R-:W-:Y:S01]  /*199f0*/  LEA R0, R13, R8, 0x3 ;  /* 0x000000080d007211 */ /* 0x000fe200078e18ff */
[----:B------:R0:W-:Y:S01]  /*19a00*/  STL.64 [R1+0x9d8], R20 ;  /* 0x0009d81401007387 */ /* 0x0001e20000100a00 */
[----:B------:R-:W-:Y:S01]  /*19a10*/  LEA R24, P6, R11, R15, 0x1 ;  /* 0x0000000f0b187211 */ /* 0x000fe200078c08ff */
[----:B------:R-:W-:Y:S01]  /*19a20*/  IMAD R16, R16, c[0x0][0x1b8], RZ ;  /* 0x00006e0010107a24 */ /* 0x000fe200078e02ff */
[----:B------:R-:W-:Y:S02]  /*19a30*/  LEA R28, P2, R2, R9, 0x1 ;  /* 0x00000009021c7211 */ /* 0x000fe400078408ff */
[----:B------:R-:W-:-:S02]  /*19a40*/  LEA R4, R5, R2, 0x7 ;  /* 0x0000000205047211 */ /* 0x000fc400078e38ff */
[----:B------:R-:W-:Y:S01]  /*19a50*/  LEA.HI.X.SX32 R29, R2, R3, 0x1, P2 ;  /* 0x00000003021d7211 */ /* 0x000fe200010f0eff */
[----:B------:R-:W-:Y:S01]  /*19a60*/  IMAD R2, R13, 0x8, R0 ;  /* 0x000000080d027824 */ /* 0x000fe200078e0200 */
[----:B------:R-:W-:Y:S02]  /*19a70*/  LEA R5, R5, R4, 0x7 ;  /* 0x0000000405057211 */ /* 0x000fe400078e38ff */
[CC--:B------:R-:W-:Y:S01]  /*19a80*/  LEA R26, P1, R4.reuse, R9.reuse, 0x1 ;  /* 0x00000009041a7211 */ /* 0x0c0fe200078208ff */
[----:B------:R1:W-:Y:S01]  /*19a90*/  STL.64 [R1+0x9d0], R28 ;  /* 0x0009d01c01007387 */ /* 0x0003e20000100a00 */
[----:B0-----:R-:W-:Y:S02]  /*19aa0*/  LEA R20, P3, R5, R9, 0x1 ;  /* 0x0000000905147211 */ /* 0x001fe400078608ff */
[----:B------:R-:W-:Y:S02]  /*19ab0*/  LEA R12, R13, R2, 0x3 ;  /* 0x000000020d0c7211 */ /* 0x000fe400078e18ff */
[----:B------:R-:W-:-:S02]  /*19ac0*/  LEA.HI.X.SX32 R27, R4, R3, 0x1, P1 ;  /* 0x00000003041b7211 */ /* 0x000fc400008f0eff */
[----:B------:R-:W-:Y:S02]  /*19ad0*/  LEA.HI.X.SX32 R21, R5, R3, 0x1, P3 ;  /* 0x0000000305157211 */ /* 0x000fe400018f0eff */
[----:B------:R-:W-:Y:S01]  /*19ae0*/  LEA R22, R13, R12, 0x3 ;  /* 0x0000000c0d167211 */ /* 0x000fe200078e18ff */
[----:B------:R0:W-:Y:S01]  /*19af0*/  STL.64 [R1+0x9c8], R26 ;  /* 0x0009c81a01007387 */ /* 0x0001e20000100a00 */
[C---:B------:R-:W-:Y:S02]  /*19b00*/  LEA.HI R5, R19.reuse, 0x1f8, RZ, 0x1c ;  /* 0x000001f813057811 */ /* 0x040fe400078fe0ff */
[C---:B-1----:R-:W-:Y:S01]  /*19b10*/  LEA.HI R29, R19.reuse, 0xf8, RZ, 0x1c ;  /* 0x000000f8131d7811 */ /* 0x042fe200078fe0ff */
[----:B------:R1:W-:Y:S01]  /*19b20*/  STL.64 [R1+0x9c0], R20 ;  /* 0x0009c01401007387 */ /* 0x0003e20000100a00 */
[C---:B------:R-:W-:Y:S02]  /*19b30*/  LEA.HI R28, R19.reuse, 0x138, RZ, 0x1c ;  /* 0x00000138131c7811 */ /* 0x040fe400078fe0ff */
[----:B------:R-:W-:Y:S01]  /*19b40*/  LEA.HI R4, R19, 0x1b8, RZ, 0x1c ;  /* 0x000001b813047811 */ /* 0x000fe200078fe0ff */
[----:B------:R2:W-:Y:S01]  /*19b50*/  STL.64 [R1+0x1768], R22 ;  /* 0x0017681601007387 */ /* 0x0005e20000100a00 */
[----:B------:R-:W-:-:S02]  /*19b60*/  IMAD R29, R29, c[0x0][0x1b8], RZ ;  /* 0x00006e001d1d7a24 */ /* 0x000fc400078e02ff */
[----:B------:R-:W-:Y:S01]  /*19b70*/  IMAD R28, R28, c[0x0][0x1b8], RZ ;  /* 0x00006e001c1c7a24 */ /* 0x000fe200078e02ff */
[C---:B0-----:R-:W-:Y:S02]  /*19b80*/  LEA.HI R26, R19.reuse, 0xb8, RZ, 0x1c ;  /* 0x000000b8131a7811 */ /* 0x041fe400078fe0ff */
[----:B------:R-:W-:Y:S01]  /*19b90*/  LEA.HI R27, R19, 0x178, RZ, 0x1c ;  /* 0x00000178131b7811 */ /* 0x000fe200078fe0ff */
[----:B-1----:R-:W-:Y:S01]  /*19ba0*/  IMAD R21, R13, 0x8, R22 ;  /* 0x000000080d157824 */ /* 0x002fe200078e0216 */
[----:B------:R-:W-:Y:S01]  /*19bb0*/  LEA R20, P2, R10, R15, 0x1 ;  /* 0x0000000f0a147211 */ /* 0x000fe200078408ff */
[----:B------:R-:W-:Y:S02]  /*19bc0*/  IMAD R26, R26, c[0x0][0x1b8], RZ ;  /* 0x00006e001a1a7a24 */ /* 0x000fe400078e02ff */
[----:B--2---:R-:W-:Y:S01]  /*19bd0*/  IMAD R22, R5, c[0x0][0x1b8], RZ ;  /* 0x00006e0005167a24 */ /* 0x004fe200078e02ff */
[----:B------:R-:W-:Y:S01]  /*19be0*/  LEA R3, R13, R21, 0x3 ;  /* 0x000000150d037211 */ /* 0x000fe200078e18ff */
[----:B------:R0:W-:Y:S01]  /*19bf0*/  STL [R1+0x1790], R21 ;  /* 0x0017901501007387 */ /* 0x0001e20000100800 */
[----:B------:R-:W-:-:S02]  /*19c00*/  IMAD R27, R27, c[0x0][0x1b8], RZ ;  /* 0x00006e001b1b7a24 */ /* 0x000fc400078e02ff */
[C---:B------:R-:W-:Y:S01]  /*19c10*/  LEA R19, R13.reuse, R3, 0x4 ;  /* 0x000000030d137211 */ /* 0x040fe200078e20ff */
[----:B------:R1:W-:Y:S04]  /*19c20*/  STL.64 [R1+0x1770], R2 ;  /* 0x0017700201007387 */ /* 0x0003e80000100a00 */
[----:B------:R2:W-:Y:S01]  /*19c30*/  STL.64 [R1+0x1788], R22 ;  /* 0x0017881601007387 */ /* 0x0005e20000100a00 */
[C---:B------:R-:W-:Y:S01]  /*19c40*/  IMAD R9, R13.reuse, 0x8, R19 ;  /* 0x000000080d097824 */ /* 0x040fe200078e0213 */
[----:B0-----:R-:W-:Y:S02]  /*19c50*/  LEA.HI.X.SX32 R21, R10, R14, 0x1, P2 ;  /* 0x0000000e0a157211 */ /* 0x001fe400010f0eff */
[----:B------:R0:W-:Y:S02]  /*19c60*/  STL.64 [R1+0x1778], R18 ;  /* 0x0017781201007387 */ /* 0x0001e40000100a00 */
[----:B------:R-:W-:-:S02]  /*19c70*/  LEA R5, R13, R9, 0x3 ;  /* 0x000000090d057211 */ /* 0x000fc400078e18ff */
[C---:B-1----:R-:W-:Y:S01]  /*19c80*/  LEA R2, P3, R6.reuse, R15, 0x1 ;  /* 0x0000000f06027211 */ /* 0x042fe200078608ff */
[----:B------:R1:W-:Y:S01]  /*19c90*/  STL.64 [R1+0x1780], R8 ;  /* 0x0017800801007387 */ /* 0x0003e20000100a00 */
[----:B------:R-:W-:Y:S02]  /*19ca0*/  LEA R4, R13, R5, 0x3 ;  /* 0x000000050d047211 */ /* 0x000fe400078e18ff */
[----:B------:R-:W-:Y:S01]  /*19cb0*/  LEA.HI.X.SX32 R3, R6, R14, 0x1, P3 ;  /* 0x0000000e06037211 */ /* 0x000fe200018f0eff */
[----:B--2---:R-:W2:Y:S01]  /*19cc0*/  S2R R23, SR_TID.X ;  /* 0x0000000000177919 */ /* 0x004ea20000002100 */
[-C--:B------:R-:W-:Y:S02]  /*19cd0*/  LEA R22, P5, R16, R15.reuse, 0x1 ;  /* 0x0000000f10167211 */ /* 0x080fe400078a08ff */
[-C--:B0-----:R-:W-:Y:S01]  /*19ce0*/  LEA R18, P4, R29, R15.reuse, 0x1 ;  /* 0x0000000f1d127211 */ /* 0x081fe200078808ff */
[----:B------:R-:W-:Y:S04]  /*19cf0*/  STL [R1+0xc98], R24 ;  /* 0x000c981801007387 */ /* 0x000fe80000100800 */
[----:B------:R-:W-:Y:S01]  /*19d00*/  STL.64 [R1+0xca8], R2 ;  /* 0x000ca80201007387 */ /* 0x000fe20000100a00 */
[----:B-1----:R-:W-:-:S03]  /*19d10*/  LEA R8, P1, R26, R15, 0x1 ;  /* 0x0000000f1a087211 */ /* 0x002fc600078208ff */
[----:B------:R0:W-:Y:S01]  /*19d20*/  STL.64 [R1+0xca0], R20 ;  /* 0x000ca01401007387 */ /* 0x0001e20000100a00 */
[----:B--2---:R-:W-:-:S03]  /*19d30*/  LEA.HI R23, R23, 0x1b8, RZ, 0x1c ;  /* 0x000001b817177811 */ /* 0x004fc600078fe0ff */
[----:B0-----:R-:W2:Y:S01]  /*19d40*/  LDL.LU R21, [R1+0x1790] ;  /* 0x0017900001157983 */ /* 0x001ea20000300800 */
[----:B------:R-:W-:Y:S01]  /*19d50*/  IMAD R20, R13, 0x8, R4 ;  /* 0x000000080d147824 */ /* 0x000fe200078e0204 */
[----:B------:R-:W-:Y:S01]  /*19d60*/  LEA R2, P3, R28, R15, 0x1 ;  /* 0x0000000f1c027211 */ /* 0x000fe200078608ff */
[----:B------:R-:W-:Y:S01]  /*19d70*/  IMAD R23, R23, c[0x0][0x1b8], RZ ;  /* 0x00006e0017177a24 */ /* 0x000fe200078e02ff */
[----:B------:R0:W-:Y:S02]  /*19d80*/  STL.64 [R1+0x1758], R4 ;  /* 0x0017580401007387 */ /* 0x0001e40000100a00 */
[----:B0-----:R-:W-:Y:S02]  /*19d90*/  MOV R5, R25 ;  /* 0x0000001900057202 */ /* 0x001fe40000000f00 */
[----:B------:R-:W-:Y:S02]  /*19da0*/  MOV R4, R24 ;  /* 0x0000001800047202 */ /* 0x000fe40000000f00 */
[----:B------:R-:W-:-:S02]  /*19db0*/  LEA.HI.X.SX32 R5, R11, R14, 0x1, P6 ;  /* 0x0000000e0b057211 */ /* 0x000fc400030f0eff */
[----:B------:R-:W-:Y:S02]  /*19dc0*/  LEA R4, P6, R23, R15, 0x1 ;  /* 0x0000000f17047211 */ /* 0x000fe400078c08ff */
[-C--:B------:R-:W-:Y:S01]  /*19dd0*/  LEA.HI.X.SX32 R23, R16, R14.reuse, 0x1, P5 ;  /* 0x0000000e10177211 */ /* 0x080fe200028f0eff */
[----:B------:R-:W-:Y:S04]  /*19de0*/  STL [R1+0xc9c], R5 ;  /* 0x000c9c0501007387 */ /* 0x000fe80000100800 */
[----:B------:R0:W-:Y:S04]  /*19df0*/  STL.64 [R1+0xc90], R22 ;  /* 0x000c901601007387 */ /* 0x0001e80000100a00 */
[----:B0-----:R-:W3:Y:S01]  /*19e00*/  LDL.LU.64 R22, [R1+0x1788] ;  /* 0x0017880001167983 */ /* 0x001ee20000300a00 */
[----:B------:R-:W-:-:S02]  /*19e10*/  LEA.HI.X.SX32 R9, R26, R14, 0x1, P1 ;  /* 0x0000000e1a097211 */ /* 0x000fc400008f0eff */
[-C--:B------:R-:W-:Y:S02]  /*19e20*/  LEA.HI.X.SX32 R19, R29, R14.reuse, 0x1, P4 ;  /* 0x0000000e1d137211 */ /* 0x080fe400020f0eff */
[CC--:B------:R-:W-:Y:S01]  /*19e30*/  LEA R24, P2, R27.reuse, R15.reuse, 0x1 ;  /* 0x0000000f1b187211 */ /* 0x0c0fe200078408ff */
[----:B------:R0:W-:Y:S01]  /*19e40*/  STL.64 [R1+0xc88], R8 ;  /* 0x000c880801007387 */ /* 0x0001e20000100a00 */
[-C--:B------:R-:W-:Y:S02]  /*19e50*/  LEA.HI.X.SX32 R3, R28, R14.reuse, 0x1, P3 ;  /* 0x0000000e1c037211 */ /* 0x080fe400018f0eff */
[----:B------:R-:W-:Y:S01]  /*19e60*/  LEA.HI.X.SX32 R25, R27, R14, 0x1, P2 ;  /* 0x0000000e1b197211 */ /* 0x000fe200010f0eff */
[----:B0-----:R-:W4:Y:S04]  /*19e70*/  LDL.LU.64 R8, [R1+0x1780] ;  /* 0x0017800001087983 */ /* 0x001f280000300a00 */
[----:B------:R-:W0:Y:S01]  /*19e80*/  S2R R6, SR_TID.X ;  /* 0x0000000000067919 */ /* 0x000e220000002100 */
[----:B---3--:R-:W-:Y:S01]  /*19e90*/  LEA R22, P5, R22, R15, 0x1 ;  /* 0x0000000f16167211 */ /* 0x008fe200078a08ff */
[----:B------:R-:W-:-:S04]  /*19ea0*/  IMAD.MOV.U32 R29, RZ, RZ, R23 ;  /* 0x000000ffff1d7224 */ /* 0x000fc800078e0017 */
[----:B------:R-:W-:Y:S01]  /*19eb0*/  STL [R1+0xc50], R22 ;  /* 0x000c501601007387 */ /* 0x000fe20000100800 */
[----:B------:R-:W-:-:S03]  /*19ec0*/  MOV R28, R22 ;  /* 0x00000016001c7202 */ /* 0x000fc60000000f00 */
[----:B------:R1:W-:Y:S04]  /*19ed0*/  STL.64 [R1+0xc80], R18 ;  /* 0x000c801201007387 */ /* 0x0003e80000100a00 */
[----:B-1----:R-:W3:Y:S04]  /*19ee0*/  LDL.LU.64 R18, [R1+0x1778] ;  /* 0x0017780001127983 */ /* 0x002ee80000300a00 */
[----:B------:R1:W-:Y:S04]  /*19ef0*/  STL.64 [R1+0xc78], R2 ;  /* 0x000c780201007387 */ /* 0x0003e80000100a00 */
[----:B-1----:R-:W5:Y:S04]  /*19f00*/  LDL.LU.64 R2, [R1+0x1770] ;  /* 0x0017700001027983 */ /* 0x002f680000300a00 */
[----:B------:R-:W2:Y:S04]  /*19f10*/  LDL.LU.64 R22, [R1+0x1768] ;  /* 0x0017680001167983 */ /* 0x000ea80000300a00 */
[----:B------:R1:W-:Y:S04]  /*19f20*/  STL.64 [R1+0xc60], R24 ;  /* 0x000c601801007387 */ /* 0x0003e80000100a00 */
[----:B-1----:R-:W3:Y:S01]  /*19f30*/  LDL.LU.64 R24, [R1+0x1760] ;  /* 0x0017600001187983 */ /* 0x002ee20000300a00 */
[----:B0-----:R-:W-:-:S02]  /*19f40*/  LEA.HI R5, R6, 0x1b8, RZ, 0x1c ;  /* 0x000001b806057811 */ /* 0x001fc400078fe0ff */
[----:B------:R-:W-:-:S03]  /*19f50*/  LEA.HI R29, R6, 0x1f8, RZ, 0x1c ;  /* 0x000001f8061d7811 */ /* 0x000fc600078fe0ff */
[----:B------:R-:W-:Y:S02]  /*19f60*/  IMAD R5, R5, c[0x0][0x1b8], RZ ;  /* 0x00006e0005057a24 */ /* 0x000fe400078e02ff */
[----:B------:R-:W-:-:S03]  /*19f70*/  IMAD R29, R29, c[0x0][0x1b8], RZ ;  /* 0x00006e001d1d7a24 */ /* 0x000fc600078e02ff */
[-C--:B------:R-:W-:Y:S02]  /*19f80*/  LEA.HI.X.SX32 R5, R5, R14.reuse, 0x1, P6 ;  /* 0x0000000e05057211 */ /* 0x080fe400030f0eff */
[----:B------:R-:W-:-:S03]  /*19f90*/  LEA.HI.X.SX32 R29, R29, R14, 0x1, P5 ;  /* 0x0000000e1d1d7211 */ /* 0x000fc600028f0eff */
[----:B------:R3:W-:Y:S04]  /*19fa0*/  STL.64 [R1+0xc58], R4 ;  /* 0x000c580401007387 */ /* 0x0007e80000100a00 */
[----:B------:R0:W-:Y:S01]  /*19fb0*/  STL [R1+0xc54], R29 ;  /* 0x000c541d01007387 */ /* 0x0001e20000100800 */
[----:B--2---:R-:W-:-:S04]  /*19fc0*/  LEA R26, P1, R23, R15, 0x1 ;  /* 0x0000000f171a7211 */ /* 0x004fc800078208ff */
[----:B------:R-:W-:Y:S02]  /*19fd0*/  LEA.HI.X.SX32 R27, R23, R14, 0x1, P1 ;  /* 0x0000000e171b7211 */ /* 0x000fe400008f0eff */
[-C--:B------:R-:W-:Y:S02]  /*19fe0*/  LEA R28, P1, R7, R15.reuse, 0x1 ;  /* 0x0000000f071c7211 */ /* 0x080fe400078208ff */
[----:B---3--:R-:W-:-:S04]  /*19ff0*/  LEA R4, P2, R24, R15, 0x1 ;  /* 0x0000000f18047211 */ /* 0x008fc800078408ff */
[-C--:B------:R-:W-:Y:S01]  /*1a000*/  LEA.HI.X.SX32 R5, R24, R14.reuse, 0x1, P2 ;  /* 0x0000000e18057211 */ /* 0x080fe200010f0eff */
[----:B------:R1:W-:Y:S01]  /*1a010*/  STL.64 [R1+0xc70], R26 ;  /* 0x000c701a01007387 */ /* 0x0003e20000100a00 */
[----:B0-----:R-:W-:-:S03]  /*1a020*/  LEA.HI.X.SX32 R29, R7, R14, 0x1, P1 ;  /* 0x0000000e071d7211 */ /* 0x001fc600008f0eff */
[----:B------:R0:W-:Y:S01]  /*1a030*/  STL.64 [R1+0xc68], R4 ;  /* 0x000c680401007387 */ /* 0x0001e20000100a00 */
[CC--:B-1----:R-:W-:Y:S02]  /*1a040*/  LEA R26, P2, R18.reuse, R15.reuse, 0x1 ;  /* 0x0000000f121a7211 */ /* 0x0c2fe400078408ff */
[CC--:B0-----:R-:W-:Y:S02]  /*1a050*/  LEA R4, P3, R17.reuse, R15.reuse, 0x1 ;  /* 0x0000000f11047211 */ /* 0x0c1fe400078608ff */
[-C--:B------:R-:W-:Y:S02]  /*1a060*/  LEA.HI.X.SX32 R27, R18, R14.reuse, 0x1, P2 ;  /* 0x0000000e121b7211 */ /* 0x080fe400010f0eff */
[----:B------:R-:W-:Y:S01]  /*1a070*/  LEA.HI.X.SX32 R5, R17, R14, 0x1, P3 ;  /* 0x0000000e11057211 */ /* 0x000fe200018f0eff */
[----:B------:R4:W-:Y:S04]  /*1a080*/  STL.64 [R1+0xc48], R28 ;  /* 0x000c481c01007387 */ /* 0x0009e80000100a00 */
[----:B------:R0:W-:Y:S04]  /*1a090*/  STL.64 [R1+0xc40], R26 ;  /* 0x000c401a01007387 */ /* 0x0001e80000100a00 */
[----:B------:R5:W-:Y:S01]  /*1a0a0*/  STL.64 [R1+0xc38], R4 ;  /* 0x000c380401007387 */ /* 0x000be20000100a00 */
[----:B----4-:R-:W-:-:S02]  /*1a0b0*/  LEA R28, P1, R8, R15, 0x1 ;  /* 0x0000000f081c7211 */ /* 0x010fc400078208ff */
[-C--:B0-----:R-:W-:Y:S02]  /*1a0c0*/  LEA R26, P2, R0, R15.reuse, 0x1 ;  /* 0x0000000f001a7211 */ /* 0x081fe400078408ff */
[-C--:B------:R-:W-:Y:S02]  /*1a0d0*/  LEA.HI.X.SX32 R29, R8, R14.reuse, 0x1, P1 ;  /* 0x0000000e081d7211 */ /* 0x080fe400008f0eff */
[-C--:B-----5:R-:W-:Y:S02]  /*1a0e0*/  LEA R4, P3, R2, R15.reuse, 0x1 ;  /* 0x0000000f02047211 */ /* 0x0a0fe400078608ff */
[-C--:B------:R-:W-:Y:S02]  /*1a0f0*/  LEA.HI.X.SX32 R27, R0, R14.reuse, 0x1, P2 ;  /* 0x0000000e001b7211 */ /* 0x080fe400010f0eff */
[----:B------:R-:W-:Y:S01]  /*1a100*/  LEA.HI.X.SX32 R5, R2, R14, 0x1, P3 ;  /* 0x0000000e02057211 */ /* 0x000fe200018f0eff */
[----:B------:R0:W-:Y:S04]  /*1a110*/  STL.64 [R1+0xc30], R28 ;  /* 0x000c301c01007387 */ /* 0x0001e80000100a00 */
[----:B------:R-:W-:Y:S04]  /*1a120*/  STL.64 [R1+0xc28], R26 ;  /* 0x000c281a01007387 */ /* 0x000fe80000100a00 */
[----:B------:R1:W-:Y:S01]  /*1a130*/  STL.64 [R1+0xc20], R4 ;  /* 0x000c200401007387 */ /* 0x0003e20000100a00 */
[----:B0-----:R-:W-:-:S04]  /*1a140*/  LEA R28, P1, R12, R15, 0x1 ;  /* 0x0000000f0c1c7211 */ /* 0x001fc800078208ff */
[----:B------:R-:W-:Y:S02]  /*1a150*/  LEA.HI.X.SX32 R29, R12, R14, 0x1, P1 ;  /* 0x0000000e0c1d7211 */ /* 0x000fe400008f0eff */
[----:B-1----:R-:W-:-:S04]  /*1a160*/  LEA R4, P3, R21, R15, 0x1 ;  /* 0x0000000f15047211 */ /* 0x002fc800078608ff */
[----:B------:R-:W-:Y:S01]  /*1a170*/  LEA.HI.X.SX32 R5, R21, R14, 0x1, P3 ;  /* 0x0000000e15057211 */ /* 0x000fe200018f0eff */
[----:B------:R-:W-:Y:S01]  /*1a180*/  STL.64 [R1+0xc18], R28 ;  /* 0x000c181c01007387 */ /* 0x000fe20000100a00 */
[----:B------:R-:W-:-:S03]  /*1a190*/  LEA R26, P2, R22, R15, 0x1 ;  /* 0x0000000f161a7211 */ /* 0x000fc600078408ff */
[----:B------:R0:W-:Y:S01]  /*1a1a0*/  STL.64 [R1+0xc08], R4 ;  /* 0x000c080401007387 */ /* 0x0001e20000100a00 */
[----:B------:R-:W-:Y:S02]  /*1a1b0*/  LEA.HI.X.SX32 R27, R22, R14, 0x1, P2 ;  /* 0x0000000e161b7211 */ /* 0x000fe400010f0eff */
[----:B0-----:R-:W-:-:S04]  /*1a1c0*/  LEA R4, P1, R3, R15, 0x1 ;  /* 0x0000000f03047211 */ /* 0x001fc800078208ff */
[----:B------:R-:W-:Y:S01]  /*1a1d0*/  LEA.HI.X.SX32 R5, R3, R14, 0x1, P1 ;  /* 0x0000000e03057211 */ /* 0x000fe200008f0eff */
[----:B------:R-:W-:Y:S04]  /*1a1e0*/  STL.64 [R1+0xc10], R26 ;  /* 0x000c101a01007387 */ /* 0x000fe80000100a00 */
[----:B------:R0:W-:Y:S04]  /*1a1f0*/  STL.64 [R1+0xc00], R4 ;  /* 0x000c000401007387 */ /* 0x0001e80000100a00 */
[----:B0-----:R-:W2:Y:S01]  /*1a200*/  LDL.LU.64 R4, [R1+0x1758] ;  /* 0x0017580001047983 */ /* 0x001ea20000300a00 */
[----:B------:R-:W-:-:S05]  /*1a210*/  IMAD R11, R13, 0x8, R20 ;  /* 0x000000080d0b7824 */ /* 0x000fca00078e0214 */
[----:B------:R-:W-:-:S04]  /*1a220*/  LEA R16, R13, R11, 0x3 ;  /* 0x0000000b0d107211 */ /* 0x000fc800078e18ff */
[----:B------:R-:W-:-:S04]  /*1a230*/  LEA R10, R13, R16, 0x4 ;  /* 0x000000100d0a7211 */ /* 0x000fc800078e20ff */
[----:B------:R-:W-:-:S05]  /*1a240*/  LEA R6, R13, R10, 0x3 ;  /* 0x0000000a0d067211 */ /* 0x000fca00078e18ff */
[----:B------:R-:W-:-:S05]  /*1a250*/  IMAD R23, R13, 0x8, R6 ;  /* 0x000000080d177824 */ /* 0x000fca00078e0206 */
[----:B------:R-:W-:-:S04]  /*1a260*/  LEA R24, R13, R23, 0x3 ;  /* 0x000000170d187211 */ /* 0x000fc800078e18ff */
[----:B------:R-:W-:Y:S02]  /*1a270*/  LEA R7, R13, R24, 0x3 ;  /* 0x000000180d077211 */ /* 0x000fe400078e18ff */
[----:B------:R-:W-:-:S03]  /*1a280*/  LEA R28, P2, R19, R15, 0x1 ;  /* 0x0000000f131c7211 */ /* 0x000fc600078408ff */
[----:B------:R-:W-:Y:S01]  /*1a290*/  IMAD R17, R13, 0x8, R7 ;  /* 0x000000080d117824 */ /* 0x000fe200078e0207 */
[----:B------:R-:W-:Y:S02]  /*1a2a0*/  LEA R26, P3, R9, R15, 0x1 ;  /* 0x0000000f091a7211 */ /* 0x000fe400078608ff */
[-C--:B------:R-:W-:Y:S02]  /*1a2b0*/  LEA.HI.X.SX32 R29, R19, R14.reuse, 0x1, P2 ;  /* 0x0000000e131d7211 */ /* 0x080fe400010f0eff */
[----:B------:R-:W-:Y:S02]  /*1a2c0*/  LEA R0, R13, R17, 0x3 ;  /* 0x000000110d007211 */ /* 0x000fe400078e18ff */
[----:B------:R-:W-:Y:S02]  /*1a2d0*/  LEA.HI.X.SX32 R27, R9, R14, 0x1, P3 ;  /* 0x0000000e091b7211 */ /* 0x000fe400018f0eff */
[----:B------:R-:W-:Y:S01]  /*1a2e0*/  LEA R2, R13, R0, 0x4 ;  /* 0x000000000d027211 */ /* 0x000fe200078e20ff */
[----:B------:R2:W-:Y:S01]  /*1a2f0*/  STL.64 [R1+0xbf8], R28 ;  /* 0x000bf81c01007387 */ /* 0x0005e20000100a00 */
[----:B------:R-:W-:-:S03]  /*1a300*/  LEA R18, P3, R20, R15, 0x1 ;  /* 0x0000000f14127211 */ /* 0x000fc600078608ff */
[----:B------:R0:W-:Y:S01]  /*1a310*/  STL.64 [R1+0xbf0], R26 ;  /* 0x000bf01a01007387 */ /* 0x0001e20000100a00 */
[----:B------:R-:W-:Y:S01]  /*1a320*/  IMAD R8, R13, 0x8, R2 ;  /* 0x000000080d087824 */ /* 0x000fe200078e0202 */
[----:B------:R-:W-:-:S04]  /*1a330*/  LEA.HI.X.SX32 R19, R20, R14, 0x1, P3 ;  /* 0x0000000e14137211 */ /* 0x000fc800018f0eff */
[----:B------:R-:W-:-:S04]  /*1a340*/  LEA R12, R13, R8, 0x3 ;  /* 0x000000080d0c7211 */ /* 0x000fc800078e18ff */
[----:B------:R-:W-:-:S05]  /*1a350*/  LEA R9, R13, R12, 0x3 ;  /* 0x0000000c0d097211 */ /* 0x000fca00078e18ff */
[----:B------:R-:W-:Y:S01]  /*1a360*/  IMAD R3, R13, 0x8, R9 ;  /* 0x000000080d037824 */ /* 0x000fe200078e0209 */
[CC--:B--2---:R-:W-:Y:S02]  /*1a370*/  LEA R28, P1, R5.reuse, R15.reuse, 0x1 ;  /* 0x0000000f051c7211 */ /* 0x0c4fe400078208ff */
[C---:B0-----:R-:W-:Y:S02]  /*1a380*/  LEA R26, P2, R4.reuse, R15, 0x1 ;  /* 0x0000000f041a7211 */ /* 0x041fe400078408ff */
[-C--:B------:R-:W-:Y:S02]  /*1a390*/  LEA.HI.X.SX32 R29, R5, R14.reuse, 0x1, P1 ;  /* 0x0000000e051d7211 */ /* 0x080fe400008f0eff */
[----:B------:R-:W-:-:S03]  /*1a3a0*/  LEA.HI.X.SX32 R27, R4, R14, 0x1, P2 ;  /* 0x0000000e041b7211 */ /* 0x000fc600010f0eff */
[----:B------:R0:W-:Y:S04]  /*1a3b0*/  STL.64 [R1+0xbe8], R28 ;  /* 0x000be81c01007387 */ /* 0x0001e80000100a00 */
[----:B------:R1:W-:Y:S04]  /*1a3c0*/  STL.64 [R1+0xbe0], R26 ;  /* 0x000be01a01007387 */ /* 0x0003e80000100a00 */
[----:B------:R2:W-:Y:S01]  /*1a3d0*/  STL.64 [R1+0xbd8], R18 ;  /* 0x000bd81201007387 */ /* 0x0005e20000100a00 */
[-C--:B0-----:R-:W-:Y:S02]  /*1a3e0*/  LEA R28, P1, R11, R15.reuse, 0x1 ;  /* 0x0000000f0b1c7211 */ /* 0x081fe400078208ff */
[----:B-1----:R-:W-:-:S02]  /*1a3f0*/  LEA R26, P2, R16, R15, 0x1 ;  /* 0x0000000f101a7211 */ /* 0x002fc400078408ff */
[-C--:B------:R-:W-:Y:S02]  /*1a400*/  LEA.HI.X.SX32 R29, R11, R14.reuse, 0x1, P1 ;  /* 0x0000000e0b1d7211 */ /* 0x080fe400008f0eff */
[----:B--2---:R-:W-:Y:S02]  /*1a410*/  LEA R18, P3, R10, R15, 0x1 ;  /* 0x0000000f0a127211 */ /* 0x004fe400078608ff */
[-C--:B------:R-:W-:Y:S02]  /*1a420*/  LEA.HI.X.SX32 R27, R16, R14.reuse, 0x1, P2 ;  /* 0x0000000e101b7211 */ /* 0x080fe400010f0eff */
[----:B------:R-:W-:Y:S01]  /*1a430*/  LEA.HI.X.SX32 R19, R10, R14, 0x1, P3 ;  /* 0x0000000e0a137211 */ /* 0x000fe200018f0eff */
[----:B------:R-:W-:Y:S01]  /*1a440*/  STL.64 [R1+0xbd0], R28 ;  /* 0x000bd01c01007387 */ /* 0x000fe20000100a00 */
[----:B------:R-:W-:-:S03]  /*1a450*/  LEA R4, R13, R3, 0x3 ;  /* 0x000000030d047211 */ /* 0x000fc600078e18ff */
[----:B------:R0:W-:Y:S01]  /*1a460*/  STL.64 [R1+0xbc8], R26 ;  /* 0x000bc81a01007387 */ /* 0x0001e20000100a00 */
[----:B------:R-:W-:-:S03]  /*1a470*/  LEA R20, P2, R23, R15, 0x1 ;  /* 0x0000000f17147211 */ /* 0x000fc600078408ff */
[----:B------:R1:W-:Y:S01]  /*1a480*/  STL.64 [R1+0xbc0], R18 ;  /* 0x000bc01201007387 */ /* 0x0003e20000100a00 */
[----:B------:R-:W-:Y:S02]  /*1a490*/  LEA R5, R13, R4, 0x3 ;  /* 0x000000040d057211 */ /* 0x000fe400078e18ff */
[-C--:B------:R-:W-:Y:S02]  /*1a4a0*/  LEA.HI.X.SX32 R21, R23, R14.reuse, 0x1, P2 ;  /* 0x0000000e17157211 */ /* 0x080fe400010f0eff */
[-C--:B0-----:R-:W-:Y:S02]  /*1a4b0*/  LEA R26, P1, R6, R15.reuse, 0x1 ;  /* 0x0000000f061a7211 */ /* 0x081fe400078208ff */
[-C--:B-1----:R-:W-:Y:S02]  /*1a4c0*/  LEA R18, P3, R24, R15.reuse, 0x1 ;  /* 0x0000000f18127211 */ /* 0x082fe400078608ff */
[-C--:B------:R-:W-:Y:S02]  /*1a4d0*/  LEA.HI.X.SX32 R27, R6, R14.reuse, 0x1, P1 ;  /* 0x0000000e061b7211 */ /* 0x080fe400008f0eff */
[----:B------:R-:W-:Y:S01]  /*1a4e0*/  LEA.HI.X.SX32 R19, R24, R14, 0x1, P3 ;  /* 0x0000000e18137211 */ /* 0x000fe200018f0eff */
[----:B------:R-:W-:Y:S01]  /*1a4f0*/  IMAD R11, R13, 0x10, R5 ;  /* 0x000000100d0b7824 */ /* 0x000fe200078e0205 */
[----:B------:R-:W-:Y:S01]  /*1a500*/  LEA R22, P1, R7, R15, 0x1 ;  /* 0x0000000f07167211 */ /* 0x000fe200078208ff */
[----:B------:R-:W-:Y:S04]  /*1a510*/  STL.64 [R1+0xbb8], R26 ;  /* 0x000bb81a01007387 */ /* 0x000fe80000100a00 */
[----:B------:R0:W-:Y:S01]  /*1a520*/  STL.64 [R1+0xbb0], R20 ;  /* 0x000bb01401007387 */ /* 0x0001e20000100a00 */
[----:B------:R-:W-:-:S03]  /*1a530*/  LEA R10, R13, R11, 0x3 ;  /* 0x0000000b0d0a7211 */ /* 0x000fc600078e18ff */
[----:B------:R1:W-:Y:S01]  /*1a540*/  STL.64 [R1+0xba8], R18 ;  /* 0x000ba81201007387 */ /* 0x0003e20000100a00 */
[-C--:B------:R-:W-:Y:S02]  /*1a550*/  LEA.HI.X.SX32 R23, R7, R14.reuse, 0x1, P1 ;  /* 0x0000000e07177211 */ /* 0x080fe400008f0eff */
[CC--:B0-----:R-:W-:Y:S02]  /*1a560*/  LEA R20, P2, R17.reuse, R15.reuse, 0x1 ;  /* 0x0000000f11147211 */ /* 0x0c1fe400078408ff */
[C---:B-1----:R-:W-:Y:S02]  /*1a570*/  LEA R18, P3, R0.reuse, R15, 0x1 ;  /* 0x0000000f00127211 */ /* 0x042fe400078608ff */
[-C--:B------:R-:W-:Y:S02]  /*1a580*/  LEA.HI.X.SX32 R21, R17, R14.reuse, 0x1, P2 ;  /* 0x0000000e11157211 */ /* 0x080fe400010f0eff */
[----:B------:R-:W-:Y:S01]  /*1a590*/  LEA.HI.X.SX32 R19, R0, R14, 0x1, P3 ;  /* 0x0000000e00137211 */ /* 0x000fe200018f0eff */
[----:B------:R0:W-:Y:S01]  /*1a5a0*/  STL.64 [R1+0xba0], R22 ;  /* 0x000ba01601007387 */ /* 0x0001e20000100a00 */
[----:B------:R-:W-:-:S03]  /*1a5b0*/  LEA R6, R13, R10, 0x3 ;  /* 0x0000000a0d067211 */ /* 0x000fc600078e18ff */
[----:B------:R1:W-:Y:S02]  /*1a5c0*/  STL.64 [R1+0xb98], R20 ;  /* 0x000b981401007387 */ /* 0x0003e40000100a00 */
[----:B------:R-:W-:Y:S02]  /*1a5d0*/  IMAD R16, R13, 0x8, R6 ;  /* 0x000000080d107824 */ /* 0x000fe400078e0206 */
[----:B------:R2:W-:Y:S01]  /*1a5e0*/  STL.64 [R1+0xb90], R18 ;  /* 0x000b901201007387 */ /* 0x0005e20000100a00 */
[-C--:B0-----:R-:W-:Y:S02]  /*1a5f0*/  LEA R22, P1, R2, R15.reuse, 0x1 ;  /* 0x0000000f02167211 */ /* 0x081fe400078208ff */
[-C--:B-1----:R-:W-:Y:S02]  /*1a600*/  LEA R20, P2, R8, R15.reuse, 0x1 ;  /* 0x0000000f08147211 */ /* 0x082fe400078408ff */
[----:B------:R-:W-:Y:S02]  /*1a610*/  LEA.HI.X.SX32 R23, R2, R14, 0x1, P1 ;  /* 0x0000000e02177211 */ /* 0x000fe400008f0eff */
[----:B--2---:R-:W-:-:S02]  /*1a620*/  LEA R18, P3, R12, R15, 0x1 ;  /* 0x0000000f0c127211 */ /* 0x004fc400078608ff */
[-C--:B------:R-:W-:Y:S02]  /*1a630*/  LEA.HI.X.SX32 R21, R8, R14.reuse, 0x1, P2 ;  /* 0x0000000e08157211 */ /* 0x080fe400010f0eff */
[----:B------:R-:W-:Y:S01]  /*1a640*/  LEA.HI.X.SX32 R19, R12, R14, 0x1, P3 ;  /* 0x0000000e0c137211 */ /* 0x000fe200018f0eff */
[----:B------:R0:W-:Y:S01]  /*1a650*/  STL.64 [R1+0xb88], R22 ;  /* 0x000b881601007387 */ /* 0x0001e20000100a00 */
[----:B------:R-:W-:-:S03]  /*1a660*/  LEA R0, R13, R16, 0x3 ;  /* 0x000000100d007211 */ /* 0x000fc600078e18ff */
[----:B------:R1:W-:Y:S01]  /*1a670*/  STL.64 [R1+0xb80], R20 ;  /* 0x000b801401007387 */ /* 0x0003e20000100a00 */
[----:B------:R-:W-:-:S03]  /*1a680*/  LEA R7, R13, R0, 0x3 ;  /* 0x000000000d077211 */ /* 0x000fc600078e18ff */
[----:B------:R2:W-:Y:S01]  /*1a690*/  STL.64 [R1+0xb78], R18 ;  /* 0x000b781201007387 */ /* 0x0005e20000100a00 */
[-C--:B0-----:R-:W-:Y:S02]  /*1a6a0*/  LEA R22, P1, R9, R15.reuse, 0x1 ;  /* 0x0000000f09167211 */ /* 0x081fe400078208ff */
[-C--:B-1----:R-:W-:Y:S02]  /*1a6b0*/  LEA R20, P2, R3, R15.reuse, 0x1 ;  /* 0x0000000f03147211 */ /* 0x082fe400078408ff */
[-C--:B------:R-:W-:Y:S02]  /*1a6c0*/  LEA.HI.X.SX32 R23, R9, R14.reuse, 0x1, P1 ;  /* 0x0000000e09177211 */ /* 0x080fe400008f0eff */
[C---:B--2---:R-:W-:Y:S02]  /*1a6d0*/  LEA R18, P3, R4.reuse, R15, 0x1 ;  /* 0x0000000f04127211 */ /* 0x044fe400078608ff */
[-C--:B------:R-:W-:Y:S01]  /*1a6e0*/  LEA.HI.X.SX32 R21, R3, R14.reuse, 0x1, P2 ;  /* 0x0000000e03157211 */ /* 0x080fe200010f0eff */
[C---:B------:R-:W-:Y:S01]  /*1a6f0*/  IMAD R2, R13.reuse, 0x8, R7 ;  /* 0x000000080d027824 */ /* 0x040fe200078e0207 */
[----:B------:R-:W-:Y:S01]  /*1a700*/  LEA.HI.X.SX32 R19, R4, R14, 0x1, P3 ;  /* 0x0000000e04137211 */ /* 0x000fe200018f0eff */
[----:B------:R0:W-:Y:S04]  /*1a710*/  STL.64 [R1+0xb70], R22 ;  /* 0x000b701601007387 */ /* 0x0001e80000100a00 */
[----:B------:R1:W-:Y:S01]  /*1a720*/  STL.64 [R1+0xb68], R20 ;  /* 0x000b681401007387 */ /* 0x0003e20000100a00 */
[----:B------:R-:W-:-:S03]  /*1a730*/  LEA R8, R13, R2, 0x4 ;  /* 0x000000020d087211 */ /* 0x000fc600078e20ff */
[----:B------:R2:W-:Y:S01]  /*1a740*/  STL.64 [R1+0xb60], R18 ;  /* 0x000b601201007387 */ /* 0x0005e20000100a00 */
[-C--:B0-----:R-:W-:Y:S02]  /*1a750*/  LEA R22, P1, R5, R15.reuse, 0x1 ;  /* 0x0000000f05167211 */ /* 0x081fe400078208ff */
[-C--:B-1----:R-:W-:Y:S02]  /*1a760*/  LEA R20, P2, R11, R15.reuse, 0x1 ;  /* 0x0000000f0b147211 */ /* 0x082fe400078408ff */
[-C--:B------:R-:W-:Y:S02]  /*1a770*/  LEA.HI.X.SX32 R23, R5, R14.reuse, 0x1, P1 ;  /* 0x0000000e05177211 */ /* 0x080fe400008f0eff */
[----:B--2---:R-:W-:Y:S02]  /*1a780*/  LEA R18, P3, R10, R15, 0x1 ;  /* 0x0000000f0a127211 */ /* 0x004fe400078608ff */
[----:B------:R-:W-:Y:S02]  /*1a790*/  LEA.HI.X.SX32 R21, R11, R14, 0x1, P2 ;  /* 0x0000000e0b157211 */ /* 0x000fe400010f0eff */
[----:B------:R-:W-:-:S02]  /*1a7a0*/  LEA R4, R13, R8, 0x3 ;  /* 0x000000080d047211 */ /* 0x000fc400078e18ff */
[----:B------:R-:W-:Y:S01]  /*1a7b0*/  LEA.HI.X.SX32 R19, R10, R14, 0x1, P3 ;  /* 0x0000000e0a137211 */ /* 0x000fe200018f0eff */
[----:B------:R0:W-:Y:S02]  /*1a7c0*/  STL.64 [R1+0xb58], R22 ;  /* 0x000b581601007387 */ /* 0x0001e40000100a00 */
[----:B------:R-:W-:Y:S02]  /*1a7d0*/  IMAD R3, R13, 0x8, R4 ;  /* 0x000000080d037824 */ /* 0x000fe400078e0204 */
[----:B------:R-:W-:Y:S04]  /*1a7e0*/  STL.64 [R1+0xb50], R20 ;  /* 0x000b501401007387 */ /* 0x000fe80000100a00 */
[----:B------:R1:W-:Y:S01]  /*1a7f0*/  STL.64 [R1+0xb48], R18 ;  /* 0x000b481201007387 */ /* 0x0003e20000100a00 */
[----:B0-----:R-:W-:-:S02]  /*1a800*/  LEA R22, P1, R6, R15, 0x1 ;  /* 0x0000000f06167211 */ /* 0x001fc400078208ff */
[C---:B------:R-:W-:Y:S02]  /*1a810*/  LEA R5, R13.reuse, R3, 0x3 ;  /* 0x000000030d057211 */ /* 0x040fe400078e18ff */
[-C--:B------:R-:W-:Y:S02]  /*1a820*/  LEA.HI.X.SX32 R23, R6, R14.reuse, 0x1, P1 ;  /* 0x0000000e06177211 */ /* 0x080fe400008f0eff */
[-C--:B-1----:R-:W-:Y:S02]  /*1a830*/  LEA R18, P3, R0, R15.reuse, 0x1 ;  /* 0x0000000f00127211 */ /* 0x082fe400078608ff */
[----:B------:R-:W-:Y:S02]  /*1a840*/  LEA R20, P2, R16, R15, 0x1 ;  /* 0x0000000f10147211 */ /* 0x000fe400078408ff */
[----:B------:R-:W-:Y:S01]  /*1a850*/  LEA.HI.X.SX32 R19, R0, R14, 0x1, P3 ;  /* 0x0000000e00137211 */ /* 0x000fe200018f0eff */
[----:B------:R-:W-:Y:S01]  /*1a860*/  STL.64 [R1+0xb40], R22 ;  /* 0x000b401601007387 */ /* 0x000fe20000100a00 */
[----:B------:R-:W-:-:S03]  /*1a870*/  LEA R9, R13, R5, 0x3 ;  /* 0x000000050d097211 */ /* 0x000fc600078e18ff */
[----:B------:R-:W0:Y:S01]  /*1a880*/  S2R R26, SR_TID.X ;  /* 0x00000000001a7919 */ /* 0x000e220000002100 */
[----:B------:R-:W-:-:S03]  /*1a890*/  LEA.HI.X.SX32 R21, R16, R14, 0x1, P2 ;  /* 0x0000000e10157211 */ /* 0x000fc600010f0eff */
[----:B------:R1:W-:Y:S01]  /*1a8a0*/  STL.64 [R1+0xb30], R18 ;  /* 0x000b301201007387 */ /* 0x0003e20000100a00 */
[-C--:B------:R-:W-:Y:S01]  /*1a8b0*/  LEA R16, P2, R2, R15.reuse, 0x1 ;  /* 0x0000000f02107211 */ /* 0x080fe200078408ff */
[----:B------:R-:W-:Y:S01]  /*1a8c0*/  IMAD R0, R13, 0x8, R9 ;  /* 0x000000080d007824 */ /* 0x000fe200078e0209 */
[-C--:B------:R-:W-:Y:S02]  /*1a8d0*/  LEA R10, P3, R8, R15.reuse, 0x1 ;  /* 0x0000000f080a7211 */ /* 0x080fe400078608ff */
[-C--:B------:R-:W-:Y:S02]  /*1a8e0*/  LEA.HI.X.SX32 R17, R2, R14.reuse, 0x1, P2 ;  /* 0x0000000e02117211 */ /* 0x080fe400010f0eff */
[C---:B-1----:R-:W-:Y:S02]  /*1a8f0*/  LEA R18, P1, R7.reuse, R15, 0x1 ;  /* 0x0000000f07127211 */ /* 0x042fe400078208ff */
[-C--:B------:R-:W-:Y:S02]  /*1a900*/  LEA.HI.X.SX32 R11, R8, R14.reuse, 0x1, P3 ;  /* 0x0000000e080b7211 */ /* 0x080fe400018f0eff */
[----:B------:R-:W-:Y:S01]  /*1a910*/  LEA.HI.X.SX32 R19, R7, R14, 0x1, P1 ;  /* 0x0000000e07137211 */ /* 0x000fe200008f0eff */
[----:B------:R-:W-:Y:S01]  /*1a920*/  STL.64 [R1+0xb38], R20 ;  /* 0x000b381401007387 */ /* 0x000fe20000100a00 */
[----:B------:R-:W-:-:S03]  /*1a930*/  LEA R6, R13, R0, 0x3 ;  /* 0x000000000d067211 */ /* 0x000fc600078e18ff */
[----:B------:R1:W-:Y:S01]  /*1a940*/  STL.64 [R1+0xb28], R18 ;  /* 0x000b281201007387 */ /* 0x0003e20000100a00 */
[----:B------:R-:W-:-:S03]  /*1a950*/  LEA R2, R13, R6, 0x4 ;  /* 0x000000060d027211 */ /* 0x000fc600078e20ff */
[----:B------:R2:W-:Y:S04]  /*1a960*/  STL.64 [R1+0xb20], R16 ;  /* 0x000b201001007387 */ /* 0x0005e80000100a00 */
[----:B------:R3:W-:Y:S01]  /*1a970*/  STL.64 [R1+0xb18], R10 ;  /* 0x000b180a01007387 */ /* 0x0007e20000100a00 */
[CC--:B-1----:R-:W-:Y:S02]  /*1a980*/  LEA R18, P1, R4.reuse, R15.reuse, 0x1 ;  /* 0x0000000f04127211 */ /* 0x0c2fe400078208ff */
[-C--:B--2---:R-:W-:Y:S02]  /*1a990*/  LEA R16, P2, R3, R15.reuse, 0x1 ;  /* 0x0000000f03107211 */ /* 0x084fe400078408ff */
[----:B------:R-:W-:Y:S02]  /*1a9a0*/  LEA.HI.X.SX32 R19, R4, R14, 0x1, P1 ;  /* 0x0000000e04137211 */ /* 0x000fe400008f0eff */
[----:B---3--:R-:W-:-:S02]  /*1a9b0*/  LEA R10, P3, R5, R15, 0x1 ;  /* 0x0000000f050a7211 */ /* 0x008fc400078608ff */
[-C--:B------:R-:W-:Y:S01]  /*1a9c0*/  LEA.HI.X.SX32 R17, R3, R14.reuse, 0x1, P2 ;  /* 0x0000000e03117211 */ /* 0x080fe200010f0eff */
[----:B------:R-:W-:Y:S01]  /*1a9d0*/  IMAD R7, R13, 0x8, R2 ;  /* 0x000000080d077824 */ /* 0x000fe200078e0202 */
[----:B------:R-:W-:Y:S01]  /*1a9e0*/  LEA.HI.X.SX32 R11, R5, R14, 0x1, P3 ;  /* 0x0000000e050b7211 */ /* 0x000fe200018f0eff */
[----:B------:R1:W-:Y:S01]  /*1a9f0*/  STL.64 [R1+0xb10], R18 ;  /* 0x000b101201007387 */ /* 0x0003e20000100a00 */
[----:B0-----:R-:W-:-:S03]  /*1aa00*/  LOP3.LUT R28, R26, 0x1c, RZ, 0xc0, !PT ;  /* 0x0000001c1a1c7812 */ /* 0x001fc600078ec0ff */
[----:B------:R0:W-:Y:S01]  /*1aa10*/  STL.64 [R1+0xb08], R16 ;  /* 0x000b081001007387 */ /* 0x0001e20000100a00 */
[----:B------:R-:W-:-:S03]  /*1aa20*/  LEA R3, R13, R7, 0x3 ;  /* 0x000000070d037211 */ /* 0x000fc600078e18ff */
[----:B------:R2:W-:Y:S01]  /*1aa30*/  STL.64 [R1+0xb00], R10 ;  /* 0x000b000a01007387 */ /* 0x0005e20000100a00 */
[----:B-1----:R-:W-:-:S03]  /*1aa40*/  LEA R18, P1, R9, R15, 0x1 ;  /* 0x0000000f09127211 */ /* 0x002fc600078208ff */
[----:B------:R-:W1:Y:S01]  /*1aa50*/  S2R R26, SR_CTAID.X ;  /* 0x00000000001a7919 */ /* 0x000e620000002500 */
[----:B0-----:R-:W-:-:S03]  /*1aa60*/  LEA R16, P2, R0, R15, 0x1 ;  /* 0x0000000f00107211 */ /* 0x001fc600078408ff */
[----:B------:R-:W0:Y:S01]  /*1aa70*/  S2R R29, SR_TID.X ;  /* 0x00000000001d7919 */ /* 0x000e220000002100 */
[-C--:B------:R-:W-:Y:S02]  /*1aa80*/  LEA.HI.X.SX32 R19, R9, R14.reuse, 0x1, P1 ;  /* 0x0000000e09137211 */ /* 0x080fe400008f0eff */
[----:B--2---:R-:W-:Y:S02]  /*1aa90*/  LEA R10, P3, R6, R15, 0x1 ;  /* 0x0000000f060a7211 */ /* 0x004fe400078608ff */
[-C--:B------:R-:W-:Y:S02]  /*1aaa0*/  LEA.HI.X.SX32 R17, R0, R14.reuse, 0x1, P2 ;  /* 0x0000000e00117211 */ /* 0x080fe400010f0eff */
[C---:B------:R-:W-:Y:S02]  /*1aab0*/  LEA R4, R13.reuse, R3, 0x3 ;  /* 0x000000030d047211 */ /* 0x040fe400078e18ff */
[----:B------:R-:W-:Y:S01]  /*1aac0*/  LEA.HI.X.SX32 R11, R6, R14, 0x1, P3 ;  /* 0x0000000e060b7211 */ /* 0x000fe200018f0eff */
[----:B------:R-:W-:Y:S02]  /*1aad0*/  STL.64 [R1+0xaf8], R18 ;  /* 0x000af81201007387 */ /* 0x000fe40000100a00 */
[----:B------:R-:W-:-:S02]  /*1aae0*/  IMAD R0, R13, 0x8, R4 ;  /* 0x000000080d007824 */ /* 0x000fc400078e0204 */
[----:B------:R2:W-:Y:S01]  /*1aaf0*/  STL.64 [R1+0xaf0], R16 ;  /* 0x000af01001007387 */ /* 0x0005e20000100a00 */
[----:B------:R-:W-:-:S03]  /*1ab00*/  LEA R8, P3, R3, R15, 0x1 ;  /* 0x0000000f03087211 */ /* 0x000fc600078608ff */
[----:B------:R3:W-:Y:S01]  /*1ab10*/  STL.64 [R1+0xae8], R10 ;  /* 0x000ae80a01007387 */ /* 0x0007e20000100a00 */
[----:B------:R-:W-:Y:S02]  /*1ab20*/  LEA R5, R13, R0, 0x3 ;  /* 0x000000000d057211 */ /* 0x000fe400078e18ff */
[CC--:B--2---:R-:W-:Y:S02]  /*1ab30*/  LEA R16, P1, R2.reuse, R15.reuse, 0x1 ;  /* 0x0000000f02107211 */ /* 0x0c4fe400078208ff */
[C---:B---3--:R-:W-:Y:S02]  /*1ab40*/  LEA R10, P2, R7.reuse, R15, 0x1 ;  /* 0x0000000f070a7211 */ /* 0x048fe400078408ff */
[-C--:B------:R-:W-:Y:S02]  /*1ab50*/  LEA.HI.X.SX32 R17, R2, R14.reuse, 0x1, P1 ;  /* 0x0000000e02117211 */ /* 0x080fe400008f0eff */
[-C--:B------:R-:W-:Y:S02]  /*1ab60*/  LEA.HI.X.SX32 R11, R7, R14.reuse, 0x1, P2 ;  /* 0x0000000e070b7211 */ /* 0x080fe400010f0eff */
[----:B------:R-:W-:Y:S01]  /*1ab70*/  LEA.HI.X.SX32 R9, R3, R14, 0x1, P3 ;  /* 0x0000000e03097211 */ /* 0x000fe200018f0eff */
[----:B------:R2:W-:Y:S01]  /*1ab80*/  STL.64 [R1+0xae0], R16 ;  /* 0x000ae01001007387 */ /* 0x0005e20000100a00 */
[----:B------:R-:W-:-:S03]  /*1ab90*/  LEA R13, R13, R5, 0x3 ;  /* 0x000000050d0d7211 */ /* 0x000fc600078e18ff */
[----:B------:R3:W-:Y:S01]  /*1aba0*/  STL.64 [R1+0xad8], R10 ;  /* 0x000ad80a01007387 */ /* 0x0007e20000100a00 */
[----:B------:R-:W-:-:S03]  /*1abb0*/  LEA R6, P4, R13, R15, 0x1 ;  /* 0x0000000f0d067211 */ /* 0x000fc600078808ff */
[----:B------:R4:W-:Y:S01]  /*1abc0*/  STL.64 [R1+0xad0], R8 ;  /* 0x000ad00801007387 */ /* 0x0009e20000100a00 */
[-C--:B--2---:R-:W-:Y:S02]  /*1abd0*/  LEA R16, P1, R4, R15.reuse, 0x1 ;  /* 0x0000000f04107211 */ /* 0x084fe400078208ff */
[-C--:B---3--:R-:W-:Y:S02]  /*1abe0*/  LEA R10, P2, R0, R15.reuse, 0x1 ;  /* 0x0000000f000a7211 */ /* 0x088fe400078408ff */
[-C--:B------:R-:W-:Y:S02]  /*1abf0*/  LEA.HI.X.SX32 R17, R4, R14.reuse, 0x1, P1 ;  /* 0x0000000e04117211 */ /* 0x080fe400008f0eff */
[C---:B----4-:R-:W-:Y:S01]  /*1ac00*/  LEA R8, P3, R5.reuse, R15, 0x1 ;  /* 0x0000000f05087211 */ /* 0x050fe200078608ff */
[----:B-1----:R-:W-:Y:S01]  /*1ac10*/  IMAD.SHL.U32 R26, R26, 0x80, RZ ;  /* 0x000000801a1a7824 */ /* 0x002fe200078e00ff */
[-C--:B------:R-:W-:Y:S02]  /*1ac20*/  LEA.HI.X.SX32 R11, R0, R14.reuse, 0x1, P2 ;  /* 0x0000000e000b7211 */ /* 0x080fe400010f0eff */
[----:B------:R-:W-:-:S02]  /*1ac30*/  LEA.HI.X.SX32 R9, R5, R14, 0x1, P3 ;  /* 0x0000000e05097211 */ /* 0x000fc400018f0eff */
[----:B------:R-:W-:Y:S01]  /*1ac40*/  LEA.HI.X.SX32 R7, R13, R14, 0x1, P4 ;  /* 0x0000000e0d077211 */ /* 0x000fe200020f0eff */
[----:B------:R-:W-:Y:S01]  /*1ac50*/  STL.64 [R1+0xac8], R16 ;  /* 0x000ac81001007387 */ /* 0x000fe20000100a00 */
[----:B0-----:R-:W-:Y:S02]  /*1ac60*/  LOP3.LUT R2, R25, 0x10, R29, 0x78, !PT ;  /* 0x0000001019027812 */ /* 0x001fe400078e781d */
[----:B------:R-:W-:Y:S01]  /*1ac70*/  MOV R19, 0x3f800000 ;  /* 0x3f80000000137802 */ /* 0x000fe20000000f00 */
[----:B------:R-:W-:Y:S01]  /*1ac80*/  STL.64 [R1+0xac0], R10 ;  /* 0x000ac00a01007387 */ /* 0x000fe20000100a00 */
[----:B------:R-:W-:Y:S01]  /*1ac90*/  LEA.HI R18, R28, R26, RZ, 0x1e ;  /* 0x0000001a1c127211 */ /* 0x000fe200078ff0ff */
[----:B------:R-:W-:Y:S02]  /*1aca0*/  IMAD.MOV.U32 R18, RZ, RZ, -0x800000 ;  /* 0xff800000ff127424 */ /* 0x000fe400078e00ff */
[----:B------:R-:W-:Y:S01]  /*1acb0*/  STL.64 [R1+0xab8], R8 ;  /* 0x000ab80801007387 */ /* 0x000fe20000100a00 */
[----:B------:R-:W-:-:S03]  /*1acc0*/  MOV R20, 0xff800000 ;  /* 0xff80000000147802 */ /* 0x000fc60000000f00 */
[----:B------:R-:W-:Y:S04]  /*1acd0*/  STL.64 [R1+0xab0], R6 ;  /* 0x000ab00601007387 */ /* 0x000fe80000100a00 */
[----:B------:R-:W-:Y:S04]  /*1ace0*/  STL [R1+0x9b4], R2 ;  /* 0x0009b40201007387 */ /* 0x000fe80000100800 */
[----:B------:R0:W-:Y:S04]  /*1acf0*/  STL [R1+0xa6c], R19 ;  /* 0x000a6c1301007387 */ /* 0x0001e80000100800 */
[----:B------:R-:W-:Y:S04]  /*1ad00*/  STL [R1+0x650], RZ ;  /* 0x000650ff01007387 */ /* 0x000fe80000100800 */
[----:B------:R-:W-:Y:S01]  /*1ad10*/  STL [R1+0x9b0], R18 ;  /* 0x0009b01201007387 */ /* 0x000fe20000100800 */
[----:B0-----:R-:W-:-:S03]  /*1ad20*/  MOV R19, 0xff800000 ;  /* 0xff80000000137802 */ /* 0x001fc60000000f00 */
[----:B------:R-:W-:Y:S04]  /*1ad30*/  STL [R1+0x434], RZ ;  /* 0x000434ff01007387 */ /* 0x000fe80000100800 */
[----:B------:R-:W-:Y:S04]  /*1ad40*/  STL [R1+0x9e0], R20 ;  /* 0x0009e01401007387 */ /* 0x000fe80000100800 */
        /* <DEDUP_REMOVED lines=11> */
[----:B------:R0:W-:Y:S04]  /*1ae00*/  STL [R1+0xa10], R20 ;  /* 0x000a101401007387 */ /* 0x0001e80000100800 */
[----:B------:R1:W-:Y:S04]  /*1ae10*/  STL [R1+0xa14], R19 ;  /* 0x000a141301007387 */ /* 0x0003e80000100800 */
[----:B------:R2:W-:Y:S01]  /*1ae20*/  STL [R1+0xa18], R18 ;  /* 0x000a181201007387 */ /* 0x0005e20000100800 */
[----:B0-----:R-:W-:Y:S01]  /*1ae30*/  IMAD.MOV.U32 R20, RZ, RZ, 0x3f800000 ;  /* 0x3f800000ff147424 */ /* 0x001fe200078e00ff */
[----:B-1----:R-:W-:-:S04]  /*1ae40*/  MOV R19, 0x3f800000 ;  /* 0x3f80000000137802 */ /* 0x002fc80000000f00 */
[----:B------:R-:W-:Y:S01]  /*1ae50*/  STL [R1+0xa70], R20 ;  /* 0x000a701401007387 */ /* 0x000fe20000100800 */
[----:B--2---:R-:W-:-:S03]  /*1ae60*/  MOV R18, 0x3f800000 ;  /* 0x3f80000000127802 */ /* 0x004fc60000000f00 */
        /* <DEDUP_REMOVED lines=13> */
[----:B------:R-:W-:Y:S04]  /*1af40*/  STL [R1+0x640], RZ ;  /* 0x000640ff01007387 */ /* 0x000fe80000100800 */
[----:B------:R0:W-:Y:S04]  /*1af50*/  STL [R1+0xaa8], R18 ;  /* 0x000aa81201007387 */ /* 0x0001e80000100800 */
[----:B------:R-:W-:Y:S04]  /*1af60*/  STL [R1+0x644], RZ ;  /* 0x000644ff01007387 */ /* 0x000fe80000100800 */
        /* <DEDUP_REMOVED lines=488> */
[----:B------:R-:W-:Y:S01]  /*1cdf0*/  STL [R1+0x898], RZ ;  /* 0x000898ff01007387 */ /* 0x000fe20000100800 */
[----:B------:R-:W-:-:S03]  /*1ce00*/  LEA.HI R13, R28, 0x68, RZ, 0x1e ;  /* 0x000000681c0d7811 */ /* 0x000fc600078ff0ff */
        /* <DEDUP_REMOVED lines=11> */
[----:B------:R-:W-:Y:S02]  /*1cec0*/  SHF.R.U32.HI R16, RZ, 0x3, R29 ;  /* 0x00000003ff107819 */ /* 0x000fe4000001161d */
[C---:B------:R-:W-:Y:S01]  /*1ced0*/  LEA.HI R0, R28.reuse, 0x8, RZ, 0x1e ;  /* 0x000000081c007811 */ /* 0x040fe200078ff0ff */
[----:B------:R-:W-:Y:S01]  /*1cee0*/  STL [R1+0x8b4], RZ ;  /* 0x0008b4ff01007387 */ /* 0x000fe20000100800 */
[C---:B------:R-:W-:Y:S02]  /*1cef0*/  LEA.HI R8, R28.reuse, 0x40, RZ, 0x1e ;  /* 0x000000401c087811 */ /* 0x040fe400078ff0ff */
[----:B------:R-:W-:Y:S01]  /*1cf00*/  LEA.HI R15, R28, 0x78, RZ, 0x1e ;  /* 0x000000781c0f7811 */ /* 0x000fe200078ff0ff */
[----:B------:R-:W-:Y:S01]  /*1cf10*/  STL [R1+0x8b8], RZ ;  /* 0x0008b8ff01007387 */ /* 0x000fe20000100800 */
[----:B0-----:R-:W-:Y:S02]  /*1cf20*/  IADD3 R18, R26, R13, RZ ;  /* 0x0000000d1a127210 */ /* 0x001fe40007ffe0ff */
[C---:B------:R-:W-:Y:S01]  /*1cf30*/  LEA.HI R5, R28.reuse, 0x28, RZ, 0x1e ;  /* 0x000000281c057811 */ /* 0x040fe200078ff0ff */
[----:B------:R-:W-:Y:S01]  /*1cf40*/  STL [R1+0x8bc], RZ ;  /* 0x0008bcff01007387 */ /* 0x000fe20000100800 */
[----:B------:R-:W-:-:S02]  /*1cf50*/  LEA.HI R12, R28, 0x60, RZ, 0x1e ;  /* 0x000000601c0c7811 */ /* 0x000fc400078ff0ff */
[----:B------:R-:W-:Y:S01]  /*1cf60*/  IADD3 R18, R26, R10, RZ ;  /* 0x0000000a1a127210 */ /* 0x000fe20007ffe0ff */
[----:B------:R-:W-:Y:S01]  /*1cf70*/  STL [R1+0x8c0], RZ ;  /* 0x0008c0ff01007387 */ /* 0x000fe20000100800 */
[C---:B------:R-:W-:Y:S02]  /*1cf80*/  LEA.HI R2, R28.reuse, 0x10, RZ, 0x1e ;  /* 0x000000101c027811 */ /* 0x040fe400078ff0ff */
[----:B------:R-:W-:Y:S01]  /*1cf90*/  LEA.HI R9, R28, 0x48, RZ, 0x1e ;  /* 0x000000481c097811 */ /* 0x000fe200078ff0ff */
[----:B------:R-:W-:Y:S01]  /*1cfa0*/  STL [R1+0x8c4], RZ ;  /* 0x0008c4ff01007387 */ /* 0x000fe20000100800 */
[C---:B------:R-:W-:Y:S02]  /*1cfb0*/  IADD3 R19, R26.reuse, R14, RZ ;  /* 0x0000000e1a137210 */ /* 0x040fe40007ffe0ff */
[----:B------:R-:W-:Y:S01]  /*1cfc0*/  IADD3 R18, R26, R7, RZ ;  /* 0x000000071a127210 */ /* 0x000fe20007ffe0ff */
[----:B------:R-:W-:Y:S01]  /*1cfd0*/  STL [R1+0x8c8], RZ ;  /* 0x0008c8ff01007387 */ /* 0x000fe20000100800 */
[----:B------:R-:W-:-:S02]  /*1cfe0*/  LEA.HI R6, R28, 0x30, RZ, 0x1e ;  /* 0x000000301c067811 */ /* 0x000fc400078ff0ff */
[C---:B------:R-:W-:Y:S02]  /*1cff0*/  IADD3 R19, R26.reuse, R11, RZ ;  /* 0x0000000b1a137210 */ /* 0x040fe40007ffe0ff */
[----:B------:R-:W-:Y:S01]  /*1d000*/  IADD3 R18, R26, R4, RZ ;  /* 0x000000041a127210 */ /* 0x000fe20007ffe0ff */
[----:B------:R-:W-:Y:S01]  /*1d010*/  STL [R1+0x8cc], RZ ;  /* 0x0008ccff01007387 */ /* 0x000fe20000100800 */
[----:B------:R-:W-:Y:S01]  /*1d020*/  LEA.HI R3, R28, 0x18, RZ, 0x1e ;  /* 0x000000181c037811 */ /* 0x000fe200078ff0ff */
[----:B------:R-:W-:Y:S01]  /*1d030*/  IMAD.IADD R20, R26, 0x1, R15 ;  /* 0x000000011a147824 */ /* 0x000fe200078e020f */
[----:B------:R-:W-:Y:S02]  /*1d040*/  LOP3.LUT R16, R16, 0x4, RZ, 0xc0, !PT ;  /* 0x0000000410107812 */ /* 0x000fe400078ec0ff */
[C---:B------:R-:W-:Y:S02]  /*1d050*/  IADD3 R19, R26.reuse, R8, RZ ;  /* 0x000000081a137210 */ /* 0x040fe40007ffe0ff */
[----:B------:R-:W-:Y:S01]  /*1d060*/  IADD3 R18, R26, R0, RZ ;  /* 0x000000001a127210 */ /* 0x000fe20007ffe0ff */
[----:B------:R-:W-:Y:S01]  /*1d070*/  IMAD.SHL.U32 R0, R0, 0x8, RZ ;  /* 0x0000000800007824 */ /* 0x000fe200078e00ff */
[C---:B------:R-:W-:Y:S01]  /*1d080*/  IADD3 R19, R26.reuse, R5, RZ ;  /* 0x000000051a137210 */ /* 0x040fe20007ffe0ff */
[----:B------:R-:W-:Y:S01]  /*1d090*/  STL [R1+0x8d0], RZ ;  /* 0x0008d0ff01007387 */ /* 0x000fe20000100800 */
[C---:B------:R-:W-:Y:S01]  /*1d0a0*/  IMAD.IADD R20, R26.reuse, 0x1, R12 ;  /* 0x000000011a147824 */ /* 0x040fe200078e020c */
[C---:B------:R-:W-:Y:S01]  /*1d0b0*/  IADD3 R19, R26.reuse, R2, RZ ;  /* 0x000000021a137210 */ /* 0x040fe20007ffe0ff */
[----:B------:R-:W-:Y:S01]  /*1d0c0*/  IMAD.IADD R20, R26, 0x1, R9 ;  /* 0x000000011a147824 */ /* 0x000fe200078e0209 */
[----:B------:R-:W-:Y:S01]  /*1d0d0*/  STL [R1+0x8d4], RZ ;  /* 0x0008d4ff01007387 */ /* 0x000fe20000100800 */
[----:B------:R-:W-:Y:S01]  /*1d0e0*/  SHF.L.U32 R2, R2, 0x3, RZ ;  /* 0x0000000302027819 */ /* 0x000fe200000006ff */
[----:B------:R-:W-:-:S02]  /*1d0f0*/  IMAD.IADD R20, R26, 0x1, R6 ;  /* 0x000000011a147824 */ /* 0x000fc400078e0206 */
[----:B------:R-:W-:Y:S01]  /*1d100*/  STL [R1+0x8d8], RZ ;  /* 0x0008d8ff01007387 */ /* 0x000fe20000100800 */
[----:B------:R-:W-:Y:S01]  /*1d110*/  IMAD.IADD R20, R26, 0x1, R3 ;  /* 0x000000011a147824 */ /* 0x000fe200078e0203 */
[----:B------:R-:W-:Y:S01]  /*1d120*/  SHF.L.U32 R3, R3, 0x3, RZ ;  /* 0x0000000303037819 */ /* 0x000fe200000006ff */
[C---:B------:R-:W-:Y:S01]  /*1d130*/  IMAD.IADD R0, R16.reuse, 0x1, R0 ;  /* 0x0000000110007824 */ /* 0x040fe200078e0200 */
[----:B------:R-:W-:Y:S01]  /*1d140*/  STL [R1+0x8dc], RZ ;  /* 0x0008dcff01007387 */ /* 0x000fe20000100800 */
[----:B------:R-:W-:-:S03]  /*1d150*/  IADD3 R2, R16, R2, RZ ;  /* 0x0000000210027210 */ /* 0x000fc60007ffe0ff */
[----:B------:R-:W-:Y:S01]  /*1d160*/  STL [R1+0x8e0], RZ ;  /* 0x0008e0ff01007387 */ /* 0x000fe20000100800 */
[----:B------:R-:W-:-:S03]  /*1d170*/  IMAD.SHL.U32 R4, R4, 0x8, RZ ;  /* 0x0000000804047824 */ /* 0x000fc600078e00ff */
[----:B------:R-:W-:Y:S01]  /*1d180*/  STL [R1+0x8e4], RZ ;  /* 0x0008e4ff01007387 */ /* 0x000fe20000100800 */
[----:B------:R-:W-:-:S03]  /*1d190*/  SHF.L.U32 R5, R5, 0x3, RZ ;  /* 0x0000000305057819 */ /* 0x000fc600000006ff */
[----:B------:R-:W-:Y:S01]  /*1d1a0*/  STL [R1+0x8e8], RZ ;  /* 0x0008e8ff01007387 */ /* 0x000fe20000100800 */
[----:B------:R-:W-:-:S03]  /*1d1b0*/  IADD3 R3, R16, R3, RZ ;  /* 0x0000000310037210 */ /* 0x000fc60007ffe0ff */
[----:B------:R-:W-:Y:S01]  /*1d1c0*/  STL [R1+0x8ec], RZ ;  /* 0x0008ecff01007387 */ /* 0x000fe20000100800 */
[----:B------:R-:W-:-:S03]  /*1d1d0*/  SHF.L.U32 R6, R6, 0x3, RZ ;  /* 0x0000000306067819 */ /* 0x000fc600000006ff */
[----:B------:R0:W-:Y:S01]  /*1d1e0*/  STL [R1+0xa64], R0 ;  /* 0x000a640001007387 */ /* 0x0001e20000100800 */
[----:B------:R-:W-:Y:S01]  /*1d1f0*/  IMAD.SHL.U32 R7, R7, 0x8, RZ ;  /* 0x0000000807077824 */ /* 0x000fe200078e00ff */
[----:B------:R-:W-:Y:S02]  /*1d200*/  SHF.L.U32 R8, R8, 0x3, RZ ;  /* 0x0000000308087819 */ /* 0x000fe400000006ff */
[----:B0-----:R-:W2:Y:S04]  /*1d210*/  LDL R0, [R1+0x8f0] ;  /* 0x0008f00001007983 */ /* 0x001ea80000100800 */
[----:B------:R0:W-:Y:S01]  /*1d220*/  STL [R1+0xa60], R2 ;  /* 0x000a600201007387 */ /* 0x0001e20000100800 */
[----:B------:R-:W-:-:S03]  /*1d230*/  SHF.L.U32 R9, R9, 0x3, RZ ;  /* 0x0000000309097819 */ /* 0x000fc600000006ff */
[----:B------:R1:W-:Y:S01]  /*1d240*/  STL [R1+0xa5c], R3 ;  /* 0x000a5c0301007387 */ /* 0x0003e20000100800 */
[C---:B0-----:R-:W-:Y:S01]  /*1d250*/  IMAD.IADD R2, R16.reuse, 0x1, R4 ;  /* 0x0000000110027824 */ /* 0x041fe200078e0204 */
[C---:B------:R-:W-:Y:S02]  /*1d260*/  IADD3 R4, R16.reuse, R5, RZ ;  /* 0x0000000510047210 */ /* 0x040fe40007ffe0ff */
[C---:B-1----:R-:W-:Y:S02]  /*1d270*/  IADD3 R3, R16.reuse, R6, RZ ;  /* 0x0000000610037210 */ /* 0x042fe40007ffe0ff */
[----:B------:R0:W-:Y:S01]  /*1d280*/  STL [R1+0xa58], R2 ;  /* 0x000a580201007387 */ /* 0x0001e20000100800 */
[----:B------:R-:W-:-:S03]  /*1d290*/  IADD3 R8, R16, R8, RZ ;  /* 0x0000000810087210 */ /* 0x000fc60007ffe0ff */
[----:B------:R1:W-:Y:S01]  /*1d2a0*/  STL [R1+0xa54], R4 ;  /* 0x000a540401007387 */ /* 0x0003e20000100800 */
[----:B------:R-:W-:Y:S02]  /*1d2b0*/  IMAD.SHL.U32 R10, R10, 0x8, RZ ;  /* 0x000000080a0a7824 */ /* 0x000fe400078e00ff */
[C---:B0-----:R-:W-:Y:S02]  /*1d2c0*/  IMAD.IADD R2, R16.reuse, 0x1, R7 ;  /* 0x0000000110027824 */ /* 0x041fe400078e0207 */
[----:B------:R-:W3:Y:S04]  /*1d2d0*/  LDL.64 R6, [R1+0x9d0] ;  /* 0x0009d00001067983 */ /* 0x000ee80000100a00 */
[----:B------:R0:W-:Y:S04]  /*1d2e0*/  STL [R1+0xa50], R3 ;  /* 0x000a500301007387 */ /* 0x0001e80000100800 */
[----:B-1----:R-:W4:Y:S04]  /*1d2f0*/  LDL.64 R4, [R1+0x9c8] ;  /* 0x0009c80001047983 */ /* 0x002f280000100a00 */
[----:B------:R-:W-:Y:S01]  /*1d300*/  STL [R1+0xa4c], R2 ;  /* 0x000a4c0201007387 */ /* 0x000fe20000100800 */
[----:B0-----:R-:W-:-:S03]  /*1d310*/  IADD3 R3, R16, R9, RZ ;  /* 0x0000000910037210 */ /* 0x001fc60007ffe0ff */
[----:B------:R0:W-:Y:S04]  /*1d320*/  STL [R1+0xa48], R8 ;  /* 0x000a480801007387 */ /* 0x0001e80000100800 */
[----:B0-----:R-:W5:Y:S04]  /*1d330*/  LDL.64 R8, [R1+0x9d8] ;  /* 0x0009d80001087983 */ /* 0x001f680000100a00 */
[----:B------:R0:W-:Y:S02]  /*1d340*/  STL [R1+0xa44], R3 ;  /* 0x000a440301007387 */ /* 0x0001e40000100800 */
[----:B0-----:R-:W-:-:S02]  /*1d350*/  IMAD.IADD R3, R16, 0x1, R10 ;  /* 0x0000000110037824 */ /* 0x001fc400078e020a */
[----:B------:R-:W3:Y:S04]  /*1d360*/  LDL R10, [R1+0x430] ;  /* 0x00043000010a7983 */ /* 0x000ee80000100800 */
[----:B------:R-:W0:Y:S01]  /*1d370*/  S2R R2, SR_TID.X ;  /* 0x0000000000027919 */ /* 0x000e220000002100 */
[----:B------:R-:W-:Y:S01]  /*1d380*/  SHF.L.U32 R11, R11, 0x3, RZ ;  /* 0x000000030b0b7819 */ /* 0x000fe200000006ff */
[----:B------:R-:W-:Y:S01]  /*1d390*/  IMAD.SHL.U32 R13, R13, 0x8, RZ ;  /* 0x000000080d0d7824 */ /* 0x000fe200078e00ff */
[----:B------:R-:W-:Y:S01]  /*1d3a0*/  SHF.L.U32 R12, R12, 0x3, RZ ;  /* 0x000000030c0c7819 */ /* 0x000fe200000006ff */
[----:B------:R1:W-:Y:S01]  /*1d3b0*/  STL [R1+0xa40], R3 ;  /* 0x000a400301007387 */ /* 0x0003e20000100800 */
[C---:B------:R-:W-:Y:S02]  /*1d3c0*/  IADD3 R11, R16.reuse, R11, RZ ;  /* 0x0000000b100b7210 */ /* 0x040fe40007ffe0ff */
[----:B------:R-:W-:-:S03]  /*1d3d0*/  IADD3 R12, R16, R12, RZ ;  /* 0x0000000c100c7210 */ /* 0x000fc60007ffe0ff */
[----:B------:R0:W-:Y:S01]  /*1d3e0*/  STL [R1+0xa3c], R11 ;  /* 0x000a3c0b01007387 */ /* 0x0001e20000100800 */
[----:B-1----:R-:W-:-:S03]  /*1d3f0*/  IMAD.IADD R3, R16, 0x1, R13 ;  /* 0x0000000110037824 */ /* 0x002fc600078e020d */
[----:B------:R-:W-:Y:S04]  /*1d400*/  STL [R1+0xa38], R12 ;  /* 0x000a380c01007387 */ /* 0x000fe80000100800 */
[----:B------:R1:W-:Y:S01]  /*1d410*/  STL [R1+0xa34], R3 ;  /* 0x000a340301007387 */ /* 0x0003e20000100800 */
[----:B0-----:R-:W-:-:S04]  /*1d420*/  LOP3.LUT R2, R2, 0x1c, RZ, 0xc0, !PT ;  /* 0x0000001c02027812 */ /* 0x001fc800078ec0ff */
[----:B------:R-:W-:Y:S02]  /*1d430*/  SHF.L.U32 R11, R2, 0x1, RZ ;  /* 0x00000001020b7819 */ /* 0x000fe400000006ff */
[----:B-1----:R-:W4:Y:S01]  /*1d440*/  LDL.64 R2, [R1+0x9c0] ;  /* 0x0009c00001027983 */ /* 0x002f220000100a00 */
[----:B------:R-:W-:Y:S02]  /*1d450*/  SHF.L.U32 R14, R14, 0x3, RZ ;  /* 0x000000030e0e7819 */ /* 0x000fe400000006ff */
[----:B------:R-:W-:Y:S02]  /*1d460*/  SHF.L.U32 R15, R15, 0x3, RZ ;  /* 0x000000030f0f7819 */ /* 0x000fe400000006ff */
[----:B------:R-:W-:-:S03]  /*1d470*/  IADD3 R12, R16, R14, RZ ;  /* 0x0000000e100c7210 */ /* 0x000fc60007ffe0ff */
[----:B------:R-:W-:Y:S02]  /*1d480*/  IMAD.IADD R14, R16, 0x1, R15 ;  /* 0x00000001100e7824 */ /* 0x000fe400078e020f */
[----:B------:R-:W-:Y:S01]  /*1d490*/  STL [R1+0xa30], R12 ;  /* 0x000a300c01007387 */ /* 0x000fe20000100800 */
[----:B------:R-:W-:Y:S02]  /*1d4a0*/  MOV R17, c[0x0][0x1a4] ;  /* 0x0000690000117a02 */ /* 0x000fe40000000f00 */
[----:B------:R-:W-:Y:S01]  /*1d4b0*/  IADD3 R13, R11, R16, RZ ;  /* 0x000000100b0d7210 */ /* 0x000fe20007ffe0ff */
[----:B------:R5:W-:Y:S02]  /*1d4c0*/  STL [R1+0xa2c], R14 ;  /* 0x000a2c0e01007387 */ /* 0x000be40000100800 */
[C---:B------:R-:W-:Y:S02]  /*1d4d0*/  IMAD.SHL.U32 R18, R17.reuse, 0x2, RZ ;  /* 0x0000000211127824 */ /* 0x040fe400078e00ff */
[C---:B------:R-:W-:Y:S01]  /*1d4e0*/  IMAD R19, R17.reuse, 0x3, RZ ;  /* 0x0000000311137824 */ /* 0x040fe200078e02ff */
[C---:B------:R-:W-:Y:S01]  /*1d4f0*/  SHF.L.U32 R20, R17.reuse, 0x2, RZ ;  /* 0x0000000211147819 */ /* 0x040fe200000006ff */
[----:B------:R-:W-:-:S02]  /*1d500*/  IMAD R21, R17, 0x5, RZ ;  /* 0x0000000511157824 */ /* 0x000fc400078e02ff */
[C---:B------:R-:W-:Y:S02]  /*1d510*/  IMAD R22, R17.reuse, 0x6, RZ ;  /* 0x0000000611167824 */ /* 0x040fe400078e02ff */
[C---:B------:R-:W-:Y:S01]  /*1d520*/  IMAD R23, R17.reuse, 0x7, RZ ;  /* 0x0000000711177824 */ /* 0x040fe200078e02ff */
[C---:B------:R-:W-:Y:S01]  /*1d530*/  SHF.L.U32 R24, R17.reuse, 0x3, RZ ;  /* 0x0000000311187819 */ /* 0x040fe200000006ff */
[C---:B------:R-:W-:Y:S02]  /*1d540*/  IMAD R25, R17.reuse, 0x9, RZ ;  /* 0x0000000911197824 */ /* 0x040fe400078e02ff */
[C---:B------:R-:W-:Y:S02]  /*1d550*/  IMAD R26, R17.reuse, 0xa, RZ ;  /* 0x0000000a111a7824 */ /* 0x040fe400078e02ff */
[----:B------:R-:W-:Y:S01]  /*1d560*/  IMAD R27, R17, 0xb, RZ ;  /* 0x0000000b111b7824 */ /* 0x000fe200078e02ff */
[----:B------:R-:W-:Y:S01]  /*1d570*/  LOP3.LUT P6, RZ, R29, 0x1, RZ, 0xc0, !PT ;  /* 0x000000011dff7812 */ /* 0x000fe200078cc0ff */
[----:B------:R-:W-:Y:S01]  /*1d580*/  IMAD R28, R17, 0xc, RZ ;  /* 0x0000000c111c7824 */ /* 0x000fe200078e02ff */
[----:B------:R-:W-:-:S04]  /*1d590*/  LOP3.LUT R29, R29, 0x7f, RZ, 0xc0, !PT ;  /* 0x0000007f1d1d7812 */ /* 0x000fc800078ec0ff */
[----:B------:R-:W-:Y:S01]  /*1d5a0*/  ISETP.LT.U32.AND P0, PT, R29, 0x40, !P0 ;  /* 0x000000401d00780c */ /* 0x000fe20004701070 */
[C---:B------:R-:W-:Y:S01]  /*1d5b0*/  IMAD R29, R17.reuse, 0xd, RZ ;  /* 0x0000000d111d7824 */ /* 0x040fe200078e02ff */
[----:B------:R-:W-:Y:S02]  /*1d5c0*/  UMOV UR4, URZ ;  /* 0x0000003f00047c82 */ /* 0x000fe40008000000 */
[----:B------:R-:W-:Y:S01]  /*1d5d0*/  UMOV UR5, URZ ;  /* 0x0000003f00057c82 */ /* 0x000fe20008000000 */
[----:B--2---:R-:W-:Y:S01]  /*1d5e0*/  LOP3.LUT R0, R0, 0x40, RZ, 0x3c, !PT ;  /* 0x0000004000007812 */ /* 0x004fe200078e3cff */
[--C-:B-----5:R-:W-:Y:S01]  /*1d5f0*/  IMAD.WIDE R14, R18, 0x2, R8.reuse ;  /* 0x00000002120e7825 */ /* 0x120fe200078e0208 */
[C---:B---3--:R-:W-:Y:S02]  /*1d600*/  LOP3.LUT R12, R10.reuse, 0x20, RZ, 0x3c, !PT ;  /* 0x000000200a0c7812 */ /* 0x048fe400078e3cff */
[C---:B------:R-:W-:Y:S02]  /*1d610*/  LOP3.LUT R11, R10.reuse, 0x40, RZ, 0x3c, !PT ;  /* 0x000000400a0b7812 */ /* 0x040fe400078e3cff */
[----:B------:R-:W-:Y:S01]  /*1d620*/  LOP3.LUT R10, R10, 0x60, RZ, 0x3c, !PT ;  /* 0x000000600a0a7812 */ /* 0x000fe200078e3cff */
[----:B------:R0:W-:Y:S04]  /*1d630*/  STL [R1+0xa28], R12 ;  /* 0x000a280c01007387 */ /* 0x0001e80000100800 */
[----:B------:R-:W-:Y:S04]  /*1d640*/  STL [R1+0xa24], R11 ;  /* 0x000a240b01007387 */ /* 0x000fe80000100800 */
[----:B------:R1:W-:Y:S01]  /*1d650*/  STL [R1+0xa20], R10 ;  /* 0x000a200a01007387 */ /* 0x0003e20000100800 */
[----:B0-----:R-:W-:-:S03]  /*1d660*/  IMAD.WIDE R12, R17, 0x2, R8 ;  /* 0x00000002110c7825 */ /* 0x001fc600078e0208 */
[----:B------:R-:W-:Y:S04]  /*1d670*/  STL [R1+0xcfc], R0 ;  /* 0x000cfc0001007387 */ /* 0x000fe80000100800 */
[----:B------:R0:W-:Y:S01]  /*1d680*/  STL.64 [R1+0xf18], R12 ;  /* 0x000f180c01007387 */ /* 0x0001e20000100a00 */
[----:B-1----:R-:W-:-:S05]  /*1d690*/  IMAD.WIDE R10, R17, 0x2, R6 ;  /* 0x00000002110a7825 */ /* 0x002fca00078e0206 */
[----:B------:R1:W-:Y:S01]  /*1d6a0*/  STL.64 [R1+0xf10], R10 ;  /* 0x000f100a01007387 */ /* 0x0003e20000100a00 */
[----:B0-----:R-:W-:-:S03]  /*1d6b0*/  IMAD.WIDE R12, R18, 0x2, R6 ;  /* 0x00000002120c7825 */ /* 0x001fc600078e0206 */
[----:B------:R0:W-:Y:S04]  /*1d6c0*/  STL.64 [R1+0xeb8], R14 ;  /* 0x000eb80e01007387 */ /* 0x0001e80000100a00 */
[----:B------:R2:W-:Y:S01]  /*1d6d0*/  STL.64 [R1+0xeb0], R12 ;  /* 0x000eb00c01007387 */ /* 0x0005e20000100a00 */
[----:B-1----:R-:W-:-:S04]  /*1d6e0*/  IMAD.WIDE R10, R19, 0x2, R8 ;  /* 0x00000002130a7825 */ /* 0x002fc800078e0208 */
[----:B0-----:R-:W-:Y:S01]  /*1d6f0*/  IMAD.WIDE R14, R19, 0x2, R6 ;  /* 0x00000002130e7825 */ /* 0x001fe200078e0206 */
[----:B------:R0:W-:Y:S03]  /*1d700*/  STL.64 [R1+0xe98], R10 ;  /* 0x000e980a01007387 */ /* 0x0001e60000100a00 */
[C---:B--2---:R-:W-:Y:S01]  /*1d710*/  IMAD.WIDE R12, R20.reuse, 0x2, R8 ;  /* 0x00000002140c7825 */ /* 0x044fe200078e0208 */
[----:B------:R1:W-:Y:S04]  /*1d720*/  STL.64 [R1+0xe90], R14 ;  /* 0x000e900e01007387 */ /* 0x0003e80000100a00 */
[----:B------:R2:W-:Y:S01]  /*1d730*/  STL.64 [R1+0xe78], R12 ;  /* 0x000e780c01007387 */ /* 0x0005e20000100a00 */
[----:B0-----:R-:W-:-:S04]  /*1d740*/  IMAD.WIDE R10, R20, 0x2, R6 ;  /* 0x00000002140a7825 */ /* 0x001fc800078e0206 */
[C---:B-1----:R-:W-:Y:S01]  /*1d750*/  IMAD.WIDE R14, R21.reuse, 0x2, R8 ;  /* 0x00000002150e7825 */ /* 0x042fe200078e0208 */
[----:B------:R0:W-:Y:S03]  /*1d760*/  STL.64 [R1+0xe70], R10 ;  /* 0x000e700a01007387 */ /* 0x0001e60000100a00 */
[----:B--2---:R-:W-:Y:S01]  /*1d770*/  IMAD.WIDE R12, R21, 0x2, R6 ;  /* 0x00000002150c7825 */ /* 0x004fe200078e0206 */
[----:B------:R1:W-:Y:S04]  /*1d780*/  STL.64 [R1+0xe58], R14 ;  /* 0x000e580e01007387 */ /* 0x0003e80000100a00 */
[----:B------:R2:W-:Y:S01]  /*1d790*/  STL.64 [R1+0xe50], R12 ;  /* 0x000e500c01007387 */ /* 0x0005e20000100a00 */
[----:B0-----:R-:W-:-:S04]  /*1d7a0*/  IMAD.WIDE R10, R22, 0x2, R8 ;  /* 0x00000002160a7825 */ /* 0x001fc800078e0208 */
[----:B-1----:R-:W-:Y:S01]  /*1d7b0*/  IMAD.WIDE R14, R22, 0x2, R6 ;  /* 0x00000002160e7825 */ /* 0x002fe200078e0206 */
        /* <DEDUP_REMOVED lines=10> */
[----:B----4-:R-:W-:-:S04]  /*1d860*/  IMAD.WIDE R10, R17, 0x2, R4 ;  /* 0x00000002110a7825 */ /* 0x010fc800078e0204 */
[--C-:B0-----:R-:W-:Y:S01]  /*1d870*/  IMAD.WIDE R14, R18, 0x2, R4.reuse ;  /* 0x00000002120e7825 */ /* 0x101fe200078e0204 */
[----:B------:R0:W-:Y:S03]  /*1d880*/  STL.64 [R1+0xf08], R10 ;  /* 0x000f080a01007387 */ /* 0x0001e60000100a00 */
[--C-:B-1----:R-:W-:Y:S01]  /*1d890*/  IMAD.WIDE R12, R19, 0x2, R4.reuse ;  /* 0x00000002130c7825 */ /* 0x102fe200078e0204 */
[----:B------:R1:W-:Y:S04]  /*1d8a0*/  STL.64 [R1+0xea8], R14 ;  /* 0x000ea80e01007387 */ /* 0x0003e80000100a00 */
[----:B------:R2:W-:Y:S01]  /*1d8b0*/  STL.64 [R1+0xe88], R12 ;  /* 0x000e880c01007387 */ /* 0x0005e20000100a00 */
[----:B0-----:R-:W-:-:S04]  /*1d8c0*/  IMAD.WIDE R10, R20, 0x2, R4 ;  /* 0x00000002140a7825 */ /* 0x001fc800078e0204 */
[--C-:B-1----:R-:W-:Y:S01]  /*1d8d0*/  IMAD.WIDE R14, R21, 0x2, R4.reuse ;  /* 0x00000002150e7825 */ /* 0x102fe200078e0204 */
[----:B------:R0:W-:Y:S03]  /*1d8e0*/  STL.64 [R1+0xe68], R10 ;  /* 0x000e680a01007387 */ /* 0x0001e60000100a00 */
[--C-:B--2---:R-:W-:Y:S01]  /*1d8f0*/  IMAD.WIDE R12, R22, 0x2, R4.reuse ;  /* 0x00000002160c7825 */ /* 0x104fe200078e0204 */
[----:B------:R1:W-:Y:S04]  /*1d900*/  STL.64 [R1+0xe48], R14 ;  /* 0x000e480e01007387 */ /* 0x0003e80000100a00 */
[----:B------:R2:W-:Y:S01]  /*1d910*/  STL.64 [R1+0xe28], R12 ;  /* 0x000e280c01007387 */ /* 0x0005e20000100a00 */
[----:B0-----:R-:W-:-:S04]  /*1d920*/  IMAD.WIDE R10, R23, 0x2, R4 ;  /* 0x00000002170a7825 */ /* 0x001fc800078e0204 */
[----:B-1----:R-:W-:Y:S01]  /*1d930*/  IMAD.WIDE R14, R24, 0x2, R4 ;  /* 0x00000002180e7825 */ /* 0x002fe200078e0204 */
[----:B------:R0:W-:Y:S03]  /*1d940*/  STL.64 [R1+0xe08], R10 ;  /* 0x000e080a01007387 */ /* 0x0001e60000100a00 */
[--C-:B--2---:R-:W-:Y:S01]  /*1d950*/  IMAD.WIDE R12, R17, 0x2, R2.reuse ;  /* 0x00000002110c7825 */ /* 0x104fe200078e0202 */
        /* <DEDUP_REMOVED lines=15> */
[C---:B-1----:R-:W-:Y:S01]  /*1da50*/  IMAD.WIDE R14, R25.reuse, 0x2, R8 ;  /* 0x00000002190e7825 */ /* 0x042fe200078e0208 */
[----:B------:R0:W-:Y:S03]  /*1da60*/  STL.64 [R1+0xde0], R10 ;  /* 0x000de00a01007387 */ /* 0x0001e60000100a00 */
[C---:B--2---:R-:W-:Y:S01]  /*1da70*/  IMAD.WIDE R12, R25.reuse, 0x2, R6 ;  /* 0x00000002190c7825 */ /* 0x044fe200078e0206 */
        /* <DEDUP_REMOVED lines=30> */
[----:B------:R-:W-:Y:S04]  /*1dc60*/  STL.64 [R1+0xd60], R14 ;  /* 0x000d600e01007387 */ /* 0x000fe80000100a00 */
[----:B------:R1:W-:Y:S01]  /*1dc70*/  STL.64 [R1+0xd58], R12 ;  /* 0x000d580c01007387 */ /* 0x0003e20000100a00 */
[----:B0-----:R-:W-:Y:S01]  /*1dc80*/  MOV R10, c[0x0][0x1a4] ;  /* 0x00006900000a7a02 */ /* 0x001fe20000000f00 */
[----:B------:R-:W-:-:S04]  /*1dc90*/  IMAD.WIDE R16, R29, 0x2, R4 ;  /* 0x000000021d107825 */ /* 0x000fc800078e0204 */
[----:B------:R-:W-:Y:S02]  /*1dca0*/  IMAD R10, R10, 0xe, RZ ;  /* 0x0000000e0a0a7824 */ /* 0x000fe400078e02ff */
[----:B-1----:R-:W-:-:S04]  /*1dcb0*/  IMAD.WIDE R12, R29, 0x2, R6 ;  /* 0x000000021d0c7825 */ /* 0x002fc800078e0206 */
[----:B------:R-:W-:Y:S01]  /*1dcc0*/  IMAD.WIDE R14, R29, 0x2, R2 ;  /* 0x000000021d0e7825 */ /* 0x000fe200078e0202 */
[----:B------:R0:W-:Y:S03]  /*1dcd0*/  STL.64 [R1+0xd50], R12 ;  /* 0x000d500c01007387 */ /* 0x0001e60000100a00 */
[----:B------:R-:W-:Y:S01]  /*1dce0*/  IMAD.MOV.U32 R0, RZ, RZ, c[0x0][0x1a4] ;  /* 0x00006900ff007624 */ /* 0x000fe200078e00ff */
[----:B------:R-:W-:Y:S03]  /*1dcf0*/  STL.64 [R1+0xd48], R16 ;  /* 0x000d481001007387 */ /* 0x000fe60000100a00 */
[----:B------:R-:W-:Y:S01]  /*1dd00*/  IMAD R0, R0, 0xf, RZ ;  /* 0x0000000f00007824 */ /* 0x000fe200078e02ff */
[----:B------:R1:W-:Y:S01]  /*1dd10*/  STL.64 [R1+0xd40], R14 ;  /* 0x000d400e01007387 */ /* 0x0003e20000100a00 */
[----:B0-----:R-:W-:-:S05]  /*1dd20*/  IMAD.WIDE R12, R10, 0x2, R8 ;  /* 0x000000020a0c7825 */ /* 0x001fca00078e0208 */
[----:B------:R0:W-:Y:S01]  /*1dd30*/  STL.64 [R1+0xd38], R12 ;  /* 0x000d380c01007387 */ /* 0x0001e20000100a00 */
[----:B-1----:R-:W-:-:S04]  /*1dd40*/  IMAD.WIDE R14, R10, 0x2, R6 ;  /* 0x000000020a0e7825 */ /* 0x002fc800078e0206 */
[----:B------:R-:W-:Y:S01]  /*1dd50*/  IMAD.WIDE R8, R0, 0x2, R8 ;  /* 0x0000000200087825 */ /* 0x000fe200078e0208 */
[----:B------:R1:W-:Y:S03]  /*1dd60*/  STL.64 [R1+0xd30], R14 ;  /* 0x000d300e01007387 */ /* 0x0003e60000100a00 */
[----:B0-----:R-:W-:-:S04]  /*1dd70*/  IMAD.WIDE R12, R10, 0x2, R4 ;  /* 0x000000020a0c7825 */ /* 0x001fc800078e0204 */
[----:B------:R-:W-:Y:S01]  /*1dd80*/  IMAD.WIDE R10, R10, 0x2, R2 ;  /* 0x000000020a0a7825 */ /* 0x000fe200078e0202 */
[----:B------:R1:W-:Y:S03]  /*1dd90*/  STL.64 [R1+0xd28], R12 ;  /* 0x000d280c01007387 */ /* 0x0003e60000100a00 */
[C---:B------:R-:W-:Y:S01]  /*1dda0*/  IMAD.WIDE R6, R0.reuse, 0x2, R6 ;  /* 0x0000000200067825 */ /* 0x040fe200078e0206 */
[----:B------:R1:W-:Y:S03]  /*1ddb0*/  STL.64 [R1+0xd20], R10 ;  /* 0x000d200a01007387 */ /* 0x0003e60000100a00 */
[C---:B------:R-:W-:Y:S01]  /*1ddc0*/  IMAD.WIDE R4, R0.reuse, 0x2, R4 ;  /* 0x0000000200047825 */ /* 0x040fe200078e0204 */
[----:B------:R1:W-:Y:S03]  /*1ddd0*/  STL.64 [R1+0xd18], R8 ;  /* 0x000d180801007387 */ /* 0x0003e60000100a00 */
[----:B------:R-:W-:Y:S01]  /*1dde0*/  IMAD.WIDE R2, R0, 0x2, R2 ;  /* 0x0000000200027825 */ /* 0x000fe200078e0202 */
[----:B------:R1:W-:Y:S04]  /*1ddf0*/  STL.64 [R1+0xd10], R6 ;  /* 0x000d100601007387 */ /* 0x0003e80000100a00 */
[----:B------:R1:W-:Y:S04]  /*1de00*/  STL.64 [R1+0xd08], R4 ;  /* 0x000d080401007387 */ /* 0x0003e80000100a00 */
[----:B------:R1:W-:Y:S02]  /*1de10*/  STL.64 [R1+0xd00], R2 ;  /* 0x000d000201007387 */ /* 0x0003e40000100a00 */
.L_x_1:
[----:B-1----:R-:W2:Y:S04]  /*1de20*/  LDL.64 R6, [R1+0x9d0] ;  /* 0x0009d00001067983 */ /* 0x002ea80000100a00 */
[----:B------:R-:W2:Y:S04]  /*1de30*/  LDL R19, [R1+0x650] ;  /* 0x0006500001137983 */ /* 0x000ea80000100800 */
[----:B------:R-:W3:Y:S04]  /*1de40*/  LDL.64 R4, [R1+0x9d8] ;  /* 0x0009d80001047983 */ /* 0x000ee80000100a00 */
[----:B0-----:R-:W4:Y:S04]  /*1de50*/  LDL.64 R2, [R1+0x9c8] ;  /* 0x0009c80001027983 */ /* 0x001f280000100a00 */
[----:B------:R-:W5:Y:S04]  /*1de60*/  LDL.64 R16, [R1+0x9c0] ;  /* 0x0009c00001107983 */ /* 0x000f680000100a00 */
[----:B------:R-:W5:Y:S04]  /*1de70*/  LDL.64 R12, [R1+0xf18] ;  /* 0x000f1800010c7983 */ /* 0x000f680000100a00 */
[----:B------:R-:W5:Y:S04]  /*1de80*/  LDL.64 R8, [R1+0xf10] ;  /* 0x000f100001087983 */ /* 0x000f680000100a00 */
[----:B------:R-:W5:Y:S04]  /*1de90*/  LDL.64 R10, [R1+0xf08] ;  /* 0x000f0800010a7983 */ /* 0x000f680000100a00 */
[----:B------:R-:W5:Y:S04]  /*1dea0*/  LDL.64 R28, [R1+0xf00] ;  /* 0x000f0000011c7983 */ /* 0x000f680000100a00 */
[----:B------:R-:W5:Y:S04]  /*1deb0*/  LDL.64 R14, [R1+0xeb0] ;  /* 0x000eb000010e7983 */ /* 0x000f680000100a00 */
[----:B------:R-:W5:Y:S04]  /*1dec0*/  LDL.64 R20, [R1+0xeb8] ;  /* 0x000eb80001147983 */ /* 0x000f680000100a00 */
[----:B------:R-:W5:Y:S04]  /*1ded0*/  LDL.64 R26, [R1+0xea8] ;  /* 0x000ea800011a7983 */ /* 0x000f680000100a00 */
[----:B------:R-:W5:Y:S01]  /*1dee0*/  LDL.64 R24, [R1+0xea0] ;  /* 0x000ea00001187983 */ /* 0x000f620000100a00 */
[----:B--2---:R-:W-:-:S04]  /*1def0*/  IMAD.WIDE R6, R19, 0x2, R6 ;  /* 0x0000000213067825 */ /* 0x004fc800078e0206 */
[C---:B---3--:R-:W-:Y:S01]  /*1df00*/  IMAD.WIDE R4, R19.reuse, 0x2, R4 ;  /* 0x0000000213047825 */ /* 0x048fe200078e0204 */
[----:B------:R5:W2:Y:S04]  /*1df10*/  LDG.E.U16 R23, [R6.64] ;  /* 0x0000000606177981 */ /* 0x000aa8000c1e1500 */
[----:B------:R0:W3:Y:S01]  /*1df20*/  LDG.E.U16 R22, [R4.64] ;  /* 0x0000000604167981 */ /* 0x0000e2000c1e1500 */
[----:B----4-:R-:W-:-:S04]  /*1df30*/  IMAD.WIDE R2, R19, 0x2, R2 ;  /* 0x0000000213027825 */ /* 0x010fc800078e0202 */
[C---:B-----5:R-:W-:Y:S02]  /*1df40*/  IMAD.WIDE R6, R19.reuse, 0x2, R12 ;  /* 0x0000000213067825 */ /* 0x060fe400078e020c */
[----:B------:R-:W4:Y:S02]  /*1df50*/  LDG.E.U16 R3, [R2.64] ;  /* 0x0000000602037981 */ /* 0x000f24000c1e1500 */
[C---:B0-----:R-:W-:Y:S02]  /*1df60*/  IMAD.WIDE R4, R19.reuse, 0x2, R16 ;  /* 0x0000000213047825 */ /* 0x041fe400078e0210 */
[----:B------:R-:W5:Y:S04]  /*1df70*/  LDG.E.U16 R7, [R6.64] ;  /* 0x0000000606077981 */ /* 0x000f68000c1e1500 */
[----:B------:R-:W5:Y:S01]  /*1df80*/  LDG.E.U16 R5, [R4.64] ;  /* 0x0000000604057981 */ /* 0x000f62000c1e1500 */
[----:B------:R-:W-:-:S03]  /*1df90*/  IMAD.WIDE R8, R19, 0x2, R8 ;  /* 0x0000000213087825 */ /* 0x000fc600078e0208 */
[----:B------:R-:W5:Y:S04]  /*1dfa0*/  LDL.64 R16, [R1+0xe98] ;  /* 0x000e980001107983 */ /* 0x000f680000100a00 */
[----:B------:R0:W5:Y:S01]  /*1dfb0*/  LDG.E.U16 R18, [R8.64] ;  /* 0x0000000608127981 */ /* 0x000162000c1e1500 */
[----:B------:R-:W-:-:S05]  /*1dfc0*/  IMAD.WIDE R10, R19, 0x2, R10 ;  /* 0x00000002130a7825 */ /* 0x000fca00078e020a */
[----:B------:R1:W5:Y:S01]  /*1dfd0*/  LDG.E.U16 R0, [R10.64] ;  /* 0x000000060a007981 */ /* 0x000362000c1e1500 */
[----:B0-----:R-:W-:-:S03]  /*1dfe0*/  IMAD.WIDE R8, R19, 0x2, R26 ;  /* 0x0000000213087825 */ /* 0x001fc600078e021a */
[----:B--2---:R-:W-:Y:S04]  /*1dff0*/  STL [R1+0x88], R23 ;  /* 0x0000881701007387 */ /* 0x004fe80000100800 */
[----:B---3--:R0:W-:Y:S04]  /*1e000*/  STL [R1+0x8c], R22 ;  /* 0x00008c1601007387 */ /* 0x0081e80000100800 */
[----:B------:R-:W2:Y:S04]  /*1e010*/  LDL.64 R12, [R1+0xe88] ;  /* 0x000e8800010c7983 */ /* 0x000ea80000100a00 */
[----:B0-----:R-:W3:Y:S04]  /*1e020*/  LDL.64 R22, [R1+0xe90] ;  /* 0x000e900001167983 */ /* 0x001ee80000100a00 */
[----:B----4-:R0:W-:Y:S04]  /*1e030*/  STL [R1+0x84], R3 ;  /* 0x0000840301007387 */ /* 0x0101e80000100800 */
[----:B-----5:R4:W-:Y:S04]  /*1e040*/  STL [R1+0x80], R5 ;  /* 0x0000800501007387 */ /* 0x0209e80000100800 */
[----:B------:R5:W-:Y:S01]  /*1e050*/  STL [R1+0x7c], R7 ;  /* 0x00007c0701007387 */ /* 0x000be20000100800 */
[----:B0-----:R-:W-:-:S04]  /*1e060*/  IMAD.WIDE R2, R19, 0x2, R28 ;  /* 0x0000000213027825 */ /* 0x001fc800078e021c */
[C---:B----4-:R-:W-:Y:S01]  /*1e070*/  IMAD.WIDE R4, R19.reuse, 0x2, R20 ;  /* 0x0000000213047825 */ /* 0x050fe200078e0214 */
[----:B------:R0:W4:Y:S03]  /*1e080*/  LDG.E.U16 R29, [R2.64] ;  /* 0x00000006021d7981 */ /* 0x000126000c1e1500 */
[C---:B-----5:R-:W-:Y:S01]  /*1e090*/  IMAD.WIDE R6, R19.reuse, 0x2, R14 ;  /* 0x0000000213067825 */ /* 0x060fe200078e020e */
[----:B------:R-:W5:Y:S04]  /*1e0a0*/  LDL.64 R20, [R1+0xe80] ;  /* 0x000e800001147983 */ /* 0x000f680000100a00 */
[----:B------:R2:W5:Y:S04]  /*1e0b0*/  LDG.E.U16 R27, [R6.64] ;  /* 0x00000006061b7981 */ /* 0x000568000c1e1500 */
[----:B------:R-:W5:Y:S04]  /*1e0c0*/  LDL.64 R14, [R1+0xe78] ;  /* 0x000e7800010e7983 */ /* 0x000f680000100a00 */
[----:B------:R3:W5:Y:S04]  /*1e0d0*/  LDG.E.U16 R26, [R4.64] ;  /* 0x00000006041a7981 */ /* 0x000768000c1e1500 */
[----:B------:R0:W-:Y:S04]  /*1e0e0*/  STL [R1+0x78], R18 ;  /* 0x0000781201007387 */ /* 0x0001e80000100800 */
[----:B0-----:R5:W5:Y:S01]  /*1e0f0*/  LDG.E.U16 R18, [R8.64] ;  /* 0x0000000608127981 */ /* 0x001b62000c1e1500 */
[----:B-1----:R-:W-:-:S04]  /*1e100*/  IMAD.WIDE R10, R19, 0x2, R24 ;  /* 0x00000002130a7825 */ /* 0x002fc800078e0218 */
[C---:B------:R-:W-:Y:S01]  /*1e110*/  IMAD.WIDE R2, R19.reuse, 0x2, R16 ;  /* 0x0000000213027825 */ /* 0x040fe200078e0210 */
[----:B------:R0:W-:Y:S04]  /*1e120*/  STL [R1+0x74], R0 ;  /* 0x0000740001007387 */ /* 0x0001e80000100800 */
[----:B------:R-:W5:Y:S04]  /*1e130*/  LDL.64 R24, [R1+0xe70] ;  /* 0x000e700001187983 */ /* 0x000f680000100a00 */
[----:B------:R-:W5:Y:S04]  /*1e140*/  LDG.E.U16 R3, [R2.64] ;  /* 0x0000000602037981 */ /* 0x000f68000c1e1500 */
[----:B0-----:R0:W5:Y:S04]  /*1e150*/  LDG.E.U16 R0, [R10.64] ;  /* 0x000000060a007981 */ /* 0x001168000c1e1500 */
[----:B------:R-:W5:Y:S01]  /*1e160*/  LDL.64 R16, [R1+0xe68] ;  /* 0x000e680001107983 */ /* 0x000f620000100a00 */
[----:B---3--:R-:W-:-:S06]  /*1e170*/  IMAD.WIDE R4, R19, 0x2, R22 ;  /* 0x0000000213047825 */ /* 0x008fcc00078e0216 */
[----:B------:R-:W3:Y:S01]  /*1e180*/  LDG.E.U16 R5, [R4.64] ;  /* 0x0000000604057981 */ /* 0x000ee2000c1e1500 */
[----:B--2---:R-:W-:-:S06]  /*1e190*/  IMAD.WIDE R6, R19, 0x2, R12 ;  /* 0x0000000213067825 */ /* 0x004fcc00078e020c */
[----:B------:R-:W2:Y:S04]  /*1e1a0*/  LDG.E.U16 R7, [R6.64] ;  /* 0x0000000606077981 */ /* 0x000ea8000c1e1500 */
[----:B----4-:R1:W-:Y:S01]  /*1e1b0*/  STL [R1+0x70], R29 ;  /* 0x0000701d01007387 */ /* 0x0103e20000100800 */
[----:B-----5:R-:W-:-:S03]  /*1e1c0*/  IMAD.WIDE R8, R19, 0x2, R20 ;  /* 0x0000000213087825 */ /* 0x020fc600078e0214 */
[----:B-1----:R-:W4:Y:S04]  /*1e1d0*/  LDL.64 R28, [R1+0xe60] ;  /* 0x000e6000011c7983 */ /* 0x002f280000100a00 */
[----:B------:R-:W-:Y:S04]  /*1e1e0*/  STL [R1+0x68], R27 ;  /* 0x0000681b01007387 */ /* 0x000fe80000100800 */
[----:B------:R1:W-:Y:S04]  /*1e1f0*/  STL [R1+0x6c], R26 ;  /* 0x00006c1a01007387 */ /* 0x0003e80000100800 */
[----:B------:R-:W5:Y:S04]  /*1e200*/  LDL.64 R12, [R1+0xe50] ;  /* 0x000e5000010c7983 */ /* 0x000f680000100a00 */
[----:B-1----:R-:W4:Y:S04]  /*1e210*/  LDL.64 R26, [R1+0xe58] ;  /* 0x000e5800011a7983 */ /* 0x002f280000100a00 */
[----:B------:R1:W-:Y:S01]  /*1e220*/  STL [R1+0x64], R18 ;  /* 0x0000641201007387 */ /* 0x0003e20000100800 */
[----:B0-----:R-:W-:-:S03]  /*1e230*/  IMAD.WIDE R10, R19, 0x2, R14 ;  /* 0x00000002130a7825 */ /* 0x001fc600078e020e */
[----:B------:R-:W4:Y:S04]  /*1e240*/  LDL.64 R22, [R1+0xe48] ;  /* 0x000e480001167983 */ /* 0x000f280000100a00 */
[----:B------:R-:W4:Y:S04]  /*1e250*/  LDL.64 R20, [R1+0xe40] ;  /* 0x000e400001147983 */ /* 0x000f280000100a00 */
[----:B-1----:R-:W4:Y:S04]  /*1e260*/  LDG.E.U16 R18, [R8.64] ;  /* 0x0000000608127981 */ /* 0x002f28000c1e1500 */
[----:B------:R-:W5:Y:S04]  /*1e270*/  LDL.64 R14, [R1+0xe38] ;  /* 0x000e3800010e7983 */ /* 0x000f680000100a00 */
[----:B------:R0:W-:Y:S04]  /*1e280*/  STL [R1+0x60], R0 ;  /* 0x0000600001007387 */ /* 0x0001e80000100800 */
[----:B------:R1:W-:Y:S04]  /*1e290*/  STL [R1+0x5c], R3 ;  /* 0x00005c0301007387 */ /* 0x0003e80000100800 */
[----:B0-----:R5:W5:Y:S01]  /*1e2a0*/  LDG.E.U16 R0, [R10.64] ;  /* 0x000000060a007981 */ /* 0x001b62000c1e1500 */
[----:B-1----:R-:W-:-:S03]  /*1e2b0*/  IMAD.WIDE R2, R19, 0x2, R24 ;  /* 0x0000000213027825 */ /* 0x002fc600078e0218 */
[----:B---3--:R0:W-:Y:S04]  /*1e2c0*/  STL [R1+0x58], R5 ;  /* 0x0000580501007387 */ /* 0x0081e80000100800 */
[----:B------:R-:W3:Y:S01]  /*1e2d0*/  LDL.64 R24, [R1+0xe30] ;  /* 0x000e300001187983 */ /* 0x000ee20000100a00 */
[----:B0-----:R-:W-:-:S03]  /*1e2e0*/  IMAD.WIDE R4, R19, 0x2, R16 ;  /* 0x0000000213047825 */ /* 0x001fc600078e0210 */
[----:B------:R-:W3:Y:S04]  /*1e2f0*/  LDL.64 R16, [R1+0xe28] ;  /* 0x000e280001107983 */ /* 0x000ee80000100a00 */
[----:B--2---:R-:W-:Y:S04]  /*1e300*/  STL [R1+0x54], R7 ;  /* 0x0000540701007387 */ /* 0x004fe80000100800 */
[----:B----4-:R0:W-:Y:S04]  /*1e310*/  STL [R1+0x50], R18 ;  /* 0x0000501201007387 */ /* 0x0101e80000100800 */
[----:B0-----:R0:W2:Y:S01]  /*1e320*/  LDG.E.U16 R18, [R2.64] ;  /* 0x0000000602127981 */ /* 0x0010a2000c1e1500 */
[----:B------:R-:W-:-:S03]  /*1e330*/  IMAD.WIDE R6, R19, 0x2, R28 ;  /* 0x0000000213067825 */ /* 0x000fc600078e021c */
[----:B------:R1:W4:Y:S01]  /*1e340*/  LDG.E.U16 R28, [R4.64] ;  /* 0x00000006041c7981 */ /* 0x000322000c1e1500 */
[----:B-----5:R-:W-:-:S03]  /*1e350*/  IMAD.WIDE R10, R19, 0x2, R12 ;  /* 0x00000002130a7825 */ /* 0x020fc600078e020c */
[----:B------:R5:W4:Y:S01]  /*1e360*/  LDG.E.U16 R29, [R6.64] ;  /* 0x00000006061d7981 */ /* 0x000b22000c1e1500 */
[----:B------:R-:W-:-:S03]  /*1e370*/  IMAD.WIDE R8, R19, 0x2, R26 ;  /* 0x0000000213087825 */ /* 0x000fc600078e021a */
[----:B------:R3:W4:Y:S01]  /*1e380*/  LDG.E.U16 R27, [R10.64] ;  /* 0x000000060a1b7981 */ /* 0x000722000c1e1500 */
[----:B0-----:R-:W-:-:S03]  /*1e390*/  IMAD.WIDE R2, R19, 0x2, R22 ;  /* 0x0000000213027825 */ /* 0x001fc600078e0216 */
[----:B------:R3:W4:Y:S01]  /*1e3a0*/  LDG.E.U16 R26, [R8.64] ;  /* 0x00000006081a7981 */ /* 0x000722000c1e1500 */
[----:B-1----:R-:W-:-:S03]  /*1e3b0*/  IMAD.WIDE R4, R19, 0x2, R20 ;  /* 0x0000000213047825 */ /* 0x002fc600078e0214 */
[----:B------:R-:W4:Y:S01]  /*1e3c0*/  LDL.64 R12, [R1+0xe20] ;  /* 0x000e2000010c7983 */ /* 0x000f220000100a00 */
[----:B-----5:R-:W-:-:S03]  /*1e3d0*/  IMAD.WIDE R6, R19, 0x2, R14 ;  /* 0x0000000213067825 */ /* 0x020fc600078e020e */
[----:B------:R0:W5:Y:S04]  /*1e3e0*/  LDG.E.U16 R4, [R4.64] ;  /* 0x0000000604047981 */ /* 0x000168000c1e1500 */
[----:B------:R-:W5:Y:S04]  /*1e3f0*/  LDL.64 R22, [R1+0xe10] ;  /* 0x000e100001167983 */ /* 0x000f680000100a00 */
[----:B------:R-:W5:Y:S04]  /*1e400*/  LDL.64 R20, [R1+0xe08] ;  /* 0x000e080001147983 */ /* 0x000f680000100a00 */
[----:B------:R-:W5:Y:S04]  /*1e410*/  LDL.64 R14, [R1+0xe00] ;  /* 0x000e0000010e7983 */ /* 0x000f680000100a00 */
[----:B0-----:R0:W5:Y:S01]  /*1e420*/  LDG.E.U16 R5, [R6.64] ;  /* 0x0000000606057981 */ /* 0x001162000c1e1500 */
[----:B---3--:R-:W-:-:S04]  /*1e430*/  IMAD.WIDE R8, R19, 0x2, R24 ;  /* 0x0000000213087825 */ /* 0x008fc800078e0218 */
[C---:B------:R-:W-:Y:S02]  /*1e440*/  IMAD.WIDE R10, R19.reuse, 0x2, R16 ;  /* 0x00000002130a7825 */ /* 0x040fe400078e0210 */
[----:B------:R1:W3:Y:S04]  /*1e450*/  LDG.E.U16 R17, [R2.64] ;  /* 0x0000000602117981 */ /* 0x0002e8000c1e1500 */
[----:B-1----:R-:W3:Y:S04]  /*1e460*/  LDL.64 R2, [R1+0xe18] ;  /* 0x000e180001027983 */ /* 0x002ee80000100a00 */
[----:B------:R1:W-:Y:S04]  /*1e470*/  STL [R1+0x4c], R0 ;  /* 0x00004c0001007387 */ /* 0x0003e80000100800 */
[----:B-1----:R1:W3:Y:S04]  /*1e480*/  LDG.E.U16 R0, [R8.64] ;  /* 0x0000000608007981 */ /* 0x0022e8000c1e1500 */
[----:B--2---:R2:W-:Y:S04]  /*1e490*/  STL [R1+0x48], R18 ;  /* 0x0000481201007387 */ /* 0x0045e80000100800 */
[----:B--2---:R5:W2:Y:S04]  /*1e4a0*/  LDG.E.U16 R18, [R10.64] ;  /* 0x000000060a127981 */ /* 0x004aa8000c1e1500 */
[----:B----4-:R-:W-:Y:S04]  /*1e4b0*/  STL [R1+0x40], R29 ;  /* 0x0000401d01007387 */ /* 0x010fe80000100800 */
[----:B------:R4:W-:Y:S01]  /*1e4c0*/  STL [R1+0x44], R28 ;  /* 0x0000441c01007387 */ /* 0x0009e20000100800 */
[----:B0-----:R-:W-:-:S03]  /*1e4d0*/  IMAD.WIDE R6, R19, 0x2, R12 ;  /* 0x0000000213067825 */ /* 0x001fc600078e020c */
[----:B----4-:R-:W4:Y:S04]  /*1e4e0*/  LDL.64 R28, [R1+0xdf8] ;  /* 0x000df800011c7983 */ /* 0x010f280000100a00 */
[----:B------:R-:W-:Y:S04]  /*1e4f0*/  STL [R1+0x38], R27 ;  /* 0x0000381b01007387 */ /* 0x000fe80000100800 */
[----:B------:R0:W-:Y:S04]  /*1e500*/  STL [R1+0x3c], R26 ;  /* 0x00003c1a01007387 */ /* 0x0001e80000100800 */
[----:B------:R-:W4:Y:S04]  /*1e510*/  LDL.64 R24, [R1+0xde8] ;  /* 0x000de80001187983 */ /* 0x000f280000100a00 */
[----:B0-----:R-:W4:Y:S01]  /*1e520*/  LDL.64 R26, [R1+0xdf0] ;  /* 0x000df000011a7983 */ /* 0x001f220000100a00 */
[----:B-----5:R-:W-:-:S03]  /*1e530*/  IMAD.WIDE R10, R19, 0x2, R22 ;  /* 0x00000002130a7825 */ /* 0x020fc600078e0216 */
[----:B---3--:R0:W-:Y:S04]  /*1e540*/  STL [R1+0x34], R17 ;  /* 0x0000341101007387 */ /* 0x0081e80000100800 */
[----:B------:R-:W3:Y:S04]  /*1e550*/  LDL.64 R12, [R1+0xdd8] ;  /* 0x000dd800010c7983 */ /* 0x000ee80000100a00 */
[----:B0-----:R-:W5:Y:S04]  /*1e560*/  LDL.64 R16, [R1+0xde0] ;  /* 0x000de00001107983 */ /* 0x001f680000100a00 */
[----:B------:R-:W-:Y:S04]  /*1e570*/  STL [R1+0x2c], R5 ;  /* 0x00002c0501007387 */ /* 0x000fe80000100800 */
[----:B------:R0:W-:Y:S01]  /*1e580*/  STL [R1+0x30], R4 ;  /* 0x0000300401007387 */ /* 0x0001e20000100800 */
[----:B-1----:R-:W-:-:S03]  /*1e590*/  IMAD.WIDE R8, R19, 0x2, R2 ;  /* 0x0000000213087825 */ /* 0x002fc600078e0202 */
[----:B------:R1:W-:Y:S01]  /*1e5a0*/  STL [R1+0x28], R0 ;  /* 0x0000280001007387 */ /* 0x0003e20000100800 */
[----:B0-----:R-:W-:-:S03]  /*1e5b0*/  IMAD.WIDE R4, R19, 0x2, R20 ;  /* 0x0000000213047825 */ /* 0x001fc600078e0214 */
[----:B-1----:R0:W3:Y:S04]  /*1e5c0*/  LDG.E.U16 R0, [R6.64] ;  /* 0x0000000606007981 */ /* 0x0020e8000c1e1500 */
[----:B0-----:R-:W4:Y:S04]  /*1e5d0*/  LDG.E.U16 R7, [R10.64] ;  /* 0x000000060a077981 */ /* 0x001f28000c1e1500 */
[----:B------:R-:W4:Y:S04]  /*1e5e0*/  LDG.E.U16 R6, [R8.64] ;  /* 0x0000000608067981 */ /* 0x000f28000c1e1500 */
[----:B--2---:R0:W-:Y:S01]  /*1e5f0*/  STL [R1+0x24], R18 ;  /* 0x0000241201007387 */ /* 0x0041e20000100800 */
[----:B------:R-:W-:-:S03]  /*1e600*/  IMAD.WIDE R2, R19, 0x2, R14 ;  /* 0x0000000213027825 */ /* 0x000fc600078e020e */
[----:B------:R-:W2:Y:S04]  /*1e610*/  LDL.64 R22, [R1+0xdd0] ;  /* 0x000dd00001167983 */ /* 0x000ea80000100a00 */
[----:B------:R-:W2:Y:S04]  /*1e620*/  LDL.64 R20, [R1+0xdc8] ;  /* 0x000dc80001147983 */ /* 0x000ea80000100a00 */
[----:B0-----:R-:W2:Y:S04]  /*1e630*/  LDG.E.U16 R18, [R4.64] ;  /* 0x0000000604127981 */ /* 0x001ea8000c1e1500 */
[----:B------:R-:W5:Y:S04]  /*1e640*/  LDL.64 R14, [R1+0xdc0] ;  /* 0x000dc000010e7983 */ /* 0x000f680000100a00 */
[----:B---3--:R0:W-:Y:S04]  /*1e650*/  STL [R1+0x20], R0 ;  /* 0x0000200001007387 */ /* 0x0081e80000100800 */
[----:B0-----:R0:W3:Y:S04]  /*1e660*/  LDG.E.U16 R0, [R2.64] ;  /* 0x0000000602007981 */ /* 0x0010e8000c1e1500 */
[----:B----4-:R-:W-:Y:S04]  /*1e670*/  STL [R1+0x18], R7 ;  /* 0x0000180701007387 */ /* 0x010fe80000100800 */
[----:B------:R-:W-:Y:S01]  /*1e680*/  STL [R1+0x1c], R6 ;  /* 0x00001c0601007387 */ /* 0x000fe20000100800 */
[----:B0-----:R-:W-:-:S03]  /*1e690*/  IMAD.WIDE R2, R19, 0x2, R12 ;  /* 0x0000000213027825 */ /* 0x001fc600078e020c */
[----:B--2---:R0:W-:Y:S04]  /*1e6a0*/  STL [R1+0x14], R18 ;  /* 0x0000141201007387 */ /* 0x0041e80000100800 */
[----:B------:R-:W2:Y:S01]  /*1e6b0*/  LDL.64 R12, [R1+0xdb8] ;  /* 0x000db800010c7983 */ /* 0x000ea20000100a00 */
[----:B------:R-:W-:-:S03]  /*1e6c0*/  IMAD.WIDE R10, R19, 0x2, R28 ;  /* 0x00000002130a7825 */ /* 0x000fc600078e021c */
[----:B------:R1:W4:Y:S01]  /*1e6d0*/  LDG.E.U16 R29, [R2.64] ;  /* 0x00000006021d7981 */ /* 0x000322000c1e1500 */
[----:B-----5:R-:W-:-:S03]  /*1e6e0*/  IMAD.WIDE R4, R19, 0x2, R16 ;  /* 0x0000000213047825 */ /* 0x020fc600078e0210 */
[----:B0-----:R0:W4:Y:S01]  /*1e6f0*/  LDG.E.U16 R18, [R10.64] ;  /* 0x000000060a127981 */ /* 0x001122000c1e1500 */
[----:B------:R-:W-:-:S05]  /*1e700*/  IMAD.WIDE R6, R19, 0x2, R24 ;  /* 0x0000000213067825 */ /* 0x000fca00078e0218 */
[----:B------:R0:W4:Y:S01]  /*1e710*/  LDG.E.U16 R24, [R6.64] ;  /* 0x0000000606187981 */ /* 0x000122000c1e1500 */
[----:B------:R-:W-:-:S04]  /*1e720*/  IMAD.WIDE R8, R19, 0x2, R26 ;  /* 0x0000000213087825 */ /* 0x000fc800078e021a */
[C---:B-1----:R-:W-:Y:S01]  /*1e730*/  IMAD.WIDE R2, R19.reuse, 0x2, R14 ;  /* 0x0000000213027825 */ /* 0x042fe200078e020e */
[----:B------:R1:W4:Y:S03]  /*1e740*/  LDG.E.U16 R26, [R8.64] ;  /* 0x00000006081a7981 */ /* 0x000326000c1e1500 */
[C---:B0-----:R-:W-:Y:S01]  /*1e750*/  IMAD.WIDE R6, R19.reuse, 0x2, R22 ;  /* 0x0000000213067825 */ /* 0x041fe200078e0216 */
[----:B------:R0:W4:Y:S04]  /*1e760*/  LDG.E.U16 R25, [R2.64] ;  /* 0x0000000602197981 */ /* 0x000128000c1e1500 */
[----:B------:R-:W4:Y:S04]  /*1e770*/  LDG.E.U16 R28, [R6.64] ;  /* 0x00000006061c7981 */ /* 0x000f28000c1e1500 */
[----:B---3--:R3:W-:Y:S04]  /*1e780*/  STL [R1+0x10], R0 ;  /* 0x0000100001007387 */ /* 0x0087e80000100800 */
[----:B------:R-:W0:Y:S04]  /*1e790*/  LDL.64 R16, [R1+0xdb0] ;  /* 0x000db00001107983 */ /* 0x000e280000100a00 */
[----:B---3--:R3:W5:Y:S02]  /*1e7a0*/  LDG.E.U16 R0, [R4.64] ;  /* 0x0000000604007981 */ /* 0x008764000c1e1500 */
[----:B---3--:R-:W-:-:S05]  /*1e7b0*/  IMAD.WIDE R4, R19, 0x2, R20 ;  /* 0x0000000213047825 */ /* 0x008fca00078e0214 */
[----:B------:R2:W3:Y:S02]  /*1e7c0*/  LDG.E.U16 R27, [R4.64] ;  /* 0x00000006041b7981 */ /* 0x0004e4000c1e1500 */
[----:B--2---:R-:W-:-:S05]  /*1e7d0*/  IMAD.WIDE R4, R19, 0x2, R12 ;  /* 0x0000000213047825 */ /* 0x004fca00078e020c */
[----:B------:R-:W2:Y:S04]  /*1e7e0*/  LDG.E.U16 R23, [R4.64] ;  /* 0x0000000604177981 */ /* 0x000ea8000c1e1500 */
[----:B----4-:R-:W-:Y:S04]  /*1e7f0*/  STL [R1+0x3844], R29 ;  /* 0x0038441d01007387 */ /* 0x010fe80000100800 */
[----:B------:R-:W4:Y:S04]  /*1e800*/  LDL.64 R14, [R1+0xda8] ;  /* 0x000da800010e7983 */ /* 0x000f280000100a00 */
[----:B-1----:R-:W4:Y:S04]  /*1e810*/  LDL.64 R8, [R1+0xda0] ;  /* 0x000da00001087983 */ /* 0x002f280000100a00 */
[----:B------:R-:W-:Y:S01]  /*1e820*/  STL [R1+0x3848], R28 ;  /* 0x0038481c01007387 */ /* 0x000fe20000100800 */
[----:B0-----:R-:W-:-:S03]  /*1e830*/  IMAD.WIDE R2, R19, 0x2, R16 ;  /* 0x0000000213027825 */ /* 0x001fc600078e0210 */
[----:B---3--:R-:W-:Y:S04]  /*1e840*/  STL [R1+0x384c], R27 ;  /* 0x00384c1b01007387 */ /* 0x008fe80000100800 */
[----:B------:R-:W-:Y:S04]  /*1e850*/  STL [R1+0x3840], R25 ;  /* 0x0038401901007387 */ /* 0x000fe80000100800 */
[----:B------:R-:W3:Y:S04]  /*1e860*/  LDL.64 R20, [R1+0xd98] ;  /* 0x000d980001147983 */ /* 0x000ee80000100a00 */
[----:B------:R-:W3:Y:S04]  /*1e870*/  LDL.64 R12, [R1+0xd90] ;  /* 0x000d9000010c7983 */ /* 0x000ee80000100a00 */
[----:B------:R-:W3:Y:S04]  /*1e880*/  LDL.64 R10, [R1+0xd88] ;  /* 0x000d8800010a7983 */ /* 0x000ee80000100a00 */
[----:B------:R-:W3:Y:S04]  /*1e890*/  LDL.64 R6, [R1+0xd80] ;  /* 0x000d800001067983 */ /* 0x000ee80000100a00 */
[----:B--2---:R-:W-:Y:S04]  /*1e8a0*/  STL [R1+0x3830], R23 ;  /* 0x0038301701007387 */ /* 0x004fe80000100800 */
[----:B------:R0:W-:Y:S04]  /*1e8b0*/  STL [R1+0xc], R18 ;  /* 0x00000c1201007387 */ /* 0x0001e80000100800 */
[----:B0-----:R4:W2:Y:S02]  /*1e8c0*/  LDG.E.U16 R18, [R2.64] ;  /* 0x0000000602127981 */ /* 0x0018a4000c1e1500 */
[----:B----4-:R-:W-:-:S05]  /*1e8d0*/  IMAD.WIDE R2, R19, 0x2, R14 ;  /* 0x0000000213027825 */ /* 0x010fca00078e020e */
[----:B------:R0:W4:Y:S04]  /*1e8e0*/  LDG.E.U16 R16, [R2.64] ;  /* 0x0000000602107981 */ /* 0x000128000c1e1500 */
[----:B--2---:R-:W-:Y:S04]  /*1e8f0*/  STL [R1+0x3834], R18 ;  /* 0x0038341201007387 */ /* 0x004fe80000100800 */
[----:B------:R-:W2:Y:S01]  /*1e900*/  LDL.64 R14, [R1+0xd78] ;  /* 0x000d7800010e7983 */ /* 0x000ea20000100a00 */
[----:B0-----:R-:W-:-:S03]  /*1e910*/  IMAD.WIDE R2, R19, 0x2, R8 ;  /* 0x0000000213027825 */ /* 0x001fc600078e0208 */
[----:B----4-:R-:W-:Y:S04]  /*1e920*/  STL [R1+0x3838], R16 ;  /* 0x0038381001007387 */ /* 0x010fe80000100800 */
[----:B------:R-:W-:Y:S04]  /*1e930*/  STL [R1+0x8], R26 ;  /* 0x0000081a01007387 */ /* 0x000fe80000100800 */
[----:B------:R-:W-:Y:S04]  /*1e940*/  STL [R1+0x4], R24 ;  /* 0x0000041801007387 */ /* 0x000fe80000100800 */
[----:B------:R-:W4:Y:S04]  /*1e950*/  LDL.64 R8, [R1+0xd70] ;  /* 0x000d700001087983 */ /* 0x000f280000100a00 */
[----:B-----5:R0:W-:Y:S01]  /*1e960*/  STL [R1], R0 ;  /* 0x0000000001007387 */ /* 0x0201e20000100800 */
[----:B---3--:R-:W-:-:S03]  /*1e970*/  IMAD.WIDE R4, R19, 0x2, R12 ;  /* 0x0000000213047825 */ /* 0x008fc600078e020c */
[----:B0-----:R0:W3:Y:S02]  /*1e980*/  LDG.E.U16 R0, [R2.64] ;  /* 0x0000000602007981 */ /* 0x0010e4000c1e1500 */
[----:B0-----:R-:W-:-:S06]  /*1e990*/  IMAD.WIDE R2, R19, 0x2, R20 ;  /* 0x0000000213027825 */ /* 0x001fcc00078e0214 */
[----:B------:R0:W5:Y:S01]  /*1e9a0*/  LDG.E.U16 R2, [R2.64] ;  /* 0x0000000602027981 */ /* 0x000162000c1e1500 */
[----:B------:R-:W-:-:S03]  /*1e9b0*/  IMAD.WIDE R6, R19, 0x2, R6 ;  /* 0x0000000213067825 */ /* 0x000fc600078e0206 */
[----:B0-----:R0:W4:Y:S02]  /*1e9c0*/  LDG.E.U16 R3, [R4.64] ;  /* 0x0000000604037981 */ /* 0x001124000c1e1500 */
[----:B0-----:R-:W-:-:S06]  /*1e9d0*/  IMAD.WIDE R4, R19, 0x2, R10 ;  /* 0x0000000213047825 */ /* 0x001fcc00078e020a */
[----:B------:R0:W4:Y:S04]  /*1e9e0*/  LDG.E.U16 R4, [R4.64] ;  /* 0x0000000604047981 */ /* 0x000128000c1e1500 */
[----:B0-----:R2:W4:Y:S02]  /*1e9f0*/  LDG.E.U16 R5, [R6.64] ;  /* 0x0000000606057981 */ /* 0x001524000c1e1500 */
[----:B--2---:R-:W-:-:S06]  /*1ea00*/  IMAD.WIDE R6, R19, 0x2, R14 ;  /* 0x0000000213067825 */ /* 0x004fcc00078e020e */
[----:B------:R-:W2:Y:S04]  /*1ea10*/  LDG.E.U16 R6, [R6.64] ;  /* 0x0000000606067981 */ /* 0x000ea8000c1e1500 */
[----:B---3--:R-:W-:Y:S04]  /*1ea20*/  STL [R1+0x382c], R0 ;  /* 0x00382c0001007387 */ /* 0x008fe80000100800 */
[----:B-----5:R-:W-:Y:S04]  /*1ea30*/  STL [R1+0x383c], R2 ;  /* 0x00383c0201007387 */ /* 0x020fe80000100800 */
[----:B----4-:R0:W-:Y:S04]  /*1ea40*/  STL [R1+0x3850], R3 ;  /* 0x0038500301007387 */ /* 0x0101e80000100800 */
[----:B------:R-:W3:Y:S04]  /*1ea50*/  LDL.64 R22, [R1+0xd68] ;  /* 0x000d680001167983 */ /* 0x000ee80000100a00 */
[----:B------:R-:W4:Y:S04]  /*1ea60*/  LDL.64 R10, [R1+0xd60] ;  /* 0x000d6000010a7983 */ /* 0x000f280000100a00 */
[----:B------:R-:W-:Y:S04]  /*1ea70*/  STL [R1+0x3854], R4 ;  /* 0x0038540401007387 */ /* 0x000fe80000100800 */
[----:B------:R-:W5:Y:S04]  /*1ea80*/  LDL.64 R12, [R1+0xd58] ;  /* 0x000d5800010c7983 */ /* 0x000f680000100a00 */
[----:B0-----:R-:W5:Y:S04]  /*1ea90*/  LDL.64 R2, [R1+0xd50] ;  /* 0x000d500001027983 */ /* 0x001f680000100a00 */
[----:B------:R0:W-:Y:S04]  /*1eaa0*/  STL [R1+0x3858], R5 ;  /* 0x0038580501007387 */ /* 0x0001e80000100800 */
[----:B------:R-:W5:Y:S04]  /*1eab0*/  LDL.64 R14, [R1+0xd40] ;  /* 0x000d4000010e7983 */ /* 0x000f680000100a00 */
[----:B--2---:R-:W-:Y:S04]  /*1eac0*/  STL [R1+0x385c], R6 ;  /* 0x00385c0601007387 */ /* 0x004fe80000100800 */
[----:B------:R-:W2:Y:S01]  /*1ead0*/  LDL.64 R20, [R1+0xd48] ;  /* 0x000d480001147983 */ /* 0x000ea20000100a00 */
[----:B------:R-:W-:-:S03]  /*1eae0*/  IMAD.WIDE R8, R19, 0x2, R8 ;  /* 0x0000000213087825 */ /* 0x000fc600078e0208 */
[----:B------:R-:W2:Y:S04]  /*1eaf0*/  LDL.64 R16, [R1+0xd38] ;  /* 0x000d380001107983 */ /* 0x000ea80000100a00 */
[----:B------:R3:W2:Y:S04]  /*1eb00*/  LDG.E.U16 R7, [R8.64] ;  /* 0x0000000608077981 */ /* 0x0006a8000c1e1500 */
[----:B0-----:R-:W2:Y:S01]  /*1eb10*/  LDL.64 R4, [R1+0xd30] ;  /* 0x000d300001047983 */ /* 0x001ea20000100a00 */
[----:B---3--:R-:W-:-:S04]  /*1eb20*/  IMAD.WIDE R8, R19, 0x2, R22 ;  /* 0x0000000213087825 */ /* 0x008fc800078e0216 */
[C---:B----4-:R-:W-:Y:S02]  /*1eb30*/  IMAD.WIDE R10, R19.reuse, 0x2, R10 ;  /* 0x00000002130a7825 */ /* 0x050fe400078e020a */
[----:B------:R0:W3:Y:S04]  /*1eb40*/  LDG.E.U16 R8, [R8.64] ;  /* 0x0000000608087981 */ /* 0x0000e8000c1e1500 */
[----:B0-----:R5:W4:Y:S02]  /*1eb50*/  LDG.E.U16 R9, [R10.64] ;  /* 0x000000060a097981 */ /* 0x001b24000c1e1500 */
[----:B-----5:R-:W-:-:S04]  /*1eb60*/  IMAD.WIDE R10, R19, 0x2, R12 ;  /* 0x00000002130a7825 */ /* 0x020fc800078e020c */
[C---:B------:R-:W-:Y:S02]  /*1eb70*/  IMAD.WIDE R12, R19.reuse, 0x2, R2 ;  /* 0x00000002130c7825 */ /* 0x040fe400078e0202 */
[----:B------:R0:W5:Y:S04]  /*1eb80*/  LDG.E.U16 R10, [R10.64] ;  /* 0x000000060a0a7981 */ /* 0x000168000c1e1500 */
[----:B0-----:R2:W5:Y:S02]  /*1eb90*/  LDG.E.U16 R11, [R12.64] ;  /* 0x000000060c0b7981 */ /* 0x001564000c1e1500 */
[----:B--2---:R-:W-:-:S06]  /*1eba0*/  IMAD.WIDE R12, R19, 0x2, R20 ;  /* 0x00000002130c7825 */ /* 0x004fcc00078e0214 */
[----:B------:R-:W2:Y:S04]  /*1ebb0*/  LDG.E.U16 R12, [R12.64] ;  /* 0x000000060c0c7981 */ /* 0x000ea8000c1e1500 */
[----:B------:R-:W-:Y:S04]  /*1ebc0*/  STL [R1+0x3860], R7 ;  /* 0x0038600701007387 */ /* 0x000fe80000100800 */
[----:B---3--:R-:W-:Y:S04]  /*1ebd0*/  STL [R1+0x3828], R8 ;  /* 0x0038280801007387 */ /* 0x008fe80000100800 */
[----:B----4-:R-:W-:Y:S04]  /*1ebe0*/  STL [R1+0x3864], R9 ;  /* 0x0038640901007387 */ /* 0x010fe80000100800 */
[----:B------:R-:W3:Y:S04]  /*1ebf0*/  LDL.64 R2, [R1+0xd28] ;  /* 0x000d280001027983 */ /* 0x000ee80000100a00 */
[----:B-----5:R-:W-:Y:S04]  /*1ec00*/  STL.64 [R1+0x3868], R10 ;  /* 0x0038680a01007387 */ /* 0x020fe80000100a00 */
[----:B--2---:R0:W-:Y:S04]  /*1ec10*/  STL [R1+0x3870], R12 ;  /* 0x0038700c01007387 */ /* 0x0041e80000100800 */
[----:B------:R-:W2:Y:S04]  /*1ec20*/  LDL.64 R22, [R1+0xd18] ;  /* 0x000d180001167983 */ /* 0x000ea80000100a00 */
[----:B0-----:R-:W4:Y:S04]  /*1ec30*/  LDL R12, [R1+0x650] ;  /* 0x00065000010c7983 */ /* 0x001f280000100800 */
[----:B------:R-:W5:Y:S04]  /*1ec40*/  LDL.LU R9, [R1+0x8c] ;  /* 0x00008c0001097983 */ /* 0x000f680000300800 */
[----:B------:R-:W2:Y:S04]  /*1ec50*/  LDL.LU R8, [R1+0x88] ;  /* 0x0000880001087983 */ /* 0x000ea80000300800 */
[----:B------:R-:W2:Y:S04]  /*1ec60*/  LDL.LU R7, [R1+0x84] ;  /* 0x0000840001077983 */ /* 0x000ea80000300800 */
[----:B------:R-:W2:Y:S04]  /*1ec70*/  LDL.LU R6, [R1+0x80] ;  /* 0x0000800001067983 */ /* 0x000ea80000300800 */
[----:B------:R-:W2:Y:S04]  /*1ec80*/  LDL.LU R25, [R1+0xc] ;  /* 0x00000c0001197983 */ /* 0x000ea80000300800 */
[----:B------:R-:W2:Y:S01]  /*1ec90*/  LDL.64 R10, [R1+0xd00] ;  /* 0x000d0000010a7983 */ /* 0x000ea20000100a00 */
[----:B----4-:R-:W-:-:S05]  /*1eca0*/  IMAD.WIDE R14, R12, 0x2, R14 ;  /* 0x000000020c0e7825 */ /* 0x010fca00078e020e */
[----:B------:R0:W4:Y:S02]  /*1ecb0*/  LDG.E.U16 R13, [R14.64] ;  /* 0x000000060e0d7981 */ /* 0x000124000c1e1500 */
[----:B0-----:R-:W-:-:S05]  /*1ecc0*/  IMAD.WIDE R14, R12, 0x2, R16 ;  /* 0x000000020c0e7825 */ /* 0x001fca00078e0210 */
[----:B------:R0:W2:Y:S02]  /*1ecd0*/  LDG.E.U16 R17, [R14.64] ;  /* 0x000000060e117981 */ /* 0x0000a4000c1e1500 */
[C---:B0-----:R-:W-:Y:S02]  /*1ece0*/  IMAD.WIDE R14, R12.reuse, 0x2, R4 ;  /* 0x000000020c0e7825 */ /* 0x041fe400078e0204 */
[----:B------:R-:W2:Y:S04]  /*1ecf0*/  LDL.LU R5, [R1+0x8] ;  /* 0x0000080001057983 */ /* 0x000ea80000300800 */
[----:B------:R3:W2:Y:S04]  /*1ed00*/  LDG.E.U16 R19, [R14.64] ;  /* 0x000000060e137981 */ /* 0x0006a8000c1e1500 */
[----:B------:R-:W2:Y:S01]  /*1ed10*/  LDL.LU R4, [R1+0x4] ;  /* 0x0000040001047983 */ /* 0x000ea20000300800 */
[----:B---3--:R-:W-:-:S03]  /*1ed20*/  IMAD.WIDE R14, R12, 0x2, R2 ;  /* 0x000000020c0e7825 */ /* 0x008fc600078e0202 */
[----:B------:R-:W3:Y:S04]  /*1ed30*/  LDL.LU R3, [R1] ;  /* 0x0000000001037983 */ /* 0x000ee80000300800 */
[----:B------:R-:W2:Y:S04]  /*1ed40*/  LDL.LU R27, [R1+0x7c] ;  /* 0x00007c00011b7983 */ /* 0x000ea80000300800 */
[----:B------:R-:W2:Y:S04]  /*1ed50*/  LDL.LU R28, [R1+0x78] ;  /* 0x00007800011c7983 */ /* 0x000ea80000300800 */
[----:B------:R-:W2:Y:S04]  /*1ed60*/  LDL.LU R29, [R1+0x74] ;  /* 0x00007400011d7983 */ /* 0x000ea80000300800 */
[----:B------:R0:W2:Y:S04]  /*1ed70*/  LDG.E.U16 R20, [R14.64] ;  /* 0x000000060e147981 */ /* 0x0000a8000c1e1500 */
[----:B0-----:R-:W2:Y:S02]  /*1ed80*/  LDL.64 R14, [R1+0xd20] ;  /* 0x000d2000010e7983 */ /* 0x001ea40000100a00 */
[----:B--2---:R-:W-:-:S05]  /*1ed90*/  IMAD.WIDE R14, R12, 0x2, R14 ;  /* 0x000000020c0e7825 */ /* 0x004fca00078e020e */
[----:B------:R0:W2:Y:S02]  /*1eda0*/  LDG.E.U16 R21, [R14.64] ;  /* 0x000000060e157981 */ /* 0x0000a4000c1e1500 */
[----:B0-----:R-:W-:-:S05]  /*1edb0*/  IMAD.WIDE R14, R12, 0x2, R22 ;  /* 0x000000020c0e7825 */ /* 0x001fca00078e0216 */
[----:B------:R0:W2:Y:S04]  /*1edc0*/  LDG.E.U16 R22, [R14.64] ;  /* 0x000000060e167981 */ /* 0x0000a8000c1e1500 */
[----:B0-----:R-:W2:Y:S04]  /*1edd0*/  LDL.64 R14, [R1+0xd10] ;  /* 0x000d1000010e7983 */ /* 0x001ea80000100a00 */
[----:B------:R-:W0:Y:S01]  /*1ede0*/  S2R R26, SR_TID.X ;  /* 0x00000000001a7919 */ /* 0x000e220000002100 */
[----:B--2---:R-:W-:-:S05]  /*1edf0*/  IMAD.WIDE R14, R12, 0x2, R14 ;  /* 0x000000020c0e7825 */ /* 0x004fca00078e020e */
[----:B------:R1:W2:Y:S04]  /*1ee00*/  LDG.E.U16 R24, [R14.64] ;  /* 0x000000060e187981 */ /* 0x0002a8000c1e1500 */
[----:B-1----:R-:W2:Y:S01]  /*1ee10*/  LDL.64 R14, [R1+0xd08] ;  /* 0x000d0800010e7983 */ /* 0x002ea20000100a00 */
[----:B0-----:R-:W-:-:S03]  /*1ee20*/  LOP3.LUT R0, R26, 0x7f, RZ, 0xc0, !PT ;  /* 0x0000007f1a007812 */ /* 0x001fc600078ec0ff */
[----:B------:R-:W3:Y:S01]  /*1ee30*/  LDL.LU R2, [R1+0x6c] ;  /* 0x00006c0001027983 */ /* 0x000ee20000300800 */
[----:B------:R-:W-:-:S03]  /*1ee40*/  SHF.L.U32 R0, R0, 0x1, RZ ;  /* 0x0000000100007819 */ /* 0x000fc600000006ff */
[----:B------:R-:W3:Y:S04]  /*1ee50*/  LDL.LU R16, [R1+0x68] ;  /* 0x0000680001107983 */ /* 0x000ee80000300800 */
[----:B------:R-:W3:Y:S04]  /*1ee60*/  LDL.LU R18, [R1+0x64] ;  /* 0x0000640001127983 */ /* 0x000ee80000300800 */
[----:B------:R-:W3:Y:S01]  /*1ee70*/  LDL.LU R23, [R1+0x60] ;  /* 0x0000600001177983 */ /* 0x000ee20000300800 */
[----:B--2---:R-:W-:-:S05]  /*1ee80*/  IMAD.WIDE R14, R12, 0x2, R14 ;  /* 0x000000020c0e7825 */ /* 0x004fca00078e020e */
[----:B------:R0:W2:Y:S02]  /*1ee90*/  LDG.E.U16 R26, [R14.64] ;  /* 0x000000060e1a7981 */ /* 0x0000a4000c1e1500 */
[----:B0-----:R-:W-:Y:S02]  /*1eea0*/  MOV R15, R12 ;  /* 0x0000000c000f7202 */ /* 0x001fe40000000f00 */
[----:B------:R-:W2:Y:S03]  /*1eeb0*/  LDL.LU R12, [R1+0x3870] ;  /* 0x00387000010c7983 */ /* 0x000ea60000300800 */
[----:B------:R-:W-:Y:S02]  /*1eec0*/  IMAD.WIDE R14, R15, 0x2, R10 ;  /* 0x000000020f0e7825 */ /* 0x000fe400078e020a */
[----:B------:R-:W2:Y:S04]  /*1eed0*/  LDL.LU.64 R10, [R1+0x3868] ;  /* 0x00386800010a7983 */ /* 0x000ea80000300a00 */
[----:B------:R0:W2:Y:S04]  /*1eee0*/  LDG.E.U16 R14, [R14.64] ;  /* 0x000000060e0e7981 */ /* 0x0000a8000c1e1500 */
[----:B------:R-:W-:Y:S06]  /*1eef0*/  BAR.SYNC.DEFER_BLOCKING 0x0 ;  /* 0x0000000000007b1d */ /* 0x000fec0000010000 */
[----:B0-----:R-:W2:Y:S04]  /*1ef00*/  LDL.LU R15, [R1+0x70] ;  /* 0x00007000010f7983 */ /* 0x001ea80000300800 */
[----:B-----5:R0:W-:Y:S04]  /*1ef10*/  STS.U16 [R0+0x20000], R9 ;  /* 0x0200000900007388 */ /* 0x0201e80000000400 */
[----:B------:R1:W-:Y:S04]  /*1ef20*/  STS.U16 [R0+0x20100], R8 ;  /* 0x0201000800007388 */ /* 0x0003e80000000400 */
[----:B------:R5:W-:Y:S04]  /*1ef30*/  STS.U16 [R0+0x20200], R7 ;  /* 0x0202000700007388 */ /* 0x000be80000000400 */
[----:B------:R-:W-:Y:S04]  /*1ef40*/  STS.U16 [R0+0x20300], R6 ;  /* 0x0203000600007388 */ /* 0x000fe80000000400 */
[----:B0-----:R-:W4:Y:S04]  /*1ef50*/  LDL.LU R9, [R1+0x3864] ;  /* 0x0038640001097983 */ /* 0x001f280000300800 */
[----:B------:R0:W-:Y:S04]  /*1ef60*/  STS.U16 [R0+0x22000], R25 ;  /* 0x0220001900007388 */ /* 0x0001e80000000400 */
[----:B-1----:R-:W4:Y:S04]  /*1ef70*/  LDL.LU R8, [R1+0x58] ;  /* 0x0000580001087983 */ /* 0x002f280000300800 */
[----:B-----5:R-:W5:Y:S01]  /*1ef80*/  LDL.LU R7, [R1+0x3860] ;  /* 0x0038600001077983 */ /* 0x020f620000300800 */
[----:B0-----:R-:W-:-:S03]  /*1ef90*/  LOP3.LUT R25, R0, 0x10, RZ, 0x3c, !PT ;  /* 0x0000001000197812 */ /* 0x001fc600078e3cff */
[----:B------:R-:W4:Y:S04]  /*1efa0*/  LDL.LU R6, [R1+0x385c] ;  /* 0x00385c0001067983 */ /* 0x000f280000300800 */
[----:B------:R0:W-:Y:S04]  /*1efb0*/  STS.U16 [R0+0x22100], R5 ;  /* 0x0221000500007388 */ /* 0x0001e80000000400 */
[----:B------:R1:W-:Y:S04]  /*1efc0*/  STS.U16 [R0+0x22200], R4 ;  /* 0x0222000400007388 */ /* 0x0003e80000000400 */
[----:B---3--:R3:W-:Y:S04]  /*1efd0*/  STS.U16 [R0+0x22300], R3 ;  /* 0x0223000300007388 */ /* 0x0087e80000000400 */
[----:B0-----:R-:W4:Y:S04]  /*1efe0*/  LDL.LU R5, [R1+0x3858] ;  /* 0x0038580001057983 */ /* 0x001f280000300800 */
[----:B-1----:R-:W4:Y:S04]  /*1eff0*/  LDL.LU R4, [R1+0x3854] ;  /* 0x0038540001047983 */ /* 0x002f280000300800 */
[----:B---3--:R-:W3:Y:S04]  /*1f000*/  LDL.LU R3, [R1+0x3850] ;  /* 0x0038500001037983 */ /* 0x008ee80000300800 */
[----:B------:R0:W-:Y:S04]  /*1f010*/  STS.U16 [R25+0x20400], R27 ;  /* 0x0204001b19007388 */ /* 0x0001e80000000400 */
[----:B------:R1:W-:Y:S04]  /*1f020*/  STS.U16 [R25+0x20500], R28 ;  /* 0x0205001c19007388 */ /* 0x0003e80000000400 */
[----:B------:R1:W-:Y:S04]  /*1f030*/  STS.U16 [R25+0x20600], R29 ;  /* 0x0206001d19007388 */ /* 0x0003e80000000400 */
[----:B0-----:R-:W3:Y:S04]  /*1f040*/  LDL.LU R27, [R1+0x384c] ;  /* 0x00384c00011b7983 */ /* 0x001ee80000300800 */
[----:B-1----:R-:W3:Y:S04]  /*1f050*/  LDL.LU R28, [R1+0x3848] ;  /* 0x00384800011c7983 */ /* 0x002ee80000300800 */
[----:B------:R-:W3:Y:S04]  /*1f060*/  LDL.LU R29, [R1+0x3844] ;  /* 0x00384400011d7983 */ /* 0x000ee80000300800 */
[----:B--2---:R0:W-:Y:S04]  /*1f070*/  STS.U16 [R25+0x20700], R15 ;  /* 0x0207000f19007388 */ /* 0x0041e80000000400 */
[----:B0-----:R-:W2:Y:S04]  /*1f080*/  LDL.LU R15, [R1+0x44] ;  /* 0x00004400010f7983 */ /* 0x001ea80000300800 */
[----:B---3--:R0:W-:Y:S04]  /*1f090*/  STS.U16 [R25+0x22400], R29 ;  /* 0x0224001d19007388 */ /* 0x0081e80000000400 */
[----:B------:R1:W-:Y:S04]  /*1f0a0*/  STS.U16 [R25+0x22500], R28 ;  /* 0x0225001c19007388 */ /* 0x0003e80000000400 */
[----:B------:R3:W-:Y:S04]  /*1f0b0*/  STS.U16 [R25+0x22600], R27 ;  /* 0x0226001b19007388 */ /* 0x0007e80000000400 */
[----:B0-----:R-:W2:Y:S04]  /*1f0c0*/  LDL.LU R29, [R1+0x48] ;  /* 0x00004800011d7983 */ /* 0x001ea80000300800 */
[----:B-1----:R-:W2:Y:S04]  /*1f0d0*/  LDL.LU R28, [R1+0x4c] ;  /* 0x00004c00011c7983 */ /* 0x002ea80000300800 */
[----:B---3--:R-:W3:Y:S04]  /*1f0e0*/  LDL.LU R25, [R1+0x3840] ;  /* 0x0038400001197983 */ /* 0x008ee80000300800 */
[----:B------:R-:W0:Y:S01]  /*1f0f0*/  S2R R27, SR_TID.X ;  /* 0x00000000001b7919 */ /* 0x000e220000002100 */
[----:B------:R-:W-:-:S02]  /*1f100*/  LOP3.LUT R0, R0, 0x20, RZ, 0x3c, !PT ;  /* 0x0000002000007812 */ /* 0x000fc400078e3cff */
[----:B0-----:R-:W-:-:S05]  /*1f110*/  LOP3.LUT R27, R27, 0x7f, RZ, 0xc0, !PT ;  /* 0x0000007f1b1b7812 */ /* 0x001fca00078ec0ff */
[----:B------:R-:W-:-:S05]  /*1f120*/  IMAD.SHL.U32 R27, R27, 0x2, RZ ;  /* 0x000000021b1b7824 */ /* 0x000fca00078e00ff */
[----:B------:R-:W-:-:S05]  /*1f130*/  LOP3.LUT R27, R27, 0x10, RZ, 0x3c, !PT ;  /* 0x000000101b1b7812 */ /* 0x000fca00078e3cff */
[----:B---3--:R0:W-:Y:S04]  /*1f140*/  STS.U16 [R27+0x22700], R25 ;  /* 0x022700191b007388 */ /* 0x0081e80000000400 */
[----:B------:R1:W-:Y:S04]  /*1f150*/  STS.U16 [R0+0x20800], R2 ;  /* 0x0208000200007388 */ /* 0x0003e80000000400 */
[----:B------:R3:W-:Y:S04]  /*1f160*/  STS.U16 [R0+0x20900], R16 ;  /* 0x0209001000007388 */ /* 0x0007e80000000400 */
[----:B0-----:R-:W2:Y:S04]  /*1f170*/  LDL.LU R25, [R1+0x50] ;  /* 0x0000500001197983 */ /* 0x001ea80000300800 */
[----:B-1----:R-:W2:Y:S04]  /*1f180*/  LDL.LU R2, [R1+0x383c] ;  /* 0x00383c0001027983 */ /* 0x002ea80000300800 */
[----:B---3--:R-:W3:Y:S04]  /*1f190*/  LDL.LU R16, [R1+0x3838] ;  /* 0x0038380001107983 */ /* 0x008ee80000300800 */
[----:B------:R0:W-:Y:S04]  /*1f1a0*/  STS.U16 [R0+0x20a00], R18 ;  /* 0x020a001200007388 */ /* 0x0001e80000000400 */
[----:B------:R1:W-:Y:S04]  /*1f1b0*/  STS.U16 [R0+0x20b00], R23 ;  /* 0x020b001700007388 */ /* 0x0003e80000000400 */
[----:B0-----:R-:W2:Y:S04]  /*1f1c0*/  LDL.LU R18, [R1+0x3834] ;  /* 0x0038340001127983 */ /* 0x001ea80000300800 */
[----:B-1----:R-:W2:Y:S04]  /*1f1d0*/  LDL.LU R23, [R1+0x3830] ;  /* 0x0038300001177983 */ /* 0x002ea80000300800 */
[----:B------:R-:W0:Y:S04]  /*1f1e0*/  S2R R27, SR_TID.X ;  /* 0x00000000001b7919 */ /* 0x000e280000002100 */
[----:B--2---:R1:W-:Y:S04]  /*1f1f0*/  STS.U16 [R0+0x22800], R23 ;  /* 0x0228001700007388 */ /* 0x0043e80000000400 */
[----:B------:R2:W-:Y:S04]  /*1f200*/  STS.U16 [R0+0x22900], R18 ;  /* 0x0229001200007388 */ /* 0x0005e80000000400 */
[----:B---3--:R3:W-:Y:S04]  /*1f210*/  STS.U16 [R0+0x22a00], R16 ;  /* 0x022a001000007388 */ /* 0x0087e80000000400 */
[----:B-1----:R-:W4:Y:S04]  /*1f220*/  LDL.LU R23, [R1+0x54] ;  /* 0x0000540001177983 */ /* 0x002f280000300800 */
[----:B--2---:R-:W2:Y:S04]  /*1f230*/  LDL.LU R18, [R1+0x5c] ;  /* 0x00005c0001127983 */ /* 0x004ea80000300800 */
[----:B---3--:R-:W3:Y:S04]  /*1f240*/  LDL.LU R0, [R1+0x382c] ;  /* 0x00382c0001007983 */ /* 0x008ee80000300800 */
[----:B------:R-:W1:Y:S01]  /*1f250*/  S2R R16, SR_TID.X ;  /* 0x0000000000107919 */ /* 0x000e620000002100 */
[----:B0-----:R-:W-:-:S04]  /*1f260*/  LOP3.LUT R27, R27, 0x7f, RZ, 0xc0, !PT ;  /* 0x0000007f1b1b7812 */ /* 0x001fc800078ec0ff */
[----:B------:R-:W-:-:S04]  /*1f270*/  SHF.L.U32 R27, R27, 0x1, RZ ;  /* 0x000000011b1b7819 */ /* 0x000fc800000006ff */
[----:B------:R-:W-:Y:S02]  /*1f280*/  LOP3.LUT R27, R27, 0x30, RZ, 0x3c, !PT ;  /* 0x000000301b1b7812 */ /* 0x000fe400078e3cff */
[----:B-1----:R-:W-:-:S04]  /*1f290*/  LOP3.LUT R16, R16, 0x7f, RZ, 0xc0, !PT ;  /* 0x0000007f10107812 */ /* 0x002fc800078ec0ff */
[----:B------:R-:W-:-:S04]  /*1f2a0*/  SHF.L.U32 R16, R16, 0x1, RZ ;  /* 0x0000000110107819 */ /* 0x000fc800000006ff */
[----:B------:R-:W-:-:S05]  /*1f2b0*/  LOP3.LUT R16, R16, 0x20, RZ, 0x3c, !PT ;  /* 0x0000002010107812 */ /* 0x000fca00078e3cff */
[----:B---3--:R0:W-:Y:S04]  /*1f2c0*/  STS.U16 [R16+0x22b00], R0 ;  /* 0x022b000010007388 */ /* 0x0081e80000000400 */
[----:B--2---:R1:W-:Y:S04]  /*1f2d0*/  STS.U16 [R27+0x20c00], R18 ;  /* 0x020c00121b007388 */ /* 0x0043e80000000400 */
[----:B----4-:R-:W-:Y:S04]  /*1f2e0*/  STS.U16 [R27+0x20d00], R8 ;  /* 0x020d00081b007388 */ /* 0x010fe80000000400 */
[----:B0-----:R-:W2:Y:S04]  /*1f2f0*/  LDL.LU R0, [R1+0x30] ;  /* 0x0000300001007983 */ /* 0x001ea80000300800 */
[----:B------:R0:W-:Y:S04]  /*1f300*/  STS.U16 [R27+0x20e00], R23 ;  /* 0x020e00171b007388 */ /* 0x0001e80000000400 */
[----:B------:R-:W3:Y:S04]  /*1f310*/  LDL.LU R16, [R1+0x28] ;  /* 0x0000280001107983 */ /* 0x000ee80000300800 */
[----:B------:R-:W-:Y:S04]  /*1f320*/  STS.U16 [R27+0x20f00], R25 ;  /* 0x020f00191b007388 */ /* 0x000fe80000000400 */
[----:B-1----:R-:W4:Y:S04]  /*1f330*/  LDL.LU R18, [R1+0x24] ;  /* 0x0000240001127983 */ /* 0x002f280000300800 */
[----:B0-----:R-:W2:Y:S04]  /*1f340*/  LDL.LU R23, [R1+0x20] ;  /* 0x0000200001177983 */ /* 0x001ea80000300800 */
[----:B------:R0:W-:Y:S04]  /*1f350*/  STS.U16 [R27+0x22c00], R2 ;  /* 0x022c00021b007388 */ /* 0x0001e80000000400 */
[----:B------:R1:W-:Y:S04]  /*1f360*/  STS.U16 [R27+0x22d00], R3 ;  /* 0x022d00031b007388 */ /* 0x0003e80000000400 */
[----:B0-----:R-:W2:Y:S04]  /*1f370*/  LDL.LU R2, [R1+0x2c] ;  /* 0x00002c0001027983 */ /* 0x001ea80000300800 */
[----:B-1----:R-:W2:Y:S04]  /*1f380*/  LDL.LU R3, [R1+0x40] ;  /* 0x0000400001037983 */ /* 0x002ea80000300800 */
[----:B------:R-:W0:Y:S04]  /*1f390*/  S2R R8, SR_TID.X ;  /* 0x0000000000087919 */ /* 0x000e280000002100 */
[----:B------:R1:W-:Y:S04]  /*1f3a0*/  STS.U16 [R27+0x22e00], R4 ;  /* 0x022e00041b007388 */ /* 0x0003e80000000400 */
[----:B------:R5:W-:Y:S04]  /*1f3b0*/  STS.U16 [R27+0x22f00], R5 ;  /* 0x022f00051b007388 */ /* 0x000be80000000400 */
[----:B-1----:R-:W3:Y:S04]  /*1f3c0*/  LDL.LU R4, [R1+0x34] ;  /* 0x0000340001047983 */ /* 0x002ee80000300800 */
[----:B-----5:R-:W5:Y:S04]  /*1f3d0*/  LDL.LU R5, [R1+0x38] ;  /* 0x0000380001057983 */ /* 0x020f680000300800 */
[----:B------:R-:W3:Y:S01]  /*1f3e0*/  LDL.LU R27, [R1+0x1c] ;  /* 0x00001c00011b7983 */ /* 0x000ee20000300800 */
[----:B0-----:R-:W-:-:S05]  /*1f3f0*/  LOP3.LUT R8, R8, 0x7f, RZ, 0xc0, !PT ;  /* 0x0000007f08087812 */ /* 0x001fca00078ec0ff */
[----:B------:R-:W-:-:S05]  /*1f400*/  IMAD.SHL.U32 R25, R8, 0x2, RZ ;  /* 0x0000000208197824 */ /* 0x000fca00078e00ff */
[----:B------:R-:W-:-:S05]  /*1f410*/  LOP3.LUT R8, R25, 0x40, RZ, 0x3c, !PT ;  /* 0x0000004019087812 */ /* 0x000fca00078e3cff */
[----:B------:R0:W-:Y:S04]  /*1f420*/  STS.U16 [R8+0x21000], R28 ;  /* 0x0210001c08007388 */ /* 0x0001e80000000400 */
[----:B------:R1:W-:Y:S04]  /*1f430*/  STS.U16 [R8+0x21100], R29 ;  /* 0x0211001d08007388 */ /* 0x0003e80000000400 */
[----:B------:R1:W-:Y:S04]  /*1f440*/  STS.U16 [R8+0x21200], R15 ;  /* 0x0212000f08007388 */ /* 0x0003e80000000400 */
[----:B0-----:R-:W3:Y:S04]  /*1f450*/  LDL.LU R28, [R1+0x18] ;  /* 0x00001800011c7983 */ /* 0x001ee80000300800 */
[----:B-1----:R-:W3:Y:S04]  /*1f460*/  LDL.LU R29, [R1+0x14] ;  /* 0x00001400011d7983 */ /* 0x002ee80000300800 */
[----:B------:R-:W3:Y:S04]  /*1f470*/  LDL.LU R15, [R1+0x10] ;  /* 0x00001000010f7983 */ /* 0x000ee80000300800 */
[----:B--2---:R-:W-:Y:S04]  /*1f480*/  STS.U16 [R8+0x21300], R3 ;  /* 0x0213000308007388 */ /* 0x004fe80000000400 */
[----:B------:R0:W-:Y:S04]  /*1f490*/  STS.U16 [R8+0x23000], R6 ;  /* 0x0230000608007388 */ /* 0x0001e80000000400 */
[----:B------:R1:W-:Y:S04]  /*1f4a0*/  STS.U16 [R8+0x23100], R7 ;  /* 0x0231000708007388 */ /* 0x0003e80000000400 */
[----:B0-----:R-:W2:Y:S04]  /*1f4b0*/  LDL.LU R6, [R1+0x3c] ;  /* 0x00003c0001067983 */ /* 0x001ea80000300800 */
[----:B-1----:R-:W2:Y:S04]  /*1f4c0*/  LDL.LU R8, [R1+0x3828] ;  /* 0x0038280001087983 */ /* 0x002ea80000300800 */
[----:B------:R-:W0:Y:S01]  /*1f4d0*/  S2R R7, SR_TID.X ;  /* 0x0000000000077919 */ /* 0x000e220000002100 */
[----:B------:R-:W-:-:S02]  /*1f4e0*/  LOP3.LUT R3, R25, 0x50, RZ, 0x3c, !PT ;  /* 0x0000005019037812 */ /* 0x000fc400078e3cff */
[----:B0-----:R-:W-:-:S04]  /*1f4f0*/  LOP3.LUT R7, R7, 0x7f, RZ, 0xc0, !PT ;  /* 0x0000007f07077812 */ /* 0x001fc800078ec0ff */
[----:B------:R-:W-:-:S04]  /*1f500*/  SHF.L.U32 R7, R7, 0x1, RZ ;  /* 0x0000000107077819 */ /* 0x000fc800000006ff */
[----:B------:R-:W-:Y:S01]  /*1f510*/  LOP3.LUT R7, R7, 0x40, RZ, 0x3c, !PT ;  /* 0x0000004007077812 */ /* 0x000fe200078e3cff */
[----:B------:R-:W0:Y:S02]  /*1f520*/  S2R R25, SR_TID.X ;  /* 0x0000000000197919 */ /* 0x000e240000002100 */
[----:B0-----:R-:W-:-:S04]  /*1f530*/  LOP3.LUT R25, R25, 0x7f, RZ, 0xc0, !PT ;  /* 0x0000007f19197812 */ /* 0x001fc800078ec0ff */
[----:B------:R-:W-:Y:S01]  /*1f540*/  SHF.L.U32 R25, R25, 0x1, RZ ;  /* 0x0000000119197819 */ /* 0x000fe200000006ff */
[----:B--2---:R-:W-:Y:S04]  /*1f550*/  STS.U16 [R7+0x23200], R8 ;  /* 0x0232000807007388 */ /* 0x004fe80000000400 */
[----:B------:R-:W-:Y:S04]  /*1f560*/  STS.U16 [R7+0x23300], R9 ;  /* 0x0233000907007388 */ /* 0x000fe80000000400 */
[----:B------:R-:W-:Y:S04]  /*1f570*/  STS.U16 [R3+0x21400], R6 ;  /* 0x0214000603007388 */ /* 0x000fe80000000400 */
[----:B-----5:R-:W-:Y:S04]  /*1f580*/  STS.U16 [R3+0x21500], R5 ;  /* 0x0215000503007388 */ /* 0x020fe80000000400 */
[----:B---3--:R0:W-:Y:S04]  /*1f590*/  STS.U16 [R3+0x21600], R4 ;  /* 0x0216000403007388 */ /* 0x0081e80000000400 */
[----:B------:R-:W-:Y:S04]  /*1f5a0*/  STS.U16 [R3+0x21700], R0 ;  /* 0x0217000003007388 */ /* 0x000fe80000000400 */
[----:B------:R-:W-:Y:S04]  /*1f5b0*/  STS.U16 [R3+0x23400], R10 ;  /* 0x0234000a03007388 */ /* 0x000fe80000000400 */
[----:B------:R-:W-:Y:S04]  /*1f5c0*/  STS.U16 [R3+0x23500], R11 ;  /* 0x0235000b03007388 */ /* 0x000fe80000000400 */
[----:B------:R-:W-:Y:S04]  /*1f5d0*/  STS.U16 [R3+0x23600], R12 ;  /* 0x0236000c03007388 */ /* 0x000fe80000000400 */
[----:B------:R1:W-:Y:S04]  /*1f5e0*/  STS.U16 [R3+0x23700], R13 ;  /* 0x0237000d03007388 */ /* 0x0003e80000000400 */
[----:B0-----:R-:W2:Y:S04]  /*1f5f0*/  LDL R4, [R1+0x8f0] ;  /* 0x0008f00001047983 */ /* 0x001ea80000100800 */
[----:B-1----:R-:W3:Y:S01]  /*1f600*/  LDL R3, [R1+0x430] ;  /* 0x0004300001037983 */ /* 0x002ee20000100800 */
[----:B------:R-:W-:-:S05]  /*1f610*/  LOP3.LUT R0, R25, 0x60, RZ, 0x3c, !PT ;  /* 0x0000006019007812 */ /* 0x000fca00078e3cff */
[----:B------:R-:W-:Y:S04]  /*1f620*/  STS.U16 [R0+0x21800], R2 ;  /* 0x0218000200007388 */ /* 0x000fe80000000400 */
[----:B------:R0:W-:Y:S04]  /*1f630*/  STS.U16 [R0+0x21900], R16 ;  /* 0x0219001000007388 */ /* 0x0001e80000000400 */
[----:B----4-:R-:W-:Y:S04]  /*1f640*/  STS.U16 [R0+0x21a00], R18 ;  /* 0x021a001200007388 */ /* 0x010fe80000000400 */
[----:B------:R-:W-:Y:S04]  /*1f650*/  STS.U16 [R0+0x21b00], R23 ;  /* 0x021b001700007388 */ /* 0x000fe80000000400 */
[----:B0-----:R-:W4:Y:S04]  /*1f660*/  LDL R16, [R1+0xa28] ;  /* 0x000a280001107983 */ /* 0x001f280000100800 */
[----:B------:R-:W-:Y:S04]  /*1f670*/  STS.U16 [R0+0x23800], R17 ;  /* 0x0238001100007388 */ /* 0x000fe80000000400 */
[----:B------:R-:W-:Y:S04]  /*1f680*/  STS.U16 [R0+0x23900], R19 ;  /* 0x0239001300007388 */ /* 0x000fe80000000400 */
[----:B------:R-:W-:Y:S04]  /*1f690*/  STS.U16 [R0+0x23a00], R20 ;  /* 0x023a001400007388 */ /* 0x000fe80000000400 */
[----:B------:R0:W-:Y:S04]  /*1f6a0*/  STS.U16 [R0+0x23b00], R21 ;  /* 0x023b001500007388 */ /* 0x0001e80000000400 */
[----:B------:R-:W5:Y:S04]  /*1f6b0*/  LDL R2, [R1+0xa24] ;  /* 0x000a240001027983 */ /* 0x000f680000100800 */
[----:B0-----:R-:W4:Y:S01]  /*1f6c0*/  LDL R0, [R1+0xa20] ;  /* 0x000a200001007983 */ /* 0x001f220000100800 */
[----:B------:R-:W-:-:S05]  /*1f6d0*/  LOP3.LUT R5, R25, 0x70, RZ, 0x3c, !PT ;  /* 0x0000007019057812 */ /* 0x000fca00078e3cff */
        /* <DEDUP_REMOVED lines=8> */
[----:B------:R-:W-:Y:S06]  /*1f760*/  BAR.SYNC.DEFER_BLOCKING 0x0 ;  /* 0x0000000000007b1d */ /* 0x000fec0000010000 */
[----:B--2---:R-:W-:Y:S04]  /*1f770*/  LDSM.16.M88.4 R4, [R4+0x20000] ;  /* 0x020000000404783b */ /* 0x004fe80000000200 */
[----:B---3--:R-:W0:Y:S02]  /*1f780*/  LDSM.16.MT88.4 R8, [R3] ;  /* 0x000000000308783b */ /* 0x008e240000004200 */
[----:B0-----:R-:W-:Y:S01]  /*1f790*/  IMAD.MOV.U32 R15, RZ, RZ, R8 ;  /* 0x000000ffff0f7224 */ /* 0x001fe200078e0008 */
[----:B------:R-:W-:Y:S01]  /*1f7a0*/  MOV R14, R9 ;  /* 0x00000009000e7202 */ /* 0x000fe20000000f00 */
[----:B------:R-:W-:Y:S01]  /*1f7b0*/  IMAD.MOV.U32 R12, RZ, RZ, R11 ;  /* 0x000000ffff0c7224 */ /* 0x000fe200078e000b */
[----:B------:R-:W-:Y:S01]  /*1f7c0*/  MOV R13, R10 ;  /* 0x0000000a000d7202 */ /* 0x000fe20000000f00 */
[----:B-----5:R-:W-:Y:S04]  /*1f7d0*/  LDSM.16.MT88.4 R20, [R2] ;  /* 0x000000000214783b */ /* 0x020fe80000004200 */
[----:B------:R-:W0:Y:S04]  /*1f7e0*/  LDSM.16.MT88.4 R8, [R3+0x80] ;  /* 0x000080000308783b */ /* 0x000e280000004200 */
[----:B------:R-:W-:Y:S04]  /*1f7f0*/  STL [R1+0x37a4], R6 ;  /* 0x0037a40601007387 */ /* 0x000fe80000100800 */
[----:B------:R-:W-:Y:S04]  /*1f800*/  STL [R1+0x37a0], R7 ;  /* 0x0037a00701007387 */ /* 0x000fe80000100800 */
[----:B------:R-:W-:Y:S04]  /*1f810*/  LDSM.16.MT88.4 R24, [R2+0x80] ;  /* 0x000080000218783b */ /* 0x000fe80000004200 */
[----:B0-----:R0:W-:Y:S04]  /*1f820*/  STL.64 [R1+0x3810], R10 ;  /* 0x0038100a01007387 */ /* 0x0011e80000100a00 */
[----:B------:R1:W-:Y:S01]  /*1f830*/  STL.64 [R1+0x3808], R8 ;  /* 0x0038080801007387 */ /* 0x0003e20000100a00 */
[----:B0-----:R-:W-:Y:S01]  /*1f840*/  IMAD.MOV.U32 R10, RZ, RZ, R13 ;  /* 0x000000ffff0a7224 */ /* 0x001fe200078e000d */
[----:B------:R-:W-:-:S02]  /*1f850*/  MOV R11, R12 ;  /* 0x0000000c000b7202 */ /* 0x000fc40000000f00 */
[----:B-1----:R-:W-:Y:S02]  /*1f860*/  MOV R8, R15 ;  /* 0x0000000f00087202 */ /* 0x002fe40000000f00 */
[----:B------:R-:W-:Y:S02]  /*1f870*/  MOV R9, R14 ;  /* 0x0000000e00097202 */ /* 0x000fe40000000f00 */
[----:B----4-:R-:W-:Y:S04]  /*1f880*/  LDSM.16.MT88.4 R12, [R16] ;  /* 0x00000000100c783b */ /* 0x010fe80000004200 */
[----:B------:R-:W0:Y:S04]  /*1f890*/  LDSM.16.MT88.4 R16, [R16+0x80] ;  /* 0x000080001010783b */ /* 0x000e280000004200 */
[----:B------:R-:W-:Y:S04]  /*1f8a0*/  STL.64 [R1+0x3820], R10 ;  /* 0x0038200a01007387 */ /* 0x000fe80000100a00 */
[----:B------:R-:W-:Y:S04]  /*1f8b0*/  STL.64 [R1+0x3818], R8 ;  /* 0x0038180801007387 */ /* 0x000fe80000100a00 */
[----:B------:R-:W1:Y:S04]  /*1f8c0*/  LDSM.16.MT88.4 R8, [R0] ;  /* 0x000000000008783b */ /* 0x000e680000004200 */
[----:B------:R-:W-:Y:S04]  /*1f8d0*/  STL [R1+0x37ec], R3 ;  /* 0x0037ec0301007387 */ /* 0x000fe80000100800 */
[----:B0-----:R-:W-:Y:S04]  /*1f8e0*/  STL [R1+0x37f4], R18 ;  /* 0x0037f41201007387 */ /* 0x001fe80000100800 */
[----:B------:R-:W-:Y:S04]  /*1f8f0*/  STL [R1+0x37f0], R19 ;  /* 0x0037f01301007387 */ /* 0x000fe80000100800 */
[----:B------:R0:W-:Y:S01]  /*1f900*/  STL.64 [R1+0x3800], R22 ;  /* 0x0038001601007387 */ /* 0x0001e20000100a00 */
[----:B-1----:R-:W-:Y:S01]  /*1f910*/  MOV R7, R11 ;  /* 0x0000000b00077202 */ /* 0x002fe20000000f00 */
[----:B------:R-:W-:Y:S01]  /*1f920*/  IMAD.MOV.U32 R6, RZ, RZ, R10 ;  /* 0x000000ffff067224 */ /* 0x000fe200078e000a */
[----:B0-----:R-:W-:-:S02]  /*1f930*/  MOV R23, R8 ;  /* 0x0000000800177202 */ /* 0x001fc40000000f00 */
[----:B------:R-:W-:Y:S02]  /*1f940*/  MOV R22, R9 ;  /* 0x0000000900167202 */ /* 0x000fe40000000f00 */
[----:B------:R-:W0:Y:S04]  /*1f950*/  LDSM.16.MT88.4 R8, [R0+0x80] ;  /* 0x000080000008783b */ /* 0x000e280000004200 */
[----:B------:R1:W-:Y:S01]  /*1f960*/  STL.64 [R1+0x37f8], R20 ;  /* 0x0037f81401007387 */ /* 0x0003e20000100a00 */
[----:B0-----:R-:W-:Y:S01]  /*1f970*/  IMAD.MOV.U32 R18, RZ, RZ, R11 ;  /* 0x000000ffff127224 */ /* 0x001fe200078e000b */
[----:B-1----:R-:W-:Y:S01]  /*1f980*/  MOV R21, R8 ;  /* 0x0000000800157202 */ /* 0x002fe20000000f00 */
[----:B------:R-:W-:Y:S01]  /*1f990*/  IMAD.MOV.U32 R3, RZ, RZ, R10 ;  /* 0x000000ffff037224 */ /* 0x000fe200078e000a */
[----:B------:R-:W-:Y:S01]  /*1f9a0*/  MOV R20, R9 ;  /* 0x0000000900147202 */ /* 0x000fe20000000f00 */
[----:B------:R-:W2:Y:S04]  /*1f9b0*/  LDL.LU.64 R10, [R1+0x3820] ;  /* 0x00382000010a7983 */ /* 0x000ea80000300a00 */
[----:B------:R-:W2:Y:S04]  /*1f9c0*/  LDL.LU.64 R8, [R1+0x3818] ;  /* 0x0038180001087983 */ /* 0x000ea80000300a00 */
[----:B------:R-:W-:Y:S01]  /*1f9d0*/  STL [R1+0x37cc], R0 ;  /* 0x0037cc0001007387 */ /* 0x000fe20000100800 */
[----:B--2---:R-:W-:Y:S11]  /*1f9e0*/  HMMA.16816.F32.BF16 R8, R8, R4, RZ ;  /* 0x000000040808723c */ /* 0x004ff600000418ff */
[----:B------:R-:W-:Y:S11]  /*1f9f0*/  @!UPT UIADD3 URZ, URZ, URZ, URZ ;  /* 0x0000003f3f3ff290 */ /* 0x000ff6000fffe03f */
[----:B------:R-:W-:Y:S01]  /*1fa00*/  @!UPT UIADD3 URZ, URZ, URZ, URZ ;  /* 0x0000003f3f3ff290 */ /* 0x000fe2000fffe03f */
[----:B------:R0:W-:Y:S01]  /*1fa10*/  STL.64 [R1+0xb0], R8 ;  /* 0x0000b00801007387 */ /* 0x0001e20000100a00 */
[----:B------:R-:W-:Y:S01]  /*1fa20*/  MOV R29, R10 ;  /* 0x0000000a001d7202 */ /* 0x000fe20000000f00 */
[----:B------:R-:W-:Y:S02]  /*1fa30*/  IMAD.MOV.U32 R28, RZ, RZ, R11 ;  /* 0x000000ffff1c7224 */ /* 0x000fe400078e000b */
[----:B------:R-:W2:Y:S04]  /*1fa40*/  LDL.LU.64 R10, [R1+0x3810] ;  /* 0x00381000010a7983 */ /* 0x000ea80000300a00 */
[----:B0-----:R-:W2:Y:S04]  /*1fa50*/  LDL.LU.64 R8, [R1+0x3808] ;  /* 0x0038080001087983 */ /* 0x001ea80000300a00 */
[----:B------:R0:W-:Y:S04]  /*1fa60*/  STL [R1+0x37ac], R28 ;  /* 0x0037ac1c01007387 */ /* 0x0001e80000100800 */
[----:B------:R1:W-:Y:S01]  /*1fa70*/  STL [R1+0x37a8], R29 ;  /* 0x0037a81d01007387 */ /* 0x0003e20000100800 */
[----:B0-----:R-:W-:-:S02]  /*1fa80*/  MOV R28, R7 ;  /* 0x00000007001c7202 */ /* 0x001fc40000000f00 */
[----:B-1----:R-:W-:Y:S02]  /*1fa90*/  MOV R29, R6 ;  /* 0x00000006001d7202 */ /* 0x002fe40000000f00 */
[----:B------:R-:W-:Y:S01]  /*1faa0*/  MOV R0, R18 ;  /* 0x0000001200007202 */ /* 0x000fe20000000f00 */
[----:B--2---:R-:W-:Y:S11]  /*1fab0*/  HMMA.16816.F32.BF16 R8, R8, R4, RZ ;  /* 0x000000040808723c */ /* 0x004ff600000418ff */
[----:B------:R-:W-:Y:S11]  /*1fac0*/  @!UPT UIADD3 URZ, URZ, URZ, URZ ;  /* 0x0000003f3f3ff290 */ /* 0x000ff6000fffe03f */
[----:B------:R-:W-:Y:S02]  /*1fad0*/  @!UPT UIADD3 URZ, URZ, URZ, URZ ;  /* 0x0000003f3f3ff290 */ /* 0x000fe4000fffe03f */
[----:B------:R-:W-:Y:S01]  /*1fae0*/  IMAD.MOV.U32 R7, RZ, RZ, R11 ;  /* 0x000000ffff077224 */ /* 0x000fe200078e000b */
[----:B------:R-:W-:Y:S01]  /*1faf0*/  MOV R6, R10 ;  /* 0x0000000a00067202 */ /* 0x000fe20000000f00 */
[----:B------:R-:W-:Y:S01]  /*1fb00*/  IMAD.MOV.U32 R11, RZ, RZ, R23 ;  /* 0x000000ffff0b7224 */ /* 0x000fe200078e0017 */
[----:B------:R-:W-:Y:S02]  /*1fb10*/  MOV R19, R8 ;  /* 0x0000000800137202 */ /* 0x000fe40000000f00 */
[----:B------:R0:W-:Y:S01]  /*1fb20*/  STL [R1+0x37b4], R7 ;  /* 0x0037b40701007387 */ /* 0x0001e20000100800 */
[----:B------:R-:W-:-:S03]  /*1fb30*/  MOV R8, R22 ;  /* 0x0000001600087202 */ /* 0x000fc60000000f00 */
[----:B------:R1:W-:Y:S01]  /*1fb40*/  STL [R1+0x37b0], R6 ;  /* 0x0037b00601007387 */ /* 0x0003e20000100800 */
[----:B0-----:R-:W-:Y:S01]  /*1fb50*/  MOV R7, R21 ;  /* 0x0000001500077202 */ /* 0x001fe20000000f00 */
[----:B-1----:R-:W-:Y:S02]  /*1fb60*/  IMAD.MOV.U32 R6, RZ, RZ, R20 ;  /* 0x000000ffff067224 */ /* 0x002fe400078e0014 */
[----:B------:R-:W-:Y:S01]  /*1fb70*/  HMMA.16816.F32.BF16 R20, R12, R4, RZ ;  /* 0x000000040c14723c */ /* 0x000fe200000418ff */
[----:B------:R-:W-:Y:S01]  /*1fb80*/  IMAD.MOV.U32 R18, RZ, RZ, R9 ;  /* 0x000000ffff127224 */ /* 0x000fe200078e0009 */
[----:B------:R-:W-:Y:S02]  /*1fb90*/  MOV R9, R29 ;  /* 0x0000001d00097202 */ /* 0x000fe40000000f00 */
[----:B------:R-:W-:-:S03]  /*1fba0*/  MOV R10, R28 ;  /* 0x0000001c000a7202 */ /* 0x000fc60000000f00 */
[----:B------:R-:W-:Y:S01]  /*1fbb0*/  MOV R14, R18 ;  /* 0x00000012000e7202 */ /* 0x000fe20000000f00 */
[----:B------:R-:W-:Y:S11]  /*1fbc0*/  IMAD.MOV.U32 R15, RZ, RZ, R19 ;  /* 0x000000ffff0f7224 */ /* 0x000ff600078e0013 */
[----:B------:R-:W-:Y:S05]  /*1fbd0*/  @!UPT UIADD3 URZ, URZ, URZ, URZ ;  /* 0x0000003f3f3ff290 */ /* 0x000fea000fffe03f */
[----:B------:R-:W-:Y:S01]  /*1fbe0*/  MOV R13, R22 ;  /* 0x00000016000d7202 */ /* 0x000fe20000000f00 */
[----:B------:R-:W-:Y:S01]  /*1fbf0*/  IMAD.MOV.U32 R28, RZ, RZ, R20 ;  /* 0x000000ffff1c7224 */ /* 0x000fe200078e0014 */
[----:B------:R-:W-:Y:S02]  /*1fc00*/  MOV R12, R23 ;  /* 0x00000017000c7202 */ /* 0x000fe40000000f00 */
[----:B------:R-:W-:Y:S01]  /*1fc10*/  MOV R29, R21 ;  /* 0x00000015001d7202 */ /* 0x000fe20000000f00 */
[----:B------:R-:W2:Y:S04]  /*1fc20*/  LDL.LU.64 R22, [R1+0x3800] ;  /* 0x0038000001167983 */ /* 0x000ea80000300a00 */
[----:B------:R-:W2:Y:S04]  /*1fc30*/  LDL.LU.64 R20, [R1+0x37f8] ;  /* 0x0037f80001147983 */ /* 0x000ea80000300a00 */
[----:B------:R-:W3:Y:S04]  /*1fc40*/  LDL.LU R18, [R1+0x37f4] ;  /* 0x0037f40001127983 */ /* 0x000ee80000300800 */
[----:B------:R-:W3:Y:S04]  /*1fc50*/  LDL.LU R19, [R1+0x37f0] ;  /* 0x0037f00001137983 */ /* 0x000ee80000300800 */
[----:B------:R0:W-:Y:S02]  /*1fc60*/  STL [R1+0x37d4], R12 ;  /* 0x0037d40c01007387 */ /* 0x0001e40000100800 */
[----:B0-----:R-:W-:-:S02]  /*1fc70*/  MOV R12, R3 ;  /* 0x00000003000c7202 */ /* 0x001fc40000000f00 */
[----:B------:R-:W4:Y:S04]  /*1fc80*/  LDL.LU R3, [R1+0x37ec] ;  /* 0x0037ec0001037983 */ /* 0x000f280000300800 */
[----:B------:R0:W-:Y:S04]  /*1fc90*/  STL [R1+0x37d0], R13 ;  /* 0x0037d00d01007387 */ /* 0x0001e80000100800 */
[----:B------:R1:W-:Y:S01]  /*1fca0*/  STL [R1+0x37bc], R29 ;  /* 0x0037bc1d01007387 */ /* 0x0003e20000100800 */
[----:B0-----:R-:W-:-:S03]  /*1fcb0*/  MOV R13, R6 ;  /* 0x00000006000d7202 */ /* 0x001fc60000000f00 */
[----:B------:R0:W-:Y:S01]  /*1fcc0*/  STL [R1+0x37b8], R28 ;  /* 0x0037b81c01007387 */ /* 0x0001e20000100800 */
[----:B-1----:R-:W-:Y:S01]  /*1fcd0*/  IMAD.MOV.U32 R29, RZ, RZ, R7 ;  /* 0x000000ffff1d7224 */ /* 0x002fe200078e0007 */
[-C--:B--2---:R-:W-:Y:S08]  /*1fce0*/  HMMA.16816.F32.BF16 R20, R20, R4.reuse, RZ ;  /* 0x000000041414723c */ /* 0x084ff000000418ff */
[----:B---3--:R-:W-:Y:S11]  /*1fcf0*/  HMMA.16816.F32.BF16 R16, R16, R4, RZ ;  /* 0x000000041010723c */ /* 0x008ff600000418ff */
[----:B------:R-:W-:Y:S05]  /*1fd00*/  @!UPT UIADD3 URZ, URZ, URZ, URZ ;  /* 0x0000003f3f3ff290 */ /* 0x000fea000fffe03f */
[----:B0-----:R-:W-:-:S08]  /*1fd10*/  MOV R28, R23 ;  /* 0x00000017001c7202 */ /* 0x001fd00000000f00 */
[----:B------:R-:W-:Y:S02]  /*1fd20*/  MOV R6, R19 ;  /* 0x0000001300067202 */ /* 0x000fe40000000f00 */
[----:B------:R-:W-:Y:S01]  /*1fd30*/  MOV R7, R18 ;  /* 0x0000001200077202 */ /* 0x000fe20000000f00 */
[----:B------:R-:W-:Y:S01]  /*1fd40*/  STL.64 [R1+0x70], R16 ;  /* 0x0000701001007387 */ /* 0x000fe20000100a00 */
[----:B------:R-:W-:Y:S01]  /*1fd50*/  IMAD.MOV.U32 R19, RZ, RZ, R29 ;  /* 0x000000ffff137224 */ /* 0x000fe200078e001d */
[----:B------:R-:W-:Y:S02]  /*1fd60*/  MOV R29, R22 ;  /* 0x00000016001d7202 */ /* 0x000fe40000000f00 */
[----:B------:R-:W-:Y:S04]  /*1fd70*/  STL [R1+0x37c4], R6 ;  /* 0x0037c40601007387 */ /* 0x000fe80000100800 */
[----:B------:R-:W-:Y:S04]  /*1fd80*/  STL [R1+0x37c0], R7 ;  /* 0x0037c00701007387 */ /* 0x000fe80000100800 */
[----:B------:R-:W-:Y:S04]  /*1fd90*/  STL.64 [R1+0x50], R20 ;  /* 0x0000501401007387 */ /* 0x000fe80000100a00 */
[----:B----4-:R-:W0:Y:S04]  /*1fda0*/  LDSM.16.MT88.4 R20, [R3+0x1000] ;  /* 0x001000000314783b */ /* 0x010e280000004200 */
[----:B------:R-:W-:Y:S04]  /*1fdb0*/  STL [R1+0x37d8], R28 ;  /* 0x0037d81c01007387 */ /* 0x000fe80000100800 */
[----:B------:R-:W-:Y:S01]  /*1fdc0*/  STL [R1+0x37c8], R29 ;  /* 0x0037c81d01007387 */ /* 0x000fe20000100800 */
[----:B0-----:R-:W-:-:S05]  /*1fdd0*/  IMAD.MOV.U32 R6, RZ, RZ, R23 ;  /* 0x000000ffff067224 */ /* 0x001fca00078e0017 */
[----:B------:R0:W-:Y:S04]  /*1fde0*/  STL [R1+0x37e8], R6 ;  /* 0x0037e80601007387 */ /* 0x0001e80000100800 */
[----:B0-----:R-:W2:Y:S01]  /*1fdf0*/  LDL R6, [R1+0xa28] ;  /* 0x000a280001067983 */ /* 0x001ea20000100800 */
[----:B------:R-:W-:Y:S01]  /*1fe00*/  IMAD.MOV.U32 R17, RZ, RZ, R20 ;  /* 0x000000ffff117224 */ /* 0x000fe200078e0014 */
[----:B------:R-:W-:Y:S01]  /*1fe10*/  MOV R16, R21 ;  /* 0x0000001500107202 */ /* 0x000fe20000000f00 */
[----:B------:R-:W-:Y:S01]  /*1fe20*/  IMAD.MOV.U32 R23, RZ, RZ, R10 ;  /* 0x000000ffff177224 */ /* 0x000fe200078e000a */
[----:B------:R-:W-:Y:S02]  /*1fe30*/  MOV R7, R22 ;  /* 0x0000001600077202 */ /* 0x000fe40000000f00 */
[----:B------:R-:W-:-:S02]  /*1fe40*/  MOV R21, R8 ;  /* 0x0000000800157202 */ /* 0x000fc40000000f00 */
[----:B------:R-:W-:Y:S02]  /*1fe50*/  MOV R22, R9 ;  /* 0x0000000900167202 */ /* 0x000fe40000000f00 */
[----:B------:R-:W-:Y:S02]  /*1fe60*/  MOV R20, R11 ;  /* 0x0000000b00147202 */ /* 0x000fe40000000f00 */
[----:B------:R-:W-:Y:S01]  /*1fe70*/  HMMA.16816.F32.BF16 R8, R24, R4, RZ ;  /* 0x000000041808723c */ /* 0x000fe200000418ff */
[----:B------:R-:W-:Y:S04]  /*1fe80*/  STL [R1+0x37e4], R7 ;  /* 0x0037e40701007387 */ /* 0x000fe80000100800 */
[----:B------:R-:W-:Y:S04]  /*1fe90*/  STL [R1+0x37e0], R16 ;  /* 0x0037e01001007387 */ /* 0x000fe80000100800 */
[----:B------:R-:W-:Y:S11]  /*1fea0*/  STL [R1+0x37dc], R17 ;  /* 0x0037dc1101007387 */ /* 0x000ff60000100800 */
[----:B------:R-:W-:Y:S03]  /*1feb0*/  @!UPT UIADD3 URZ, URZ, URZ, URZ ;  /* 0x0000003f3f3ff290 */ /* 0x000fe6000fffe03f */
[----:B------:R-:W-:Y:S04]  /*1fec0*/  STL.64 [R1+0x3708], R10 ;  /* 0x0037080a01007387 */ /* 0x000fe80000100a00 */
[----:B------:R-:W-:Y:S04]  /*1fed0*/  STL.64 [R1+0x3700], R8 ;  /* 0x0037000801007387 */ /* 0x000fe80000100a00 */
[----:B------:R-:W0:Y:S01]  /*1fee0*/  LDSM.16.MT88.4 R8, [R3+0x1080] ;  /* 0x001080000308783b */ /* 0x000e220000004200 */
[----:B------:R-:W-:Y:S02]  /*1fef0*/  MOV R24, R19 ;  /* 0x0000001300187202 */ /* 0x000fe40000000f00 */
[----:B------:R-:W-:Y:S01]  /*1ff00*/  MOV R27, R0 ;  /* 0x00000000001b7202 */ /* 0x000fe20000000f00 */
[----:B0-----:R-:W-:Y:S01]  /*1ff10*/  IMAD.MOV.U32 R0, RZ, RZ, R8 ;  /* 0x000000ffff007224 */ /* 0x001fe200078e0008 */
[----:B------:R-:W-:Y:S01]  /*1ff20*/  MOV R29, R9 ;  /* 0x00000009001d7202 */ /* 0x000fe20000000f00 */
[----:B------:R-:W-:Y:S01]  /*1ff30*/  IMAD.MOV.U32 R18, RZ, RZ, R11 ;  /* 0x000000ffff127224 */ /* 0x000fe200078e000b */
[----:B------:R-:W-:Y:S01]  /*1ff40*/  MOV R19, R10 ;  /* 0x0000000a00137202 */ /* 0x000fe20000000f00 */
[----:B------:R0:W-:Y:S01]  /*1ff50*/  STL [R1+0x36e8], R3 ;  /* 0x0036e80301007387 */ /* 0x0001e20000100800 */
[----:B------:R-:W-:Y:S01]  /*1ff60*/  IMAD.MOV.U32 R25, RZ, RZ, R13 ;  /* 0x000000ffff197224 */ /* 0x000fe200078e000d */
[----:B------:R-:W-:-:S02]  /*1ff70*/  MOV R26, R12 ;  /* 0x0000000c001a7202 */ /* 0x000fc40000000f00 */
[----:B0-----:R-:W-:Y:S01]  /*1ff80*/  MOV R3, R0 ;  /* 0x0000000000037202 */ /* 0x001fe20000000f00 */
[----:B--2---:R-:W0:Y:S02]  /*1ff90*/  LDSM.16.MT88.4 R8, [R6+0x1000] ;  /* 0x001000000608783b */ /* 0x004e240000004200 */
[----:B0-----:R-:W-:Y:S01]  /*1ffa0*/  MOV R28, R8 ;  /* 0x00000008001c7202 */ /* 0x001fe20000000f00 */
[----:B------:R-:W-:Y:S01]  /*1ffb0*/  IMAD.MOV.U32 R12, RZ, RZ, R9 ;  /* 0x000000ffff0c7224 */ /* 0x000fe200078e0009 */
[----:B------:R-:W-:Y:S02]  /*1ffc0*/  MOV R13, R10 ;  /* 0x0000000a000d7202 */ /* 0x000fe40000000f00 */
[----:B------:R-:W-:Y:S02]  /*1ffd0*/  MOV R0, R11 ;  /* 0x0000000b00007202 */ /* 0x000fe40000000f00 */
[----:B------:R-:W0:Y:S02]  /*1ffe0*/  LDSM.16.MT88.4 R8, [R6+0x1080] ;  /* 0x001080000608783b */ /* 0x000e240000004200 */
[----:B0-----:R-:W-:Y:S01]  /*1fff0*/  IMAD.MOV.U32 R6, RZ, RZ, R8 ;  /* 0x000000ffff067224 */ /* 0x001fe200078e0008 */
[----:B------:R-:W-:Y:S01]  /*20000*/  MOV R7, R9 ;  /* 0x0000000900077202 */ /* 0x000fe20000000f00 */
[----:B------:R-:W-:Y:S01]  /*20010*/  IMAD.MOV.U32 R17, RZ, RZ, R11 ;  /* 0x000000ffff117224 */ /* 0x000fe200078e000b */
[----:B------:R-:W-:-:S02]  /*20020*/  MOV R16, R10 ;  /* 0x0000000a00107202 */ /* 0x000fc40000000f00 */
[----:B------:R-:W0:Y:S04]  /*20030*/  LDSM.16.MT88.4 R8, [R2+0x1000] ;  /* 0x001000000208783b */ /* 0x000e280000004200 */
[----:B0-----:R0:W-:Y:S04]  /*20040*/  STL.64 [R1+0x3728], R10 ;  /* 0x0037280a01007387 */ /* 0x0011e80000100a00 */
[----:B------:R1:W-:Y:S01]  /*20050*/  STL.64 [R1+0x3720], R8 ;  /* 0x0037200801007387 */ /* 0x0003e20000100a00 */
[----:B0-----:R-:W-:Y:S01]  /*20060*/  IMAD.MOV.U32 R10, RZ, RZ, R16 ;  /* 0x000000ffff0a7224 */ /* 0x001fe200078e0010 */
[----:B------:R-:W-:-:S02]  /*20070*/  MOV R11, R17 ;  /* 0x00000011000b7202 */ /* 0x000fc40000000f00 */
[----:B-1----:R-:W-:Y:S02]  /*20080*/  MOV R8, R6 ;  /* 0x0000000600087202 */ /* 0x002fe40000000f00 */
[----:B------:R-:W2:Y:S01]  /*20090*/  LDL.LU R6, [R1+0x37e8] ;  /* 0x0037e80001067983 */ /* 0x000ea20000300800 */
[----:B------:R-:W-:-:S03]  /*200a0*/  MOV R9, R7 ;  /* 0x0000000700097202 */ /* 0x000fc60000000f00 */
[----:B------:R-:W3:Y:S04]  /*200b0*/  LDL.LU R7, [R1+0x37e4] ;  /* 0x0037e40001077983 */ /* 0x000ee80000300800 */
[----:B------:R-:W4:Y:S04]  /*200c0*/  LDL.LU R16, [R1+0x37e0] ;  /* 0x0037e00001107983 */ /* 0x000f280000300800 */
[----:B------:R-:W5:Y:S04]  /*200d0*/  LDL.LU R17, [R1+0x37dc] ;  /* 0x0037dc0001117983 */ /* 0x000f680000300800 */
[----:B------:R0:W-:Y:S04]  /*200e0*/  STL.64 [R1+0x3748], R10 ;  /* 0x0037480a01007387 */ /* 0x0001e80000100a00 */
[----:B------:R1:W-:Y:S01]  /*200f0*/  STL.64 [R1+0x3740], R8 ;  /* 0x0037400801007387 */ /* 0x0003e20000100a00 */
[----:B0-----:R-:W-:-:S02]  /*20100*/  MOV R10, R13 ;  /* 0x0000000d000a7202 */ /* 0x001fc40000000f00 */
[----:B-1----:R-:W-:Y:S01]  /*20110*/  MOV R8, R28 ;  /* 0x0000001c00087202 */ /* 0x002fe20000000f00 */
[----:B------:R-:W-:Y:S01]  /*20120*/  IMAD.MOV.U32 R9, RZ, RZ, R12 ;  /* 0x000000ffff097224 */ /* 0x000fe200078e000c */
[----:B------:R-:W2:Y:S04]  /*20130*/  LDL.LU R28, [R1+0x37d8] ;  /* 0x0037d800011c7983 */ /* 0x000ea80000300800 */
[----:B------:R-:W2:Y:S04]  /*20140*/  LDL.LU R12, [R1+0x37d4] ;  /* 0x0037d400010c7983 */ /* 0x000ea80000300800 */
[----:B------:R-:W3:Y:S01]  /*20150*/  LDL.LU R13, [R1+0x37d0] ;  /* 0x0037d000010d7983 */ /* 0x000ee20000300800 */
[----:B------:R-:W-:-:S03]  /*20160*/  MOV R11, R0 ;  /* 0x00000000000b7202 */ /* 0x000fc60000000f00 */
[----:B------:R-:W3:Y:S04]  /*20170*/  LDL.LU R0, [R1+0x37cc] ;  /* 0x0037cc0001007983 */ /* 0x000ee80000300800 */
[----:B------:R0:W-:Y:S04]  /*20180*/  STL.64 [R1+0x3768], R10 ;  /* 0x0037680a01007387 */ /* 0x0001e80000100a00 */
[----:B------:R1:W-:Y:S01]  /*20190*/  STL.64 [R1+0x3760], R8 ;  /* 0x0037600801007387 */ /* 0x0003e20000100a00 */
[----:B0-----:R-:W-:Y:S01]  /*201a0*/  MOV R10, R19 ;  /* 0x00000013000a7202 */ /* 0x001fe20000000f00 */
[----:B------:R-:W-:-:S02]  /*201b0*/  IMAD.MOV.U32 R11, RZ, RZ, R18 ;  /* 0x000000ffff0b7224 */ /* 0x000fc400078e0012 */
[----:B-1----:R-:W-:Y:S01]  /*201c0*/  IMAD.MOV.U32 R8, RZ, RZ, R3 ;  /* 0x000000ffff087224 */ /* 0x002fe200078e0003 */
[----:B------:R-:W-:Y:S02]  /*201d0*/  MOV R9, R29 ;  /* 0x0000001d00097202 */ /* 0x000fe40000000f00 */
[----:B------:R-:W-:Y:S01]  /*201e0*/  STL.64 [R1+0x3788], R10 ;  /* 0x0037880a01007387 */ /* 0x000fe20000100a00 */
[----:B------:R-:W-:Y:S01]  /*201f0*/  MOV R19, R14 ;  /* 0x0000000e00137202 */ /* 0x000fe20000000f00 */
[----:B------:R-:W-:Y:S02]  /*20200*/  IMAD.MOV.U32 R18, RZ, RZ, R15 ;  /* 0x000000ffff127224 */ /* 0x000fe400078e000f */
[----:B------:R4:W-:Y:S04]  /*20210*/  STL.64 [R1+0x3780], R8 ;  /* 0x0037800801007387 */ /* 0x0009e80000100a00 */
[----:B------:R-:W-:Y:S01]  /*20220*/  STL [R1+0x36c4], R2 ;  /* 0x0036c40201007387 */ /* 0x000fe20000100800 */
[----:B----4-:R-:W-:-:S02]  /*20230*/  MOV R9, R16 ;  /* 0x0000001000097202 */ /* 0x010fc40000000f00 */
[----:B-----5:R-:W-:Y:S02]  /*20240*/  MOV R8, R17 ;  /* 0x0000001100087202 */ /* 0x020fe40000000f00 */
[----:B--2---:R-:W-:Y:S02]  /*20250*/  MOV R17, R12 ;  /* 0x0000000c00117202 */ /* 0x004fe40000000f00 */
[----:B---3--:R-:W-:Y:S02]  /*20260*/  MOV R16, R13 ;  /* 0x0000000d00107202 */ /* 0x008fe40000000f00 */
[----:B------:R-:W0:Y:S01]  /*20270*/  LDSM.16.MT88.4 R12, [R2+0x1080] ;  /* 0x00108000020c783b */ /* 0x000e220000004200 */
[----:B------:R-:W-:Y:S01]  /*20280*/  IMAD.MOV.U32 R10, RZ, RZ, R7 ;  /* 0x000000ffff0a7224 */ /* 0x000fe200078e0007 */
[----:B------:R-:W-:Y:S01]  /*20290*/  MOV R11, R6 ;  /* 0x00000006000b7202 */ /* 0x000fe20000000f00 */
        /* <DEDUP_REMOVED lines=10> */
[----:B------:R-:W-:Y:S01]  /*20340*/  MOV R13, R6 ;  /* 0x00000006000d7202 */ /* 0x000fe20000000f00 */
[----:B------:R-:W2:Y:S04]  /*20350*/  LDL.LU R29, [R1+0x37c8] ;  /* 0x0037c800011d7983 */ /* 0x000ea80000300800 */
[----:B------:R-:W3:Y:S04]  /*20360*/  LDL.LU R6, [R1+0x37c4] ;  /* 0x0037c40001067983 */ /* 0x000ee80000300800 */
[----:B------:R-:W4:Y:S04]  /*20370*/  LDL.LU R7, [R1+0x37c0] ;  /* 0x0037c00001077983 */ /* 0x000f280000300800 */
[----:B------:R-:W-:Y:S04]  /*20380*/  STL.64 [R1+0x3718], R14 ;  /* 0x0037180e01007387 */ /* 0x000fe80000100a00 */
[----:B------:R0:W-:Y:S04]  /*20390*/  STL.64 [R1+0x3710], R12 ;  /* 0x0037100c01007387 */ /* 0x0001e80000100a00 */
[----:B0-----:R-:W5:Y:S04]  /*203a0*/  LDL.LU R12, [R1+0x50] ;  /* 0x00005000010c7983 */ /* 0x001f680000300800 */
[----:B------:R-:W5:Y:S01]  /*203b0*/  LDL.LU R13, [R1+0x54] ;  /* 0x00005400010d7983 */ /* 0x000f620000300800 */
[----:B------:R-:W-:Y:S01]  /*203c0*/  IMAD.MOV.U32 R15, RZ, RZ, R28 ;  /* 0x000000ffff0f7224 */ /* 0x000fe200078e001c */
[----:B--2---:R-:W-:-:S02]  /*203d0*/  MOV R14, R29 ;  /* 0x0000001d000e7202 */ /* 0x004fc40000000f00 */
[----:B------:R-:W2:Y:S04]  /*203e0*/  LDL.LU R29, [R1+0x37bc] ;  /* 0x0037bc00011d7983 */ /* 0x000ea80000300800 */
[----:B------:R-:W2:Y:S04]  /*203f0*/  LDL.LU R28, [R1+0x37b8] ;  /* 0x0037b800011c7983 */ /* 0x000ea80000300800 */
[----:B------:R4:W-:Y:S02]  /*20400*/  STL.64 [R1+0x3738], R14 ;  /* 0x0037380e01007387 */ /* 0x0009e40000100a00 */
[----:B----4-:R-:W-:-:S02]  /*20410*/  MOV R14, R7 ;  /* 0x00000007000e7202 */ /* 0x010fc40000000f00 */
[----:B---3--:R-:W-:Y:S01]  /*20420*/  MOV R15, R6 ;  /* 0x00000006000f7202 */ /* 0x008fe20000000f00 */
[----:B-----5:R0:W-:Y:S04]  /*20430*/  STL.64 [R1+0x3730], R12 ;  /* 0x0037300c01007387 */ /* 0x0201e80000100a00 */
[----:B0-----:R-:W3:Y:S04]  /*20440*/  LDL.LU R12, [R1+0x70] ;  /* 0x00007000010c7983 */ /* 0x001ee80000300800 */
[----:B------:R-:W3:Y:S04]  /*20450*/  LDL.LU R13, [R1+0x74] ;  /* 0x00007400010d7983 */ /* 0x000ee80000300800 */
[----:B------:R-:W4:Y:S04]  /*20460*/  LDL.LU R7, [R1+0x37b4] ;  /* 0x0037b40001077983 */ /* 0x000f280000300800 */
[----:B------:R-:W5:Y:S04]  /*20470*/  LDL.LU R6, [R1+0x37b0] ;  /* 0x0037b00001067983 */ /* 0x000f680000300800 */
[----:B------:R0:W-:Y:S02]  /*20480*/  STL.64 [R1+0x3758], R14 ;  /* 0x0037580e01007387 */ /* 0x0001e40000100a00 */
[----:B0-----:R-:W-:Y:S01]  /*20490*/  MOV R14, R16 ;  /* 0x00000010000e7202 */ /* 0x001fe20000000f00 */
[----:B------:R-:W-:Y:S01]  /*204a0*/  IMAD.MOV.U32 R15, RZ, RZ, R17 ;  /* 0x000000ffff0f7224 */ /* 0x000fe200078e0011 */
[----:B---3--:R2:W-:Y:S02]  /*204b0*/  STL.64 [R1+0x3750], R12 ;  /* 0x0037500c01007387 */ /* 0x0085e40000100a00 */
[----:B--2---:R-:W-:Y:S01]  /*204c0*/  IMAD.MOV.U32 R12, RZ, RZ, R28 ;  /* 0x000000ffff0c7224 */ /* 0x004fe200078e001c */
[----:B------:R-:W-:Y:S01]  /*204d0*/  MOV R13, R29 ;  /* 0x0000001d000d7202 */ /* 0x000fe20000000f00 */
[----:B------:R-:W2:Y:S04]  /*204e0*/  LDL.LU R28, [R1+0x37ac] ;  /* 0x0037ac00011c7983 */ /* 0x000ea80000300800 */
[----:B------:R-:W3:Y:S04]  /*204f0*/  LDL.LU R29, [R1+0x37a8] ;  /* 0x0037a800011d7983 */ /* 0x000ee80000300800 */
[----:B------:R5:W-:Y:S04]  /*20500*/  STL.64 [R1+0x3778], R14 ;  /* 0x0037780e01007387 */ /* 0x000be80000100a00 */
[----:B------:R0:W-:Y:S01]  /*20510*/  STL.64 [R1+0x3770], R12 ;  /* 0x0037700c01007387 */ /* 0x0001e20000100a00 */
[----:B-----5:R-:W-:Y:S01]  /*20520*/  IMAD.MOV.U32 R14, RZ, RZ, R6 ;  /* 0x000000ffff0e7224 */ /* 0x020fe200078e0006 */
[----:B----4-:R-:W-:-:S02]  /*20530*/  MOV R15, R7 ;  /* 0x00000007000f7202 */ /* 0x010fc40000000f00 */
[----:B------:R-:W4:Y:S01]  /*20540*/  LDL.LU R6, [R1+0x37a4] ;  /* 0x0037a40001067983 */ /* 0x000f220000300800 */
[----:B0-----:R-:W-:Y:S02]  /*20550*/  MOV R12, R18 ;  /* 0x00000012000c7202 */ /* 0x001fe40000000f00 */
[----:B------:R-:W-:Y:S01]  /*20560*/  MOV R13, R19 ;  /* 0x00000013000d7202 */ /* 0x000fe20000000f00 */
[----:B------:R-:W4:Y:S04]  /*20570*/  LDL.LU R7, [R1+0x37a0] ;  /* 0x0037a00001077983 */ /* 0x000f280000300800 */
[----:B------:R-:W-:Y:S04]  /*20580*/  STL.64 [R1+0x3798], R14 ;  /* 0x0037980e01007387 */ /* 0x000fe80000100a00 */
[----:B------:R0:W-:Y:S04]  /*20590*/  STL.64 [R1+0x3790], R12 ;  /* 0x0037900c01007387 */ /* 0x0001e80000100a00 */
[----:B------:R-:W1:Y:S04]  /*205a0*/  LDSM.16.MT88.4 R16, [R0+0x1080] ;  /* 0x001080000010783b */ /* 0x000e680000004200 */
[----:B0-----:R-:W4:Y:S04]  /*205b0*/  LDL.LU R12, [R1+0xb0] ;  /* 0x0000b000010c7983 */ /* 0x001f280000300800 */
[----:B------:R-:W4:Y:S04]  /*205c0*/  LDL.LU R13, [R1+0xb4] ;  /* 0x0000b400010d7983 */ /* 0x000f280000300800 */
[----:B-1----:R-:W-:Y:S04]  /*205d0*/  STL [R1+0x36ec], R19 ;  /* 0x0036ec1301007387 */ /* 0x002fe80000100800 */
[----:B------:R-:W-:Y:S01]  /*205e0*/  STL [R1+0x36b8], R0 ;  /* 0x0036b80001007387 */ /* 0x000fe20000100800 */
[----:B--2---:R-:W-:Y:S01]  /*205f0*/  IMAD.MOV.U32 R15, RZ, RZ, R28 ;  /* 0x000000ffff0f7224 */ /* 0x004fe200078e001c */
[----:B---3--:R-:W-:-:S07]  /*20600*/  MOV R14, R29 ;  /* 0x0000001d000e7202 */ /* 0x008fce0000000f00 */
[-C--:B----4-:R-:W-:Y:S01]  /*20610*/  HMMA.16816.F32.BF16 R8, R8, R6.reuse, R12 ;  /* 0x000000060808723c */ /* 0x090fe2000004180c */
[----:B------:R-:W2:Y:S04]  /*20620*/  LDL.LU.64 R14, [R1+0x3798] ;  /* 0x00379800010e7983 */ /* 0x000ea80000300a00 */
[----:B------:R-:W2:Y:S11]  /*20630*/  LDL.LU.64 R12, [R1+0x3790] ;  /* 0x00379000010c7983 */ /* 0x000eb60000300a00 */
[----:B------:R-:W-:Y:S07]  /*20640*/  @!UPT UIADD3 URZ, URZ, URZ, URZ ;  /* 0x0000003f3f3ff290 */ /* 0x000fee000fffe03f */
[----:B------:R0:W-:Y:S01]  /*20650*/  STL.64 [R1+0xa0], R8 ;  /* 0x0000a00801007387 */ /* 0x0001e20000100a00 */
[----:B------:R-:W-:Y:S02]  /*20660*/  MOV R29, R10 ;  /* 0x0000000a001d7202 */ /* 0x000fe40000000f00 */
[----:B------:R-:W-:Y:S02]  /*20670*/  MOV R28, R11 ;  /* 0x0000000b001c7202 */ /* 0x000fe40000000f00 */
[----:B------:R-:W2:Y:S04]  /*20680*/  LDL.LU.64 R10, [R1+0x3788] ;  /* 0x00378800010a7983 */ /* 0x000ea80000300a00 */
[----:B0-----:R-:W2:Y:S04]  /*20690*/  LDL.LU.64 R8, [R1+0x3780] ;  /* 0x0037800001087983 */ /* 0x001ea80000300a00 */
[----:B------:R-:W-:Y:S04]  /*206a0*/  STL [R1+0x36c0], R28 ;  /* 0x0036c01c01007387 */ /* 0x000fe80000100800 */
[----:B------:R-:W-:Y:S01]  /*206b0*/  STL [R1+0x36bc], R29 ;  /* 0x0036bc1d01007387 */ /* 0x000fe20000100800 */
[----:B--2---:R-:W-:Y:S03]  /*206c0*/  HMMA.16816.F32.BF16 R8, R8, R6, R12 ;  /* 0x000000060808723c */ /* 0x004fe6000004180c */
[----:B------:R-:W2:Y:S04]  /*206d0*/  LDL.LU.64 R14, [R1+0x3778] ;  /* 0x00377800010e7983 */ /* 0x000ea80000300a00 */
[----:B------:R-:W2:Y:S11]  /*206e0*/  LDL.LU.64 R12, [R1+0x3770] ;  /* 0x00377000010c7983 */ /* 0x000eb60000300a00 */
[----:B------:R-:W-:Y:S05]  /*206f0*/  @!UPT UIADD3 URZ, URZ, URZ, URZ ;  /* 0x0000003f3f3ff290 */ /* 0x000fea000fffe03f */
[----:B------:R-:W-:Y:S01]  /*20700*/  STL.64 [R1+0x90], R8 ;  /* 0x0000900801007387 */ /* 0x000fe20000100a00 */
[----:B------:R-:W-:-:S03]  /*20710*/  IMAD.MOV.U32 R0, RZ, RZ, R11 ;  /* 0x000000ffff007224 */ /* 0x000fc600078e000b */
[----:B------:R0:W-:Y:S04]  /*20720*/  STL [R1+0x98], R10 ;  /* 0x0000980a01007387 */ /* 0x0001e80000100800 */
[----:B0-----:R-:W2:Y:S04]  /*20730*/  LDL.LU.64 R10, [R1+0x3768] ;  /* 0x00376800010a7983 */ /* 0x001ea80000300a00 */
[----:B------:R-:W2:Y:S04]  /*20740*/  LDL.LU.64 R8, [R1+0x3760] ;  /* 0x0037600001087983 */ /* 0x000ea80000300a00 */
[----:B------:R-:W-:Y:S01]  /*20750*/  STL [R1+0x36c8], R0 ;  /* 0x0036c80001007387 */ /* 0x000fe20000100800 */
[----:B--2---:R-:W-:Y:S03]  /*20760*/  HMMA.16816.F32.BF16 R8, R8, R6, R12 ;  /* 0x000000060808723c */ /* 0x004fe6000004180c */
[----:B------:R-:W2:Y:S04]  /*20770*/  LDL.LU.64 R14, [R1+0x3758] ;  /* 0x00375800010e7983 */ /* 0x000ea80000300a00 */
[----:B------:R-:W2:Y:S11]  /*20780*/  LDL.LU.64 R12, [R1+0x3750] ;  /* 0x00375000010c7983 */ /* 0x000eb60000300a00 */
[----:B------:R-:W-:Y:S05]  /*20790*/  @!UPT UIADD3 URZ, URZ, URZ, URZ ;  /* 0x0000003f3f3ff290 */ /* 0x000fea000fffe03f */
[----:B------:R0:W-:Y:S01]  /*207a0*/  STL [R1+0x80], R8 ;  /* 0x0000800801007387 */ /* 0x0001e20000100800 */
[----:B------:R-:W-:Y:S01]  /*207b0*/  MOV R19, R11 ;  /* 0x0000000b00137202 */ /* 0x000fe20000000f00 */
[----:B------:R-:W-:Y:S01]  /*207c0*/  IMAD.MOV.U32 R29, RZ, RZ, R10 ;  /* 0x000000ffff1d7224 */ /* 0x000fe200078e000a */
[----:B------:R-:W-:Y:S01]  /*207d0*/  MOV R28, R9 ;  /* 0x00000009001c7202 */ /* 0x000fe20000000f00 */
[----:B------:R-:W2:Y:S04]  /*207e0*/  LDL.LU.64 R10, [R1+0x3748] ;  /* 0x00374800010a7983 */ /* 0x000ea80000300a00 */
[----:B0-----:R-:W2:Y:S01]  /*207f0*/  LDL.LU.64 R8, [R1+0x3740] ;  /* 0x0037400001087983 */ /* 0x001ea20000300a00 */
[-C--:B------:R-:W-:Y:S03]  /*20800*/  HMMA.16816.F32.BF16 R20, R20, R4.reuse, RZ ;  /* 0x000000041414723c */ /* 0x080fe600000418ff */
[----:B------:R0:W-:Y:S04]  /*20810*/  STL [R1+0x36d0], R29 ;  /* 0x0036d01d01007387 */ /* 0x0001e80000100800 */
[----:B------:R1:W-:Y:S01]  /*20820*/  STL [R1+0x36cc], R28 ;  /* 0x0036cc1c01007387 */ /* 0x0003e20000100800 */
[----:B------:R-:W-:Y:S08]  /*20830*/  HMMA.16816.F32.BF16 R24, R24, R4, RZ ;  /* 0x000000041818723c */ /* 0x000ff000000418ff */
[----:B--2---:R-:W-:Y:S01]  /*20840*/  HMMA.16816.F32.BF16 R8, R8, R6, R12 ;  /* 0x000000060808723c */ /* 0x004fe2000004180c */
[----:B------:R-:W2:Y:S04]  /*20850*/  LDL.LU.64 R14, [R1+0x3738] ;  /* 0x00373800010e7983 */ /* 0x000ea80000300a00 */
[----:B------:R-:W2:Y:S11]  /*20860*/  LDL.LU.64 R12, [R1+0x3730] ;  /* 0x00373000010c7983 */ /* 0x000eb60000300a00 */
[----:B------:R-:W-:Y:S08]  /*20870*/  @!UPT UIADD3 URZ, URZ, URZ, URZ ;  /* 0x0000003f3f3ff290 */ /* 0x000ff0000fffe03f */
[----:B------:R-:W-:Y:S01]  /*20880*/  IMAD.MOV.U32 R4, RZ, RZ, R10 ;  /* 0x000000ffff047224 */ /* 0x000fe200078e000a */
[----:B------:R-:W-:Y:S02]  /*20890*/  MOV R0, R11 ;  /* 0x0000000b00007202 */ /* 0x000fe40000000f00 */
[----:B------:R-:W-:Y:S01]  /*208a0*/  MOV R3, R8 ;  /* 0x0000000800037202 */ /* 0x000fe20000000f00 */
[----:B------:R-:W2:Y:S01]  /*208b0*/  LDL.LU.64 R10, [R1+0x3728] ;  /* 0x00372800010a7983 */ /* 0x000ea20000300a00 */
[----:B------:R-:W-:-:S03]  /*208c0*/  MOV R5, R9 ;  /* 0x0000000900057202 */ /* 0x000fc60000000f00 */
[----:B------:R-:W2:Y:S02]  /*208d0*/  LDL.LU.64 R8, [R1+0x3720] ;  /* 0x0037200001087983 */ /* 0x000ea40000300a00 */
[-C--:B--2---:R-:W-:Y:S02]  /*208e0*/  HMMA.16816.F32.BF16 R8, R8, R6.reuse, R12 ;  /* 0x000000060808723c */ /* 0x084fe4000004180c */
[----:B------:R-:W2:Y:S04]  /*208f0*/  LDL.LU.64 R14, [R1+0x3718] ;  /* 0x00371800010e7983 */ /* 0x000ea80000300a00 */
[----:B------:R-:W2:Y:S11]  /*20900*/  LDL.LU.64 R12, [R1+0x3710] ;  /* 0x00371000010c7983 */ /* 0x000eb60000300a00 */
[----:B------:R-:W-:Y:S06]  /*20910*/  @!UPT UIADD3 URZ, URZ, URZ, URZ ;  /* 0x0000003f3f3ff290 */ /* 0x000fec000fffe03f */
[----:B------:R3:W-:Y:S01]  /*20920*/  STL.64 [R1+0x60], R8 ;  /* 0x0000600801007387 */ /* 0x0007e20000100a00 */
[----:B0-----:R-:W-:Y:S01]  /*20930*/  MOV R29, R10 ;  /* 0x0000000a001d7202 */ /* 0x001fe20000000f00 */
[----:B-1----:R-:W-:Y:S02]  /*20940*/  IMAD.MOV.U32 R28, RZ, RZ, R11 ;  /* 0x000000ffff1c7224 */ /* 0x002fe400078e000b */
[----:B------:R-:W2:Y:S04]  /*20950*/  LDL.LU.64 R10, [R1+0x3708] ;  /* 0x00370800010a7983 */ /* 0x000ea80000300a00 */
[----:B---3--:R-:W2:Y:S04]  /*20960*/  LDL.LU.64 R8, [R1+0x3700] ;  /* 0x0037000001087983 */ /* 0x008ea80000300a00 */
[----:B------:R-:W3:Y:S01]  /*20970*/  LDL R2, [R1+0xa28] ;  /* 0x000a280001027983 */ /* 0x000ee20000100800 */
[----:B--2---:R-:W-:Y:S03]  /*20980*/  HMMA.16816.F32.BF16 R8, R12, R6, R8 ;  /* 0x000000060c08723c */ /* 0x004fe60000041808 */
[----:B------:R-:W2:Y:S04]  /*20990*/  LDL.LU.64 R14, [R1+0x36f8] ;  /* 0x0036f800010e7983 */ /* 0x000ea80000300a00 */
[----:B------:R-:W2:Y:S11]  /*209a0*/  LDL.LU.64 R12, [R1+0x36f0] ;  /* 0x0036f000010c7983 */ /* 0x000eb60000300a00 */
[----:B------:R-:W-:Y:S05]  /*209b0*/  @!UPT UIADD3 URZ, URZ, URZ, URZ ;  /* 0x0000003f3f3ff290 */ /* 0x000fea000fffe03f */
[----:B------:R0:W-:Y:S04]  /*209c0*/  STL.64 [R1+0x50], R8 ;  /* 0x0000500801007387 */ /* 0x0001e80000100a00 */
[----:B------:R1:W-:Y:S01]  /*209d0*/  STL.64 [R1+0x58], R10 ;  /* 0x0000580a01007387 */ /* 0x0003e20000100a00 */
[----:B0-----:R-:W-:-:S03]  /*209e0*/  MOV R8, R19 ;  /* 0x0000001300087202 */ /* 0x001fc60000000f00 */
[----:B------:R-:W4:Y:S01]  /*209f0*/  LDL.LU R19, [R1+0x36ec] ;  /* 0x0036ec0001137983 */ /* 0x000f220000300800 */
[----:B--2---:R-:W-:Y:S11]  /*20a00*/  HMMA.16816.F32.BF16 R20, R12, R6, R20 ;  /* 0x000000060c14723c */ /* 0x004ff60000041814 */
[----:B------:R-:W-:Y:S11]  /*20a10*/  @!UPT UIADD3 URZ, URZ, URZ, URZ ;  /* 0x0000003f3f3ff290 */ /* 0x000ff6000fffe03f */
[----:B------:R-:W-:Y:S02]  /*20a20*/  @!UPT UIADD3 URZ, URZ, URZ, URZ ;  /* 0x0000003f3f3ff290 */ /* 0x000fe4000fffe03f */
[----:B------:R-:W-:Y:S01]  /*20a30*/  MOV R12, R22 ;  /* 0x00000016000c7202 */ /* 0x000fe20000000f00 */
[----:B-1----:R-:W-:Y:S01]  /*20a40*/  IMAD.MOV.U32 R11, RZ, RZ, R23 ;  /* 0x000000ffff0b7224 */ /* 0x002fe200078e0017 */
[----:B------:R-:W-:Y:S01]  /*20a50*/  MOV R23, R8 ;  /* 0x0000000800177202 */ /* 0x000fe20000000f00 */
[----:B------:R-:W-:Y:S02]  /*20a60*/  IMAD.MOV.U32 R22, RZ, RZ, R3 ;  /* 0x000000ffff167224 */ /* 0x000fe400078e0003 */
[----:B------:R-:W2:Y:S04]  /*20a70*/  LDL.LU R3, [R1+0x36e8] ;  /* 0x0036e80001037983 */ /* 0x000ea80000300800 */
[----:B------:R-:W5:Y:S01]  /*20a80*/  LDL R8, [R1+0xcfc] ;  /* 0x000cfc0001087983 */ /* 0x000f620000100800 */
[----:B------:R-:W-:-:S02]  /*20a90*/  MOV R10, R20 ;  /* 0x00000014000a7202 */ /* 0x000fc40000000f00 */
[----:B------:R-:W-:Y:S01]  /*20aa0*/  MOV R9, R21 ;  /* 0x0000001500097202 */ /* 0x000fe20000000f00 */
[----:B------:R-:W-:Y:S01]  /*20ab0*/  IMAD.MOV.U32 R21, RZ, RZ, R5 ;  /* 0x000000ffff157224 */ /* 0x000fe200078e0005 */
[----:B------:R-:W-:Y:S02]  /*20ac0*/  MOV R20, R22 ;  /* 0x0000001600147202 */ /* 0x000fe40000000f00 */
[----:B------:R-:W-:Y:S02]  /*20ad0*/  MOV R22, R4 ;  /* 0x0000000400167202 */ /* 0x000fe40000000f00 */
[----:B----4-:R-:W-:Y:S11]  /*20ae0*/  HMMA.16816.F32.BF16 R4, R16, R6, R24 ;  /* 0x000000061004723c */ /* 0x010ff60000041818 */
[----:B------:R-:W-:Y:S11]  /*20af0*/  @!UPT UIADD3 URZ, URZ, URZ, URZ ;  /* 0x0000003f3f3ff290 */ /* 0x000ff6000fffe03f */
[----:B------:R-:W-:Y:S01]  /*20b00*/  @!UPT UIADD3 URZ, URZ, URZ, URZ ;  /* 0x0000003f3f3ff290 */ /* 0x000fe2000fffe03f */
[----:B------:R0:W-:Y:S04]  /*20b10*/  STL.64 [R1+0x3608], R6 ;  /* 0x0036080601007387 */ /* 0x0001e80000100a00 */
[----:B------:R1:W-:Y:S01]  /*20b20*/  STL.64 [R1+0x3600], R4 ;  /* 0x0036000401007387 */ /* 0x0003e20000100a00 */
[----:B0-----:R-:W-:Y:S01]  /*20b30*/  MOV R6, R12 ;  /* 0x0000000c00067202 */ /* 0x001fe20000000f00 */
[----:B------:R-:W-:Y:S01]  /*20b40*/  IMAD.MOV.U32 R7, RZ, RZ, R11 ;  /* 0x000000ffff077224 */ /* 0x000fe200078e000b */
[----:B-1----:R-:W-:Y:S02]  /*20b50*/  MOV R4, R10 ;  /* 0x0000000a00047202 */ /* 0x002fe40000000f00 */
[----:B------:R-:W-:Y:S02]  /*20b60*/  MOV R5, R9 ;  /* 0x0000000900057202 */ /* 0x000fe40000000f00 */
[----:B------:R-:W-:Y:S04]  /*20b70*/  STL.64 [R1+0x36e0], R6 ;  /* 0x0036e00601007387 */ /* 0x000fe80000100a00 */
[----:B------:R-:W-:Y:S01]  /*20b80*/  STL.64 [R1+0x36d8], R4 ;  /* 0x0036d80401007387 */ /* 0x000fe20000100a00 */
[----:B------:R-:W-:Y:S01]  /*20b90*/  MOV R27, R20 ;  /* 0x00000014001b7202 */ /* 0x000fe20000000f00 */
[----:B------:R-:W-:Y:S01]  /*20ba0*/  IMAD.MOV.U32 R20, RZ, RZ, R21 ;  /* 0x000000ffff147224 */ /* 0x000fe200078e0015 */
[----:B------:R-:W-:-:S02]  /*20bb0*/  MOV R21, R22 ;  /* 0x0000001600157202 */ /* 0x000fc40000000f00 */
[----:B------:R-:W-:Y:S01]  /*20bc0*/  MOV R22, R0 ;  /* 0x0000000000167202 */ /* 0x000fe20000000f00 */
[----:B--2---:R-:W0:Y:S04]  /*20bd0*/  LDSM.16.MT88.4 R16, [R3+0x2000] ;  /* 0x002000000310783b */ /* 0x004e280000004200 */
[----:B-----5:R-:W1:Y:S04]  /*20be0*/  LDSM.16.M88.4 R8, [R8+0x20000] ;  /* 0x020000000808783b */ /* 0x020e680000000200 */
[----:B------:R-:W2:Y:S01]  /*20bf0*/  LDSM.16.MT88.4 R4, [R3+0x2080] ;  /* 0x002080000304783b */ /* 0x000ea20000004200 */
[----:B0-----:R-:W-:Y:S01]  /*20c00*/  IMAD.MOV.U32 R15, RZ, RZ, R16 ;  /* 0x000000ffff0f7224 */ /* 0x001fe200078e0010 */
[----:B------:R-:W-:-:S02]  /*20c10*/  MOV R14, R17 ;  /* 0x00000011000e7202 */ /* 0x000fc40000000f00 */
[----:B-1----:R0:W-:Y:S04]  /*20c20*/  STL [R1+0x35dc], R10 ;  /* 0x0035dc0a01007387 */ /* 0x0021e80000100800 */
[----:B------:R1:W-:Y:S01]  /*20c30*/  STL [R1+0x35d8], R11 ;  /* 0x0035d80b01007387 */ /* 0x0003e20000100800 */
[----:B--2---:R-:W-:Y:S02]  /*20c40*/  MOV R17, R4 ;  /* 0x0000000400117202 */ /* 0x004fe40000000f00 */
[----:B------:R-:W-:Y:S02]  /*20c50*/  MOV R16, R5 ;  /* 0x0000000500107202 */ /* 0x000fe40000000f00 */
[----:B0-----:R-:W-:Y:S01]  /*20c60*/  MOV R10, R7 ;  /* 0x00000007000a7202 */ /* 0x001fe20000000f00 */
[----:B-1----:R-:W-:-:S02]  /*20c70*/  IMAD.MOV.U32 R11, RZ, RZ, R6 ;  /* 0x000000ffff0b7224 */ /* 0x002fc400078e0006 */
[----:B---3--:R-:W0:Y:S01]  /*20c80*/  LDSM.16.MT88.4 R4, [R2+0x2000] ;  /* 0x002000000204783b */ /* 0x008e220000004200 */
[----:B------:R-:W-:Y:S01]  /*20c90*/  MOV R13, R18 ;  /* 0x00000012000d7202 */ /* 0x000fe20000000f00 */
[----:B------:R-:W-:Y:S02]  /*20ca0*/  IMAD.MOV.U32 R12, RZ, RZ, R19 ;  /* 0x000000ffff0c7224 */ /* 0x000fe400078e0013 */
[----:B------:R1:W-:Y:S01]  /*20cb0*/  STL [R1+0x3620], R3 ;  /* 0x0036200301007387 */ /* 0x0003e20000100800 */
[----:B0-----:R-:W-:Y:S01]  /*20cc0*/  IMAD.MOV.U32 R24, RZ, RZ, R4 ;  /* 0x000000ffff187224 */ /* 0x001fe200078e0004 */
[----:B------:R-:W-:Y:S01]  /*20cd0*/  MOV R19, R5 ;  /* 0x0000000500137202 */ /* 0x000fe20000000f00 */
[----:B-1----:R-:W-:Y:S01]  /*20ce0*/  IMAD.MOV.U32 R3, RZ, RZ, R7 ;  /* 0x000000ffff037224 */ /* 0x002fe200078e0007 */
[----:B------:R-:W-:Y:S02]  /*20cf0*/  MOV R18, R6 ;  /* 0x0000000600127202 */ /* 0x000fe40000000f00 */
[----:B------:R-:W0:Y:S02]  /*20d00*/  LDSM.16.MT88.4 R4, [R2+0x2080] ;  /* 0x002080000204783b */ /* 0x000e240000004200 */
[----:B0-----:R-:W-:Y:S01]  /*20d10*/  IMAD.MOV.U32 R26, RZ, RZ, R6 ;  /* 0x000000ffff1a7224 */ /* 0x001fe200078e0006 */
[----:B------:R-:W-:-:S02]  /*20d20*/  MOV R25, R7 ;  /* 0x0000000700197202 */ /* 0x000fc40000000f00 */
[----:B------:R-:W-:Y:S01]  /*20d30*/  MOV R0, R4 ;  /* 0x0000000400007202 */ /* 0x000fe20000000f00 */
[----:B------:R-:W2:Y:S01]  /*20d40*/  LDL.LU.64 R6, [R1+0x36e0] ;  /* 0x0036e00001067983 */ /* 0x000ea20000300a00 */
[----:B------:R-:W-:-:S03]  /*20d50*/  MOV R2, R5 ;  /* 0x0000000500027202 */ /* 0x000fc60000000f00 */
[----:B------:R-:W3:Y:S04]  /*20d60*/  LDL.LU.64 R4, [R1+0x36d8] ;  /* 0x0036d80001047983 */ /* 0x000ee80000300a00 */
[----:B--2---:R-:W-:Y:S04]  /*20d70*/  STL.64 [R1+0x3618], R6 ;  /* 0x0036180601007387 */ /* 0x004fe80000100a00 */
[----:B---3--:R0:W-:Y:S04]  /*20d80*/  STL.64 [R1+0x3610], R4 ;  /* 0x0036100401007387 */ /* 0x0081e80000100a00 */
[----:B0-----:R-:W2:Y:S04]  /*20d90*/  LDL.LU R4, [R1+0x50] ;  /* 0x0000500001047983 */ /* 0x001ea80000300800 */
[----:B------:R-:W2:Y:S04]  /*20da0*/  LDL.LU R5, [R1+0x54] ;  /* 0x0000540001057983 */ /* 0x000ea80000300800 */
[----:B------:R-:W3:Y:S04]  /*20db0*/  LDL.LU R6, [R1+0x58] ;  /* 0x0000580001067983 */ /* 0x000ee80000300800 */
[----:B------:R-:W3:Y:S04]  /*20dc0*/  LDL.LU R7, [R1+0x5c] ;  /* 0x00005c0001077983 */ /* 0x000ee80000300800 */
[----:B---3--:R-:W-:Y:S04]  /*20dd0*/  STL.64 [R1+0x3630], R6 ;  /* 0x0036300601007387 */ /* 0x008fe80000100a00 */
[----:B--2---:R0:W-:Y:S04]  /*20de0*/  STL.64 [R1+0x3628], R4 ;  /* 0x0036280401007387 */ /* 0x0041e80000100a00 */
[----:B0-----:R-:W2:Y:S04]  /*20df0*/  LDL.LU R4, [R1+0x60] ;  /* 0x0000600001047983 */ /* 0x001ea80000300800 */
[----:B------:R-:W2:Y:S01]  /*20e00*/  LDL.LU R5, [R1+0x64] ;  /* 0x0000640001057983 */ /* 0x000ea20000300800 */
[----:B------:R-:W-:Y:S01]  /*20e10*/  MOV R6, R29 ;  /* 0x0000001d00067202 */ /* 0x000fe20000000f00 */
[----:B------:R-:W-:-:S02]  /*20e20*/  IMAD.MOV.U32 R7, RZ, RZ, R28 ;  /* 0x000000ffff077224 */ /* 0x000fc400078e001c */
[----:B------:R-:W3:Y:S04]  /*20e30*/  LDL.LU R29, [R1+0x36d0] ;  /* 0x0036d000011d7983 */ /* 0x000ee80000300800 */
[----:B------:R-:W4:Y:S04]  /*20e40*/  LDL.LU R28, [R1+0x36cc] ;  /* 0x0036cc00011c7983 */ /* 0x000f280000300800 */
[----:B------:R-:W-:Y:S04]  /*20e50*/  STL.64 [R1+0x3640], R6 ;  /* 0x0036400601007387 */ /* 0x000fe80000100a00 */
[----:B--2---:R0:W-:Y:S02]  /*20e60*/  STL.64 [R1+0x3638], R4 ;  /* 0x0036380401007387 */ /* 0x0041e40000100a00 */
[----:B0-----:R-:W-:-:S02]  /*20e70*/  MOV R4, R0 ;  /* 0x0000000000047202 */ /* 0x001fc40000000f00 */
[----:B------:R-:W2:Y:S01]  /*20e80*/  LDL.LU R0, [R1+0x36c8] ;  /* 0x0036c80001007983 */ /* 0x000ea20000300800 */
[----:B------:R-:W-:-:S03]  /*20e90*/  MOV R5, R2 ;  /* 0x0000000200057202 */ /* 0x000fc60000000f00 */
[----:B------:R-:W5:Y:S01]  /*20ea0*/  LDL.LU R2, [R1+0x36c4] ;  /* 0x0036c40001027983 */ /* 0x000f620000300800 */
[----:B------:R-:W-:Y:S01]  /*20eb0*/  IMAD.MOV.U32 R6, RZ, RZ, R26 ;  /* 0x000000ffff067224 */ /* 0x000fe200078e001a */
[----:B------:R-:W-:-:S05]  /*20ec0*/  MOV R7, R25 ;  /* 0x0000001900077202 */ /* 0x000fca0000000f00 */
[----:B------:R0:W-:Y:S04]  /*20ed0*/  STL.64 [R1+0x3660], R6 ;  /* 0x0036600601007387 */ /* 0x0001e80000100a00 */
[----:B------:R1:W-:Y:S01]  /*20ee0*/  STL.64 [R1+0x3658], R4 ;  /* 0x0036580401007387 */ /* 0x0003e20000100a00 */
[----:B0-----:R-:W-:Y:S02]  /*20ef0*/  MOV R6, R18 ;  /* 0x0000001200067202 */ /* 0x001fe40000000f00 */
[----:B------:R-:W-:Y:S02]  /*20f00*/  MOV R7, R3 ;  /* 0x0000000300077202 */ /* 0x000fe40000000f00 */
[----:B-1----:R-:W-:Y:S01]  /*20f10*/  MOV R4, R24 ;  /* 0x0000001800047202 */ /* 0x002fe20000000f00 */
[----:B------:R-:W-:-:S02]  /*20f20*/  IMAD.MOV.U32 R5, RZ, RZ, R19 ;  /* 0x000000ffff057224 */ /* 0x000fc400078e0013 */
[----:B------:R0:W-:Y:S04]  /*20f30*/  STL.64 [R1+0x3680], R6 ;  /* 0x0036800601007387 */ /* 0x0001e80000100a00 */
[----:B------:R1:W-:Y:S01]  /*20f40*/  STL.64 [R1+0x3678], R4 ;  /* 0x0036780401007387 */ /* 0x0003e20000100a00 */
[----:B0-----:R-:W-:Y:S01]  /*20f50*/  MOV R6, R11 ;  /* 0x0000000b00067202 */ /* 0x001fe20000000f00 */
[----:B------:R-:W-:Y:S02]  /*20f60*/  IMAD.MOV.U32 R7, RZ, RZ, R10 ;  /* 0x000000ffff077224 */ /* 0x000fe400078e000a */
[----:B-1----:R-:W-:Y:S01]  /*20f70*/  IMAD.MOV.U32 R4, RZ, RZ, R17 ;  /* 0x000000ffff047224 */ /* 0x002fe200078e0011 */
[----:B------:R-:W-:Y:S02]  /*20f80*/  MOV R5, R16 ;  /* 0x0000001000057202 */ /* 0x000fe40000000f00 */
[----:B------:R0:W-:Y:S04]  /*20f90*/  STL.64 [R1+0x36a0], R6 ;  /* 0x0036a00601007387 */ /* 0x0001e80000100a00 */
[----:B------:R1:W-:Y:S01]  /*20fa0*/  STL.64 [R1+0x3698], R4 ;  /* 0x0036980401007387 */ /* 0x0003e20000100a00 */
[----:B0-----:R-:W-:Y:S01]  /*20fb0*/  IMAD.MOV.U32 R6, RZ, RZ, R13 ;  /* 0x000000ffff067224 */ /* 0x001fe200078e000d */
[----:B------:R-:W-:-:S02]  /*20fc0*/  MOV R7, R12 ;  /* 0x0000000c00077202 */ /* 0x000fc40000000f00 */
[----:B-1----:R-:W-:Y:S02]  /*20fd0*/  MOV R4, R15 ;  /* 0x0000000f00047202 */ /* 0x002fe40000000f00 */
[----:B------:R-:W-:Y:S02]  /*20fe0*/  MOV R5, R14 ;  /* 0x0000000e00057202 */ /* 0x000fe40000000f00 */
[----:B-----5:R-:W0:Y:S04]  /*20ff0*/  LDSM.16.MT88.4 R12, [R2+0x2000] ;  /* 0x00200000020c783b */ /* 0x020e280000004200 */
[----:B------:R-:W1:Y:S04]  /*21000*/  LDSM.16.MT88.4 R16, [R2+0x2080] ;  /* 0x002080000210783b */ /* 0x000e680000004200 */
[----:B0-----:R0:W-:Y:S04]  /*21010*/  STL.64 [R1+0x3650], R14 ;  /* 0x0036500e01007387 */ /* 0x0011e80000100a00 */
[----:B------:R5:W-:Y:S01]  /*21020*/  STL.64 [R1+0x3648], R12 ;  /* 0x0036480c01007387 */ /* 0x000be20000100a00 */
[----:B0-----:R-:W-:-:S02]  /*21030*/  MOV R14, R21 ;  /* 0x00000015000e7202 */ /* 0x001fc40000000f00 */
[----:B------:R-:W-:Y:S02]  /*21040*/  MOV R15, R22 ;  /* 0x00000016000f7202 */ /* 0x000fe40000000f00 */
[----:B-----5:R-:W-:Y:S01]  /*21050*/  MOV R12, R27 ;  /* 0x0000001b000c7202 */ /* 0x020fe20000000f00 */
[----:B------:R-:W-:Y:S02]  /*21060*/  IMAD.MOV.U32 R13, RZ, RZ, R20 ;  /* 0x000000ffff0d7224 */ /* 0x000fe400078e0014 */
[----:B------:R-:W-:Y:S04]  /*21070*/  STL.64 [R1+0x3670], R14 ;  /* 0x0036700e01007387 */ /* 0x000fe80000100a00 */
[----:B------:R0:W-:Y:S04]  /*21080*/  STL.64 [R1+0x3668], R12 ;  /* 0x0036680c01007387 */ /* 0x0001e80000100a00 */
[----:B0-----:R-:W5:Y:S01]  /*21090*/  LDL.LU R12, [R1+0x80] ;  /* 0x00008000010c7983 */ /* 0x001f620000300800 */
[----:B---3--:R-:W-:Y:S01]  /*210a0*/  MOV R14, R29 ;  /* 0x0000001d000e7202 */ /* 0x008fe20000000f00 */
[----:B----4-:R-:W-:Y:S01]  /*210b0*/  IMAD.MOV.U32 R13, RZ, RZ, R28 ;  /* 0x000000ffff0d7224 */ /* 0x010fe200078e001c */
[----:B------:R-:W-:Y:S01]  /*210c0*/  MOV R15, R23 ;  /* 0x00000017000f7202 */ /* 0x000fe20000000f00 */
[----:B------:R-:W3:Y:S04]  /*210d0*/  LDL.LU R28, [R1+0x36c0] ;  /* 0x0036c000011c7983 */ /* 0x000ee80000300800 */
[----:B------:R-:W4:Y:S04]  /*210e0*/  LDL.LU R29, [R1+0x36bc] ;  /* 0x0036bc00011d7983 */ /* 0x000f280000300800 */
[----:B------:R-:W-:Y:S04]  /*210f0*/  STL.64 [R1+0x3690], R14 ;  /* 0x0036900e01007387 */ /* 0x000fe80000100a00 */
[----:B-----5:R0:W-:Y:S04]  /*21100*/  STL.64 [R1+0x3688], R12 ;  /* 0x0036880c01007387 */ /* 0x0201e80000100a00 */
[----:B0-----:R-:W5:Y:S04]  /*21110*/  LDL.LU R12, [R1+0x90] ;  /* 0x00009000010c7983 */ /* 0x001f680000300800 */
[----:B------:R-:W5:Y:S04]  /*21120*/  LDL.LU R13, [R1+0x94] ;  /* 0x00009400010d7983 */ /* 0x000f680000300800 */
[----:B------:R-:W3:Y:S01]  /*21130*/  LDL.LU R14, [R1+0x98] ;  /* 0x00009800010e7983 */ /* 0x000ee20000300800 */
[----:B--2---:R-:W-:-:S03]  /*21140*/  IMAD.MOV.U32 R15, RZ, RZ, R0 ;  /* 0x000000ffff0f7224 */ /* 0x004fc600078e0000 */
[----:B------:R-:W2:Y:S04]  /*21150*/  LDL.LU R0, [R1+0x36b8] ;  /* 0x0036b80001007983 */ /* 0x000ea80000300800 */
[----:B---3--:R-:W-:Y:S04]  /*21160*/  STL.64 [R1+0x36b0], R14 ;  /* 0x0036b00e01007387 */ /* 0x008fe80000100a00 */
[----:B-----5:R0:W-:Y:S04]  /*21170*/  STL.64 [R1+0x36a8], R12 ;  /* 0x0036a80c01007387 */ /* 0x0201e80000100a00 */
[----:B--2---:R-:W2:Y:S04]  /*21180*/  LDSM.16.MT88.4 R20, [R0+0x2000] ;  /* 0x002000000014783b */ /* 0x004ea80000004200 */
[----:B------:R-:W3:Y:S04]  /*21190*/  LDSM.16.MT88.4 R24, [R0+0x2080] ;  /* 0x002080000018783b */ /* 0x000ee80000004200 */
[----:B0-----:R-:W5:Y:S04]  /*211a0*/  LDL.LU R12, [R1+0xa0] ;  /* 0x0000a000010c7983 */ /* 0x001f680000300800 */
[----:B------:R-:W5:Y:S01]  /*211b0*/  LDL.LU R13, [R1+0xa4] ;  /* 0x0000a400010d7983 */ /* 0x000f620000300800 */
[----:B----4-:R-:W-:-:S02]  /*211c0*/  MOV R14, R29 ;  /* 0x0000001d000e7202 */ /* 0x010fc40000000f00 */
[----:B------:R-:W-:Y:S01]  /*211d0*/  MOV R15, R28 ;  /* 0x0000001c000f7202 */ /* 0x000fe20000000f00 */
[----:B------:R-:W-:Y:S04]  /*211e0*/  STL [R1+0x35f8], R2 ;  /* 0x0035f80201007387 */ /* 0x000fe80000100800 */
[----:B------:R-:W-:Y:S02]  /*211f0*/  STL [R1+0x35e0], R0 ;  /* 0x0035e00001007387 */ /* 0x000fe40000100800 */
[-C--:B-----5:R-:W-:Y:S02]  /*21200*/  HMMA.16816.F32.BF16 R4, R4, R8.reuse, R12 ;  /* 0x000000080404723c */ /* 0x0a0fe4000004180c */
[----:B------:R-:W4:Y:S04]  /*21210*/  LDL.LU.64 R14, [R1+0x36b0] ;  /* 0x0036b000010e7983 */ /* 0x000f280000300a00 */
[----:B------:R-:W4:Y:S11]  /*21220*/  LDL.LU.64 R12, [R1+0x36a8] ;  /* 0x0036a800010c7983 */ /* 0x000f360000300a00 */
[----:B------:R-:W-:Y:S06]  /*21230*/  @!UPT UIADD3 URZ, URZ, URZ, URZ ;  /* 0x0000003f3f3ff290 */ /* 0x000fec000fffe03f */
[----:B------:R0:W-:Y:S01]  /*21240*/  STL.64 [R1+0xa0], R4 ;  /* 0x0000a00401007387 */ /* 0x0001e20000100a00 */
[----:B------:R-:W-:Y:S01]  /*21250*/  IMAD.MOV.U32 R29, RZ, RZ, R6 ;  /* 0x000000ffff1d7224 */ /* 0x000fe200078e0006 */
[----:B------:R-:W-:Y:S02]  /*21260*/  MOV R28, R7 ;  /* 0x00000007001c7202 */ /* 0x000fe40000000f00 */
[----:B------:R-:W4:Y:S04]  /*21270*/  LDL.LU.64 R6, [R1+0x36a0] ;  /* 0x0036a00001067983 */ /* 0x000f280000300a00 */
[----:B0-----:R-:W4:Y:S04]  /*21280*/  LDL.LU.64 R4, [R1+0x3698] ;  /* 0x0036980001047983 */ /* 0x001f280000300a00 */
[----:B------:R-:W-:Y:S04]  /*21290*/  STL [R1+0x35e8], R28 ;  /* 0x0035e81c01007387 */ /* 0x000fe80000100800 */
[----:B------:R-:W-:Y:S01]  /*212a0*/  STL [R1+0x35e4], R29 ;  /* 0x0035e41d01007387 */ /* 0x000fe20000100800 */
[-C--:B----4-:R-:W-:Y:S03]  /*212b0*/  HMMA.16816.F32.BF16 R4, R4, R8.reuse, R12 ;  /* 0x000000080404723c */ /* 0x090fe6000004180c */
[----:B------:R-:W4:Y:S04]  /*212c0*/  LDL.LU.64 R14, [R1+0x3690] ;  /* 0x00369000010e7983 */ /* 0x000f280000300a00 */
[----:B------:R-:W4:Y:S11]  /*212d0*/  LDL.LU.64 R12, [R1+0x3688] ;  /* 0x00368800010c7983 */ /* 0x000f360000300a00 */
[----:B------:R-:W-:Y:S05]  /*212e0*/  @!UPT UIADD3 URZ, URZ, URZ, URZ ;  /* 0x0000003f3f3ff290 */ /* 0x000fea000fffe03f */
[----:B------:R0:W-:Y:S01]  /*212f0*/  STL [R1+0x90], R4 ;  /* 0x0000900401007387 */ /* 0x0001e20000100800 */
[----:B------:R-:W-:Y:S01]  /*21300*/  IMAD.MOV.U32 R10, RZ, RZ, R6 ;  /* 0x000000ffff0a7224 */ /* 0x000fe200078e0006 */
[----:B------:R-:W-:Y:S02]  /*21310*/  MOV R11, R7 ;  /* 0x00000007000b7202 */ /* 0x000fe40000000f00 */
[----:B------:R-:W-:Y:S01]  /*21320*/  MOV R0, R5 ;  /* 0x0000000500007202 */ /* 0x000fe20000000f00 */
[----:B------:R-:W4:Y:S04]  /*21330*/  LDL.LU.64 R6, [R1+0x3680] ;  /* 0x0036800001067983 */ /* 0x000f280000300a00 */
[----:B0-----:R-:W4:Y:S04]  /*21340*/  LDL.LU.64 R4, [R1+0x3678] ;  /* 0x0036780001047983 */ /* 0x001f280000300a00 */
[----:B------:R-:W-:Y:S04]  /*21350*/  STL [R1+0x35f4], R11 ;  /* 0x0035f40b01007387 */ /* 0x000fe80000100800 */
[----:B------:R-:W-:Y:S04]  /*21360*/  STL [R1+0x35f0], R10 ;  /* 0x0035f00a01007387 */ /* 0x000fe80000100800 */
[----:B------:R-:W-:Y:S01]  /*21370*/  STL [R1+0x35ec], R0 ;  /* 0x0035ec0001007387 */ /* 0x000fe20000100800 */
[-C--:B----4-:R-:W-:Y:S03]  /*21380*/  HMMA.16816.F32.BF16 R4, R4, R8.reuse, R12 ;  /* 0x000000080404723c */ /* 0x090fe6000004180c */
[----:B------:R-:W4:Y:S04]  /*21390*/  LDL.LU.64 R14, [R1+0x3670] ;  /* 0x00367000010e7983 */ /* 0x000f280000300a00 */
[----:B------:R-:W4:Y:S11]  /*213a0*/  LDL.LU.64 R12, [R1+0x3668] ;  /* 0x00366800010c7983 */ /* 0x000f360000300a00 */
[----:B------:R-:W-:Y:S05]  /*213b0*/  @!UPT UIADD3 URZ, URZ, URZ, URZ ;  /* 0x0000003f3f3ff290 */ /* 0x000fea000fffe03f */
[----:B------:R0:W-:Y:S01]  /*213c0*/  STL.64 [R1+0x80], R4 ;  /* 0x0000800401007387 */ /* 0x0001e20000100a00 */
[----:B------:R-:W-:Y:S01]  /*213d0*/  MOV R28, R6 ;  /* 0x00000006001c7202 */ /* 0x000fe20000000f00 */
[----:B------:R-:W-:Y:S02]  /*213e0*/  IMAD.MOV.U32 R29, RZ, RZ, R7 ;  /* 0x000000ffff1d7224 */ /* 0x000fe400078e0007 */
[----:B------:R-:W4:Y:S04]  /*213f0*/  LDL.LU.64 R6, [R1+0x3660] ;  /* 0x0036600001067983 */ /* 0x000f280000300a00 */
[----:B0-----:R-:W4:Y:S02]  /*21400*/  LDL.LU.64 R4, [R1+0x3658] ;  /* 0x0036580001047983 */ /* 0x001f240000300a00 */
[-C--:B----4-:R-:W-:Y:S02]  /*21410*/  HMMA.16816.F32.BF16 R4, R4, R8.reuse, R12 ;  /* 0x000000080404723c */ /* 0x090fe4000004180c */
[----:B------:R-:W4:Y:S04]  /*21420*/  LDL.LU.64 R14, [R1+0x3650] ;  /* 0x00365000010e7983 */ /* 0x000f280000300a00 */
[----:B------:R-:W4:Y:S11]  /*21430*/  LDL.LU.64 R12, [R1+0x3648] ;  /* 0x00364800010c7983 */ /* 0x000f360000300a00 */
[----:B------:R-:W-:Y:S07]  /*21440*/  @!UPT UIADD3 URZ, URZ, URZ, URZ ;  /* 0x0000003f3f3ff290 */ /* 0x000fee000fffe03f */
[----:B------:R-:W-:Y:S01]  /*21450*/  MOV R3, R7 ;  /* 0x0000000700037202 */ /* 0x000fe20000000f00 */
[----:B------:R-:W-:Y:S01]  /*21460*/  IMAD.MOV.U32 R10, RZ, RZ, R5 ;  /* 0x000000ffff0a7224 */ /* 0x000fe200078e0005 */
[----:B------:R-:W-:Y:S02]  /*21470*/  MOV R0, R6 ;  /* 0x0000000600007202 */ /* 0x000fe40000000f00 */
[----:B------:R-:W-:Y:S01]  /*21480*/  MOV R11, R4 ;  /* 0x00000004000b7202 */ /* 0x000fe20000000f00 */
[----:B------:R-:W4:Y:S04]  /*21490*/  LDL.LU.64 R6, [R1+0x3640] ;  /* 0x0036400001067983 */ /* 0x000f280000300a00 */
[----:B------:R-:W4:Y:S02]  /*214a0*/  LDL.LU.64 R4, [R1+0x3638] ;  /* 0x0036380001047983 */ /* 0x000f240000300a00 */
[----:B----4-:R-:W-:Y:S11]  /*214b0*/  HMMA.16816.F32.BF16 R4, R12, R8, R4 ;  /* 0x000000080c04723c */ /* 0x010ff60000041804 */
[----:B------:R-:W-:Y:S11]  /*214c0*/  @!UPT UIADD3 URZ, URZ, URZ, URZ ;  /* 0x0000003f3f3ff290 */ /* 0x000ff6000fffe03f */
[----:B------:R-:W-:Y:S02]  /*214d0*/  @!UPT UIADD3 URZ, URZ, URZ, URZ ;  /* 0x0000003f3f3ff290 */ /* 0x000fe4000fffe03f */
[----:B------:R-:W-:Y:S01]  /*214e0*/  MOV R13, R6 ;  /* 0x00000006000d7202 */ /* 0x000fe20000000f00 */
[----:B------:R-:W-:Y:S01]  /*214f0*/  IMAD.MOV.U32 R14, RZ, RZ, R5 ;  /* 0x000000ffff0e7224 */ /* 0x000fe200078e0005 */
[----:B------:R-:W-:Y:S02]  /*21500*/  MOV R12, R7 ;  /* 0x00000007000c7202 */ /* 0x000fe40000000f00 */
[----:B------:R-:W-:Y:S01]  /*21510*/  MOV R2, R4 ;  /* 0x0000000400027202 */ /* 0x000fe20000000f00 */
[----:B------:R-:W1:Y:S04]  /*21520*/  LDL.LU.64 R6, [R1+0x3630] ;  /* 0x0036300001067983 */ /* 0x000e680000300a00 */
[----:B------:R-:W1:Y:S01]  /*21530*/  LDL.LU.64 R4, [R1+0x3628] ;  /* 0x0036280001047983 */ /* 0x000e620000300a00 */
[----:B------:R-:W-:-:S03]  /*21540*/  IMAD.MOV.U32 R15, RZ, RZ, R3 ;  /* 0x000000ffff0f7224 */ /* 0x000fc600078e0003 */
[----:B------:R-:W4:Y:S01]  /*21550*/  LDL.LU R3, [R1+0x3620] ;  /* 0x0036200001037983 */ /* 0x000f220000300800 */
[----:B-1----:R-:W-:Y:S11]  /*21560*/  HMMA.16816.F32.BF16 R4, R16, R8, R4 ;  /* 0x000000081004723c */ /* 0x002ff60000041804 */
[----:B------:R-:W-:Y:S11]  /*21570*/  @!UPT UIADD3 URZ, URZ, URZ, URZ ;  /* 0x0000003f3f3ff290 */ /* 0x000ff6000fffe03f */
[----:B------:R-:W-:Y:S02]  /*21580*/  @!UPT UIADD3 URZ, URZ, URZ, URZ ;  /* 0x0000003f3f3ff290 */ /* 0x000fe4000fffe03f */
[----:B------:R-:W-:Y:S01]  /*21590*/  IMAD.MOV.U32 R17, RZ, RZ, R6 ;  /* 0x000000ffff117224 */ /* 0x000fe200078e0006 */
[----:B------:R-:W-:Y:S02]  /*215a0*/  MOV R16, R7 ;  /* 0x0000000700107202 */ /* 0x000fe40000000f00 */
[----:B------:R-:W-:Y:S01]  /*215b0*/  MOV R19, R4 ;  /* 0x0000000400137202 */ /* 0x000fe20000000f00 */
[----:B------:R-:W2:Y:S01]  /*215c0*/  LDL.LU.64 R6, [R1+0x3618] ;  /* 0x0036180001067983 */ /* 0x000ea20000300a00 */
[----:B------:R-:W-:-:S03]  /*215d0*/  MOV R18, R5 ;  /* 0x0000000500127202 */ /* 0x000fc60000000f00 */
[----:B------:R-:W2:Y:S02]  /*215e0*/  LDL.LU.64 R4, [R1+0x3610] ;  /* 0x0036100001047983 */ /* 0x000ea40000300a00 */
[-C--:B--2---:R-:W-:Y:S02]  /*215f0*/  HMMA.16816.F32.BF16 R20, R20, R8.reuse, R4 ;  /* 0x000000081414723c */ /* 0x084fe40000041804 */
[----:B------:R-:W3:Y:S04]  /*21600*/  LDL.LU.64 R6, [R1+0x3608] ;  /* 0x0036080001067983 */ /* 0x000ee80000300a00 */
[----:B------:R-:W3:Y:S11]  /*21610*/  LDL.LU.64 R4, [R1+0x3600] ;  /* 0x0036000001047983 */ /* 0x000ef60000300a00 */
[----:B------:R-:W-:Y:S06]  /*21620*/  @!UPT UIADD3 URZ, URZ, URZ, URZ ;  /* 0x0000003f3f3ff290 */ /* 0x000fec000fffe03f */
[----:B------:R-:W-:Y:S04]  /*21630*/  STL.64 [R1+0x40], R20 ;  /* 0x0000401401007387 */ /* 0x000fe80000100a00 */
[----:B------:R0:W-:Y:S04]  /*21640*/  STL.64 [R1+0x48], R22 ;  /* 0x0000481601007387 */ /* 0x0001e80000100a00 */
[----:B0-----:R-:W2:Y:S01]  /*21650*/  LDL R23, [R1+0xa28] ;  /* 0x000a280001177983 */ /* 0x001ea20000100800 */
[----:B---3--:R-:W-:Y:S03]  /*21660*/  HMMA.16816.F32.BF16 R4, R24, R8, R4 ;  /* 0x000000081804723c */ /* 0x008fe60000041804 */
[----:B----4-:R-:W-:Y:S11]  /*21670*/  LDSM.16.MT88.4 R24, [R3+0x3000] ;  /* 0x003000000318783b */ /* 0x010ff60000004200 */
[----:B------:R-:W-:Y:S09]  /*21680*/  @!UPT UIADD3 URZ, URZ, URZ, URZ ;  /* 0x0000003f3f3ff290 */ /* 0x000ff2000fffe03f */
[----:B------:R0:W-:Y:S04]  /*21690*/  STL.64 [R1+0x3540], R6 ;  /* 0x0035400601007387 */ /* 0x0001e80000100a00 */
[----:B------:R1:W-:Y:S01]  /*216a0*/  STL.64 [R1+0x3538], R4 ;  /* 0x0035380401007387 */ /* 0x0003e20000100a00 */
[----:B0-----:R-:W-:Y:S02]  /*216b0*/  MOV R6, R17 ;  /* 0x0000001100067202 */ /* 0x001fe40000000f00 */
[----:B------:R-:W-:Y:S02]  /*216c0*/  MOV R7, R16 ;  /* 0x0000001000077202 */ /* 0x000fe40000000f00 */
[----:B-1----:R-:W-:Y:S01]  /*216d0*/  MOV R4, R19 ;  /* 0x0000001300047202 */ /* 0x002fe20000000f00 */
[----:B------:R-:W-:-:S02]  /*216e0*/  IMAD.MOV.U32 R5, RZ, RZ, R18 ;  /* 0x000000ffff057224 */ /* 0x000fc400078e0012 */
[----:B------:R-:W-:Y:S04]  /*216f0*/  STL.64 [R1+0x3550], R6 ;  /* 0x0035500601007387 */ /* 0x000fe80000100a00 */
[----:B------:R0:W-:Y:S02]  /*21700*/  STL.64 [R1+0x3548], R4 ;  /* 0x0035480401007387 */ /* 0x0001e40000100a00 */
[----:B0-----:R-:W-:Y:S02]  /*21710*/  IMAD.MOV.U32 R4, RZ, RZ, R2 ;  /* 0x000000ffff047224 */ /* 0x001fe400078e0002 */
[----:B------:R-:W3:Y:S01]  /*21720*/  LDL.LU R2, [R1+0x35f8] ;  /* 0x0035f80001027983 */ /* 0x000ee20000300800 */
[----:B------:R-:W-:Y:S01]  /*21730*/  MOV R6, R13 ;  /* 0x0000000d00067202 */ /* 0x000fe20000000f00 */
[----:B------:R-:W-:Y:S01]  /*21740*/  IMAD.MOV.U32 R7, RZ, RZ, R12 ;  /* 0x000000ffff077224 */ /* 0x000fe200078e000c */
[----:B------:R-:W-:-:S04]  /*21750*/  MOV R5, R14 ;  /* 0x0000000e00057202 */ /* 0x000fc80000000f00 */
[----:B------:R-:W-:Y:S04]  /*21760*/  STL.64 [R1+0x3560], R6 ;  /* 0x0035600601007387 */ /* 0x000fe80000100a00 */
[----:B------:R-:W-:Y:S04]  /*21770*/  STL.64 [R1+0x3558], R4 ;  /* 0x0035580401007387 */ /* 0x000fe80000100a00 */
[----:B------:R-:W0:Y:S01]  /*21780*/  LDSM.16.MT88.4 R4, [R3+0x3080] ;  /* 0x003080000304783b */ /* 0x000e220000004200 */
[----:B------:R-:W-:Y:S01]  /*21790*/  MOV R19, R15 ;  /* 0x0000000f00137202 */ /* 0x000fe20000000f00 */
[----:B0-----:R-:W-:Y:S01]  /*217a0*/  IMAD.MOV.U32 R17, RZ, RZ, R4 ;  /* 0x000000ffff117224 */ /* 0x001fe200078e0004 */
[----:B------:R-:W-:Y:S01]  /*217b0*/  MOV R16, R5 ;  /* 0x0000000500107202 */ /* 0x000fe20000000f00 */
[----:B------:R-:W-:Y:S01]  /*217c0*/  IMAD.MOV.U32 R14, RZ, RZ, R7 ;  /* 0x000000ffff0e7224 */ /* 0x000fe200078e0007 */
[----:B------:R-:W-:-:S02]  /*217d0*/  MOV R15, R6 ;  /* 0x00000006000f7202 */ /* 0x000fc40000000f00 */
[----:B--2---:R-:W0:Y:S02]  /*217e0*/  LDSM.16.MT88.4 R4, [R23+0x3000] ;  /* 0x003000001704783b */ /* 0x004e240000004200 */
[----:B0-----:R-:W-:Y:S01]  /*217f0*/  MOV R22, R4 ;  /* 0x0000000400167202 */ /* 0x001fe20000000f00 */
[----:B------:R-:W-:Y:S01]  /*21800*/  IMAD.MOV.U32 R20, RZ, RZ, R6 ;  /* 0x000000ffff147224 */ /* 0x000fe200078e0006 */
[----:B------:R-:W-:Y:S02]  /*21810*/  MOV R21, R5 ;  /* 0x0000000500157202 */ /* 0x000fe40000000f00 */
[----:B------:R-:W-:Y:S02]  /*21820*/  MOV R18, R7 ;  /* 0x0000000700127202 */ /* 0x000fe40000000f00 */
[----:B------:R-:W0:Y:S01]  /*21830*/  LDSM.16.MT88.4 R4, [R23+0x3080] ;  /* 0x003080001704783b */ /* 0x000e220000004200 */
[----:B------:R-:W-:Y:S01]  /*21840*/  MOV R13, R24 ;  /* 0x00000018000d7202 */ /* 0x000fe20000000f00 */
[----:B------:R-:W-:-:S02]  /*21850*/  IMAD.MOV.U32 R12, RZ, RZ, R25 ;  /* 0x000000ffff0c7224 */ /* 0x000fc400078e0019 */
[----:B0-----:R0:W-:Y:S04]  /*21860*/  STL.64 [R1+0x3580], R6 ;  /* 0x0035800601007387 */ /* 0x0011e80000100a00 */
        /* <DEDUP_REMOVED lines=11> */
[----:B------:R-:W-:Y:S04]  /*21920*/  STL.64 [R1+0x35c0], R6 ;  /* 0x0035c00601007387 */ /* 0x000fe80000100a00 */
[----:B------:R0:W-:Y:S02]  /*21930*/  STL.64 [R1+0x35b8], R4 ;  /* 0x0035b80401007387 */ /* 0x0001e40000100a00 */
[----:B0-----:R-:W-:-:S02]  /*21940*/  MOV R4, R13 ;  /* 0x0000000d00047202 */ /* 0x001fc40000000f00 */
[----:B------:R-:W-:Y:S02]  /*21950*/  MOV R5, R12 ;  /* 0x0000000c00057202 */ /* 0x000fe40000000f00 */
[----:B---3--:R-:W0:Y:S04]  /*21960*/  LDSM.16.MT88.4 R12, [R2+0x3000] ;  /* 0x00300000020c783b */ /* 0x008e280000004200 */
[----:B0-----:R0:W-:Y:S04]  /*21970*/  STL.64 [R1+0x3570], R14 ;  /* 0x0035700e01007387 */ /* 0x0011e80000100a00 */
[----:B------:R1:W-:Y:S01]  /*21980*/  STL.64 [R1+0x3568], R12 ;  /* 0x0035680c01007387 */ /* 0x0003e20000100a00 */
[----:B0-----:R-:W-:-:S02]  /*21990*/  MOV R14, R0 ;  /* 0x00000000000e7202 */ /* 0x001fc40000000f00 */
[----:B------:R-:W-:Y:S02]  /*219a0*/  MOV R15, R19 ;  /* 0x00000013000f7202 */ /* 0x000fe40000000f00 */
[----:B-1----:R-:W-:Y:S01]  /*219b0*/  MOV R12, R11 ;  /* 0x0000000b000c7202 */ /* 0x002fe20000000f00 */
[----:B------:R-:W-:Y:S01]  /*219c0*/  IMAD.MOV.U32 R13, RZ, RZ, R10 ;  /* 0x000000ffff0d7224 */ /* 0x000fe200078e000a */
[----:B------:R-:W2:Y:S04]  /*219d0*/  LDL.LU R11, [R1+0x35f4] ;  /* 0x0035f400010b7983 */ /* 0x000ea80000300800 */
[----:B------:R-:W3:Y:S04]  /*219e0*/  LDL.LU R10, [R1+0x35f0] ;  /* 0x0035f000010a7983 */ /* 0x000ee80000300800 */
[----:B------:R-:W4:Y:S04]  /*219f0*/  LDL.LU R0, [R1+0x35ec] ;  /* 0x0035ec0001007983 */ /* 0x000f280000300800 */
[----:B------:R-:W-:Y:S04]  /*21a00*/  STL.64 [R1+0x3590], R14 ;  /* 0x0035900e01007387 */ /* 0x000fe80000100a00 */
[----:B------:R0:W-:Y:S01]  /*21a10*/  STL.64 [R1+0x3588], R12 ;  /* 0x0035880c01007387 */ /* 0x0001e20000100a00 */
[----:B------:R-:W-:-:S02]  /*21a20*/  MOV R9, R26 ;  /* 0x0000001a00097202 */ /* 0x000fc40000000f00 */
[----:B------:R-:W-:Y:S01]  /*21a30*/  MOV R8, R27 ;  /* 0x0000001b00087202 */ /* 0x000fe20000000f00 */
[----:B------:R-:W1:Y:S04]  /*21a40*/  LDSM.16.MT88.4 R16, [R2+0x3080] ;  /* 0x003080000210783b */ /* 0x000e680000004200 */
[----:B0-----:R-:W5:Y:S04]  /*21a50*/  LDL.LU R12, [R1+0x80] ;  /* 0x00008000010c7983 */ /* 0x001f680000300800 */
[----:B------:R-:W5:Y:S01]  /*21a60*/  LDL.LU R13, [R1+0x84] ;  /* 0x00008400010d7983 */ /* 0x000f620000300800 */
[----:B------:R-:W-:Y:S01]  /*21a70*/  IMAD.MOV.U32 R14, RZ, RZ, R28 ;  /* 0x000000ffff0e7224 */ /* 0x000fe200078e001c */
[----:B------:R-:W-:-:S02]  /*21a80*/  MOV R15, R29 ;  /* 0x0000001d000f7202 */ /* 0x000fc40000000f00 */
[----:B------:R-:W2:Y:S04]  /*21a90*/  LDL.LU R28, [R1+0x35e8] ;  /* 0x0035e800011c7983 */ /* 0x000ea80000300800 */
[----:B------:R-:W2:Y:S04]  /*21aa0*/  LDL.LU R29, [R1+0x35e4] ;  /* 0x0035e400011d7983 */ /* 0x000ea80000300800 */
[----:B------:R-:W-:Y:S04]  /*21ab0*/  STL.64 [R1+0x35b0], R14 ;  /* 0x0035b00e01007387 */ /* 0x000fe80000100a00 */
[----:B-----5:R0:W-:Y:S04]  /*21ac0*/  STL.64 [R1+0x35a8], R12 ;  /* 0x0035a80c01007387 */ /* 0x0201e80000100a00 */
[----:B0-----:R-:W5:Y:S01]  /*21ad0*/  LDL.LU R12, [R1+0x90] ;  /* 0x00009000010c7983 */ /* 0x001f620000300800 */
[----:B---3--:R-:W-:Y:S01]  /*21ae0*/  IMAD.MOV.U32 R14, RZ, RZ, R10 ;  /* 0x000000ffff0e7224 */ /* 0x008fe200078e000a */
[----:B--2---:R-:W-:-:S02]  /*21af0*/  MOV R15, R11 ;  /* 0x0000000b000f7202 */ /* 0x004fc40000000f00 */
[----:B----4-:R-:W-:Y:S02]  /*21b00*/  MOV R13, R0 ;  /* 0x00000000000d7202 */ /* 0x010fe40000000f00 */
[----:B------:R-:W2:Y:S04]  /*21b10*/  LDL.LU R0, [R1+0x35e0] ;  /* 0x0035e00001007983 */ /* 0x000ea80000300800 */
[----:B------:R-:W3:Y:S04]  /*21b20*/  LDL.LU R10, [R1+0x35dc] ;  /* 0x0035dc00010a7983 */ /* 0x000ee80000300800 */
[----:B------:R-:W3:Y:S04]  /*21b30*/  LDL.LU R11, [R1+0x35d8] ;  /* 0x0035d800010b7983 */ /* 0x000ee80000300800 */
[----:B------:R-:W-:Y:S04]  /*21b40*/  STL.64 [R1+0x35d0], R14 ;  /* 0x0035d00e01007387 */ /* 0x000fe80000100a00 */
[----:B-----5:R0:W-:Y:S01]  /*21b50*/  STL.64 [R1+0x35c8], R12 ;  /* 0x0035c80c01007387 */ /* 0x0201e20000100a00 */
[----:B------:R-:W-:Y:S01]  /*21b60*/  IMAD.MOV.U32 R6, RZ, RZ, R9 ;  /* 0x000000ffff067224 */ /* 0x000fe200078e0009 */
[----:B------:R-:W-:-:S02]  /*21b70*/  MOV R7, R8 ;  /* 0x0000000800077202 */ /* 0x000fc40000000f00 */
[----:B--2---:R-:W2:Y:S04]  /*21b80*/  LDSM.16.MT88.4 R20, [R0+0x3000] ;  /* 0x003000000014783b */ /* 0x004ea80000004200 */
[----:B------:R-:W4:Y:S04]  /*21b90*/  LDSM.16.MT88.4 R24, [R0+0x3080] ;  /* 0x003080000018783b */ /* 0x000f280000004200 */
[----:B0-----:R-:W3:Y:S04]  /*21ba0*/  LDL.LU R12, [R1+0xa0] ;  /* 0x0000a000010c7983 */ /* 0x001ee80000300800 */
[----:B------:R-:W3:Y:S01]  /*21bb0*/  LDL.LU R13, [R1+0xa4] ;  /* 0x0000a400010d7983 */ /* 0x000ee20000300800 */
[----:B------:R-:W-:Y:S01]  /*21bc0*/  MOV R14, R29 ;  /* 0x0000001d000e7202 */ /* 0x000fe20000000f00 */
[----:B------:R-:W-:-:S02]  /*21bd0*/  IMAD.MOV.U32 R15, RZ, RZ, R28 ;  /* 0x000000ffff0f7224 */ /* 0x000fc400078e001c */
[----:B------:R-:W-:Y:S05]  /*21be0*/  STL [R1+0x3530], R0 ;  /* 0x0035300001007387 */ /* 0x000fea0000100800 */
[-C--:B---3--:R-:W-:Y:S01]  /*21bf0*/  HMMA.16816.F32.BF16 R4, R4, R10.reuse, R12 ;  /* 0x0000000a0404723c */ /* 0x088fe2000004180c */
[----:B------:R-:W3:Y:S04]  /*21c00*/  LDL.LU.64 R14, [R1+0x35d0] ;  /* 0x0035d000010e7983 */ /* 0x000ee80000300a00 */
[----:B------:R-:W3:Y:S11]  /*21c10*/  LDL.LU.64 R12, [R1+0x35c8] ;  /* 0x0035c800010c7983 */ /* 0x000ef60000300a00 */
[----:B------:R-:W-:Y:S07]  /*21c20*/  @!UPT UIADD3 URZ, URZ, URZ, URZ ;  /* 0x0000003f3f3ff290 */ /* 0x000fee000fffe03f */
[----:B------:R-:W-:Y:S04]  /*21c30*/  STL.64 [R1+0xa0], R4 ;  /* 0x0000a00401007387 */ /* 0x000fe80000100a00 */
[----:B------:R0:W-:Y:S04]  /*21c40*/  STL.64 [R1+0xa8], R6 ;  /* 0x0000a80601007387 */ /* 0x0001e80000100a00 */
[----:B0-----:R-:W3:Y:S04]  /*21c50*/  LDL.LU.64 R6, [R1+0x35c0] ;  /* 0x0035c00001067983 */ /* 0x001ee80000300a00 */
[----:B------:R-:W3:Y:S02]  /*21c60*/  LDL.LU.64 R4, [R1+0x35b8] ;  /* 0x0035b80001047983 */ /* 0x000ee40000300a00 */
[-C--:B---3--:R-:W-:Y:S02]  /*21c70*/  HMMA.16816.F32.BF16 R4, R4, R10.reuse, R12 ;  /* 0x0000000a0404723c */ /* 0x088fe4000004180c */
[----:B------:R-:W3:Y:S04]  /*21c80*/  LDL.LU.64 R14, [R1+0x35b0] ;  /* 0x0035b000010e7983 */ /* 0x000ee80000300a00 */
[----:B------:R-:W3:Y:S11]  /*21c90*/  LDL.LU.64 R12, [R1+0x35a8] ;  /* 0x0035a800010c7983 */ /* 0x000ef60000300a00 */
[----:B------:R-:W-:Y:S06]  /*21ca0*/  @!UPT UIADD3 URZ, URZ, URZ, URZ ;  /* 0x0000003f3f3ff290 */ /* 0x000fec000fffe03f */
        /* <DEDUP_REMOVED lines=20> */
[----:B---3--:R-:W-:Y:S02]  /*21df0*/  HMMA.16816.F32.BF16 R12, R12, R10, R4 ;  /* 0x0000000a0c0c723c */ /* 0x008fe40000041804 */
[----:B------:R-:W1:Y:S04]  /*21e00*/  LDL.LU.64 R6, [R1+0x3550] ;  /* 0x0035500001067983 */ /* 0x000e680000300a00 */
[----:B------:R-:W1:Y:S11]  /*21e10*/  LDL.LU.64 R4, [R1+0x3548] ;  /* 0x0035480001047983 */ /* 0x000e760000300a00 */
[----:B------:R-:W-:Y:S06]  /*21e20*/  @!UPT UIADD3 URZ, URZ, URZ, URZ ;  /* 0x0000003f3f3ff290 */ /* 0x000fec000fffe03f */
[----:B------:R-:W-:Y:S01]  /*21e30*/  STL.64 [R1+0x60], R12 ;  /* 0x0000600c01007387 */ /* 0x000fe20000100a00 */
[----:B------:R-:W-:-:S03]  /*21e40*/  MOV R0, R15 ;  /* 0x0000000f00007202 */ /* 0x000fc60000000f00 */
[----:B------:R0:W-:Y:S04]  /*21e50*/  STL [R1+0x68], R14 ;  /* 0x0000680e01007387 */ /* 0x0001e80000100800 */
[----:B------:R-:W3:Y:S04]  /*21e60*/  LDL R15, [R1+0xa28] ;  /* 0x000a2800010f7983 */ /* 0x000ee80000100800 */
[----:B0-----:R-:W5:Y:S01]  /*21e70*/  LDL R14, [R1+0x8f0] ;  /* 0x0008f000010e7983 */ /* 0x001f620000100800 */
[-C--:B-1----:R-:W-:Y:S03]  /*21e80*/  HMMA.16816.F32.BF16 R16, R16, R10.reuse, R4 ;  /* 0x0000000a1010723c */ /* 0x082fe60000041804 */
[----:B------:R-:W4:Y:S04]  /*21e90*/  LDL.LU.64 R6, [R1+0x3540] ;  /* 0x0035400001067983 */ /* 0x000f280000300a00 */
[----:B------:R-:W4:Y:S11]  /*21ea0*/  LDL.LU.64 R4, [R1+0x3538] ;  /* 0x0035380001047983 */ /* 0x000f360000300a00 */
[----:B------:R-:W-:Y:S05]  /*21eb0*/  @!UPT UIADD3 URZ, URZ, URZ, URZ ;  /* 0x0000003f3f3ff290 */ /* 0x000fea000fffe03f */
[----:B------:R0:W-:Y:S01]  /*21ec0*/  STL [R1+0x50], R16 ;  /* 0x0000501001007387 */ /* 0x0001e20000100800 */
[----:B------:R-:W-:Y:S01]  /*21ed0*/  MOV R12, R17 ;  /* 0x00000011000c7202 */ /* 0x000fe20000000f00 */
[----:B------:R-:W-:Y:S01]  /*21ee0*/  IMAD.MOV.U32 R29, RZ, RZ, R18 ;  /* 0x000000ffff1d7224 */ /* 0x000fe200078e0012 */
[----:B------:R-:W-:Y:S01]  /*21ef0*/  MOV R28, R19 ;  /* 0x00000013001c7202 */ /* 0x000fe20000000f00 */
[----:B0-----:R-:W2:Y:S04]  /*21f00*/  LDL.LU R16, [R1+0x40] ;  /* 0x0000400001107983 */ /* 0x001ea80000300800 */
[----:B------:R-:W2:Y:S04]  /*21f10*/  LDL.LU R17, [R1+0x44] ;  /* 0x0000440001117983 */ /* 0x000ea80000300800 */
[----:B------:R-:W2:Y:S04]  /*21f20*/  LDL.LU R18, [R1+0x48] ;  /* 0x0000480001127983 */ /* 0x000ea80000300800 */
[----:B------:R-:W2:Y:S02]  /*21f30*/  LDL.LU R19, [R1+0x4c] ;  /* 0x00004c0001137983 */ /* 0x000ea40000300800 */
[-C--:B--2---:R-:W-:Y:S02]  /*21f40*/  HMMA.16816.F32.BF16 R16, R20, R10.reuse, R16 ;  /* 0x0000000a1410723c */ /* 0x084fe40000041810 */
[----:B------:R-:W0:Y:S06]  /*21f50*/  LDSM.16.MT88.4 R20, [R3+0x4000] ;  /* 0x004000000314783b */ /* 0x000e2c0000004200 */
[----:B----4-:R-:W-:Y:S01]  /*21f60*/  HMMA.16816.F32.BF16 R8, R24, R10, R4 ;  /* 0x0000000a1808723c */ /* 0x010fe20000041804 */
[----:B-----5:R-:W1:Y:S04]  /*21f70*/  LDSM.16.M88.4 R4, [R14+0x20080] ;  /* 0x020080000e04783b */ /* 0x020e680000000200 */
[----:B---3--:R-:W-:Y:S11]  /*21f80*/  LDSM.16.MT88.4 R24, [R15+0x4000] ;  /* 0x004000000f18783b */ /* 0x008ff60000004200 */
[----:B------:R-:W-:Y:S07]  /*21f90*/  @!UPT UIADD3 URZ, URZ, URZ, URZ ;  /* 0x0000003f3f3ff290 */ /* 0x000fee000fffe03f */
[----:B------:R-:W-:Y:S04]  /*21fa0*/  STL [R1+0x348c], R11 ;  /* 0x00348c0b01007387 */ /* 0x000fe80000100800 */
[----:B------:R0:W-:Y:S04]  /*21fb0*/  STL.64 [R1+0x40], R16 ;  /* 0x0000401001007387 */ /* 0x0001e80000100a00 */
[----:B------:R2:W-:Y:S04]  /*21fc0*/  STL.64 [R1+0x48], R18 ;  /* 0x0000481201007387 */ /* 0x0005e80000100a00 */
[----:B------:R-:W-:Y:S04]  /*21fd0*/  STL [R1+0x34e8], R10 ;  /* 0x0034e80a01007387 */ /* 0x000fe80000100800 */
[----:B------:R-:W-:Y:S01]  /*21fe0*/  STL.64 [R1+0x34e0], R8 ;  /* 0x0034e00801007387 */ /* 0x000fe20000100a00 */
[----:B0-----:R-:W-:Y:S01]  /*21ff0*/  MOV R16, R23 ;  /* 0x0000001700107202 */ /* 0x001fe20000000f00 */
[----:B------:R-:W-:-:S02]  /*22000*/  IMAD.MOV.U32 R23, RZ, RZ, R12 ;  /* 0x000000ffff177224 */ /* 0x000fc400078e000c */
[----:B------:R-:W0:Y:S04]  /*22010*/  LDSM.16.MT88.4 R8, [R3+0x4080] ;  /* 0x004080000308783b */ /* 0x000e280000004200 */
[----:B------:R-:W3:Y:S01]  /*22020*/  LDSM.16.MT88.4 R12, [R15+0x4080] ;  /* 0x004080000f0c783b */ /* 0x000ee20000004200 */
[----:B--2---:R-:W-:-:S03]  /*22030*/  MOV R19, R20 ;  /* 0x0000001400137202 */ /* 0x004fc60000000f00 */
[----:B-1----:R-:W-:Y:S01]  /*22040*/  STL [R1+0x344c], R6 ;  /* 0x00344c0601007387 */ /* 0x002fe20000100800 */
[----:B------:R-:W-:-:S03]  /*22050*/  MOV R17, R22 ;  /* 0x0000001600117202 */ /* 0x000fc60000000f00 */
[----:B------:R1:W-:Y:S01]  /*22060*/  STL [R1+0x3448], R7 ;  /* 0x0034480701007387 */ /* 0x0003e20000100800 */
[----:B0-----:R-:W-:Y:S01]  /*22070*/  MOV R20, R9 ;  /* 0x0000000900147202 */ /* 0x001fe20000000f00 */
[----:B-1----:R-:W-:Y:S01]  /*22080*/  IMAD.MOV.U32 R7, RZ, RZ, R10 ;  /* 0x000000ffff077224 */ /* 0x002fe200078e000a */
[----:B------:R-:W-:Y:S01]  /*22090*/  MOV R6, R11 ;  /* 0x0000000b00067202 */ /* 0x000fe20000000f00 */
[----:B------:R-:W-:Y:S01]  /*220a0*/  IMAD.MOV.U32 R9, RZ, RZ, R25 ;  /* 0x000000ffff097224 */ /* 0x000fe200078e0019 */
[----:B------:R-:W-:Y:S01]  /*220b0*/  MOV R10, R24 ;  /* 0x00000018000a7202 */ /* 0x000fe20000000f00 */
[----:B---3--:R-:W-:Y:S01]  /*220c0*/  IMAD.MOV.U32 R25, RZ, RZ, R12 ;  /* 0x000000ffff197224 */ /* 0x008fe200078e000c */
[----:B------:R-:W-:Y:S01]  /*220d0*/  MOV R24, R13 ;  /* 0x0000000d00187202 */ /* 0x000fe20000000f00 */
[----:B------:R-:W-:Y:S01]  /*220e0*/  IMAD.MOV.U32 R11, RZ, RZ, R15 ;  /* 0x000000ffff0b7224 */ /* 0x000fe200078e000f */
[----:B------:R-:W-:Y:S02]  /*220f0*/  MOV R22, R14 ;  /* 0x0000000e00167202 */ /* 0x000fe40000000f00 */
[----:B------:R-:W0:Y:S01]  /*22100*/  LDSM.16.MT88.4 R12, [R2+0x4000] ;  /* 0x00400000020c783b */ /* 0x000e220000004200 */
[----:B------:R-:W-:-:S03]  /*22110*/  IMAD.MOV.U32 R18, RZ, RZ, R21 ;  /* 0x000000ffff127224 */ /* 0x000fc600078e0015 */
[----:B------:R1:W-:Y:S01]  /*22120*/  STL [R1+0x3488], R3 ;  /* 0x0034880301007387 */ /* 0x0003e20000100800 */
[----:B------:R-:W-:Y:S02]  /*22130*/  MOV R21, R8 ;  /* 0x0000000800157202 */ /* 0x000fe40000000f00 */
[----:B------:R-:W-:Y:S02]  /*22140*/  MOV R8, R26 ;  /* 0x0000001a00087202 */ /* 0x000fe40000000f00 */
[----:B-1----:R-:W-:Y:S01]  /*22150*/  MOV R3, R27 ;  /* 0x0000001b00037202 */ /* 0x002fe20000000f00 */
[----:B0-----:R0:W-:Y:S04]  /*22160*/  STL.64 [R1+0x34b8], R14 ;  /* 0x0034b80e01007387 */ /* 0x0011e80000100a00 */
[----:B------:R1:W-:Y:S01]  /*22170*/  STL.64 [R1+0x34b0], R12 ;  /* 0x0034b00c01007387 */ /* 0x0003e20000100a00 */
[----:B0-----:R-:W-:Y:S01]  /*22180*/  IMAD.MOV.U32 R14, RZ, RZ, R22 ;  /* 0x000000ffff0e7224 */ /* 0x001fe200078e0016 */
[----:B------:R-:W-:-:S02]  /*22190*/  MOV R15, R11 ;  /* 0x0000000b000f7202 */ /* 0x000fc40000000f00 */
[----:B-1----:R-:W-:Y:S02]  /*221a0*/  MOV R12, R25 ;  /* 0x00000019000c7202 */ /* 0x002fe40000000f00 */
[----:B------:R-:W-:Y:S01]  /*221b0*/  MOV R13, R24 ;  /* 0x00000018000d7202 */ /* 0x000fe20000000f00 */
[----:B------:R0:W-:Y:S04]  /*221c0*/  STL.64 [R1+0x34d8], R14 ;  /* 0x0034d80e01007387 */ /* 0x0001e80000100a00 */
[----:B------:R1:W-:Y:S01]  /*221d0*/  STL.64 [R1+0x34d0], R12 ;  /* 0x0034d00c01007387 */ /* 0x0003e20000100a00 */
[----:B0-----:R-:W-:Y:S02]  /*221e0*/  MOV R14, R8 ;  /* 0x00000008000e7202 */ /* 0x001fe40000000f00 */
[----:B------:R-:W-:-:S02]  /*221f0*/  MOV R15, R3 ;  /* 0x00000003000f7202 */ /* 0x000fc40000000f00 */
[----:B-1----:R-:W-:Y:S01]  /*22200*/  MOV R12, R10 ;  /* 0x0000000a000c7202 */ /* 0x002fe20000000f00 */
[----:B------:R-:W-:Y:S02]  /*22210*/  IMAD.MOV.U32 R13, RZ, RZ, R9 ;  /* 0x000000ffff0d7224 */ /* 0x000fe400078e0009 */
[----:B------:R0:W-:Y:S04]  /*22220*/  STL.64 [R1+0x34f8], R14 ;  /* 0x0034f80e01007387 */ /* 0x0001e80000100a00 */
[----:B------:R1:W-:Y:S04]  /*22230*/  STL.64 [R1+0x34f0], R12 ;  /* 0x0034f00c01007387 */ /* 0x0003e80000100a00 */
[----:B------:R-:W2:Y:S04]  /*22240*/  LDL.LU R8, [R1+0x80] ;  /* 0x0000800001087983 */ /* 0x000ea80000300800 */
[----:B------:R-:W2:Y:S04]  /*22250*/  LDL.LU R9, [R1+0x84] ;  /* 0x0000840001097983 */ /* 0x000ea80000300800 */
[----:B------:R-:W3:Y:S04]  /*22260*/  LDL.LU R10, [R1+0x88] ;  /* 0x00008800010a7983 */ /* 0x000ee80000300800 */
[----:B------:R-:W3:Y:S01]  /*22270*/  LDL.LU R11, [R1+0x8c] ;  /* 0x00008c00010b7983 */ /* 0x000ee20000300800 */
[----:B0-----:R-:W-:Y:S01]  /*22280*/  MOV R14, R7 ;  /* 0x00000007000e7202 */ /* 0x001fe20000000f00 */
[----:B------:R-:W-:Y:S01]  /*22290*/  IMAD.MOV.U32 R15, RZ, RZ, R6 ;  /* 0x000000ffff0f7224 */ /* 0x000fe200078e0006 */
[----:B-1----:R-:W-:Y:S01]  /*222a0*/  MOV R13, R20 ;  /* 0x00000014000d7202 */ /* 0x002fe20000000f00 */
[----:B------:R-:W-:Y:S01]  /*222b0*/  IMAD.MOV.U32 R12, RZ, RZ, R21 ;  /* 0x000000ffff0c7224 */ /* 0x000fe200078e0015 */
[----:B---3--:R-:W-:Y:S04]  /*222c0*/  STL.64 [R1+0x3508], R10 ;  /* 0x0035080a01007387 */ /* 0x008fe80000100a00 */
[----:B--2---:R0:W-:Y:S04]  /*222d0*/  STL.64 [R1+0x3500], R8 ;  /* 0x0035000801007387 */ /* 0x0041e80000100a00 */
[----:B------:R-:W-:Y:S04]  /*222e0*/  STL.64 [R1+0x3518], R14 ;  /* 0x0035180e01007387 */ /* 0x000fe80000100a00 */
[----:B------:R1:W-:Y:S04]  /*222f0*/  STL.64 [R1+0x3510], R12 ;  /* 0x0035100c01007387 */ /* 0x0003e80000100a00 */
[----:B0-----:R-:W2:Y:S04]  /*22300*/  LDL.LU R8, [R1+0x90] ;  /* 0x0000900001087983 */ /* 0x001ea80000300800 */
[----:B------:R-:W2:Y:S04]  /*22310*/  LDL.LU R9, [R1+0x94] ;  /* 0x0000940001097983 */ /* 0x000ea80000300800 */
[----:B------:R-:W3:Y:S04]  /*22320*/  LDL.LU R10, [R1+0x98] ;  /* 0x00009800010a7983 */ /* 0x000ee80000300800 */
[----:B------:R-:W3:Y:S01]  /*22330*/  LDL.LU R11, [R1+0x9c] ;  /* 0x00009c00010b7983 */ /* 0x000ee20000300800 */
[----:B-1----:R-:W-:Y:S01]  /*22340*/  MOV R12, R19 ;  /* 0x00000013000c7202 */ /* 0x002fe20000000f00 */
[----:B------:R-:W-:Y:S01]  /*22350*/  IMAD.MOV.U32 R13, RZ, RZ, R18 ;  /* 0x000000ffff0d7224 */ /* 0x000fe200078e0012 */
[----:B------:R-:W-:-:S02]  /*22360*/  MOV R14, R17 ;  /* 0x00000011000e7202 */ /* 0x000fc40000000f00 */
[----:B------:R-:W-:Y:S02]  /*22370*/  MOV R15, R16 ;  /* 0x00000010000f7202 */ /* 0x000fe40000000f00 */
[----:B------:R-:W0:Y:S04]  /*22380*/  LDSM.16.MT88.4 R16, [R2+0x4080] ;  /* 0x004080000210783b */ /* 0x000e280000004200 */
[----:B---3--:R-:W-:Y:S04]  /*22390*/  STL.64 [R1+0x3528], R10 ;  /* 0x0035280a01007387 */ /* 0x008fe80000100a00 */
[----:B--2---:R1:W-:Y:S04]  /*223a0*/  STL.64 [R1+0x3520], R8 ;  /* 0x0035200801007387 */ /* 0x0043e80000100a00 */
[----:B-1----:R-:W2:Y:S04]  /*223b0*/  LDL.LU R8, [R1+0xa0] ;  /* 0x0000a00001087983 */ /* 0x002ea80000300800 */
[----:B------:R-:W2:Y:S04]  /*223c0*/  LDL.LU R9, [R1+0xa4] ;  /* 0x0000a40001097983 */ /* 0x000ea80000300800 */
[----:B------:R-:W2:Y:S04]  /*223d0*/  LDL.LU R10, [R1+0xa8] ;  /* 0x0000a800010a7983 */ /* 0x000ea80000300800 */
[----:B------:R-:W2:Y:S04]  /*223e0*/  LDL.LU R11, [R1+0xac] ;  /* 0x0000ac00010b7983 */ /* 0x000ea80000300800 */
[----:B0-----:R0:W-:Y:S04]  /*223f0*/  STL.64 [R1+0x34a8], R18 ;  /* 0x0034a81201007387 */ /* 0x0011e80000100a00 */
[----:B------:R1:W-:Y:S01]  /*22400*/  STL.64 [R1+0x34a0], R16 ;  /* 0x0034a01001007387 */ /* 0x0003e20000100a00 */
[----:B0-----:R-:W-:-:S03]  /*22410*/  IMAD.MOV.U32 R19, RZ, RZ, R0 ;  /* 0x000000ffff137224 */ /* 0x001fc600078e0000 */
[----:B-1----:R-:W3:Y:S04]  /*22420*/  LDL.LU R16, [R1+0x60] ;  /* 0x0000600001107983 */ /* 0x002ee80000300800 */
[----:B------:R-:W3:Y:S04]  /*22430*/  LDL.LU R17, [R1+0x64] ;  /* 0x0000640001117983 */ /* 0x000ee80000300800 */
[----:B------:R-:W4:Y:S04]  /*22440*/  LDL.LU R18, [R1+0x68] ;  /* 0x0000680001127983 */ /* 0x000f280000300800 */
[----:B------:R-:W5:Y:S01]  /*22450*/  LDL.LU R0, [R1+0x3530] ;  /* 0x0035300001007983 */ /* 0x000f620000300800 */
[----:B------:R-:W-:Y:S01]  /*22460*/  MOV R27, R23 ;  /* 0x00000017001b7202 */ /* 0x000fe20000000f00 */
[----:B--2---:R-:W-:Y:S02]  /*22470*/  HMMA.16816.F32.BF16 R12, R12, R4, R8 ;  /* 0x000000040c0c723c */ /* 0x004fe40000041808 */
[----:B-----5:R-:W0:Y:S04]  /*22480*/  LDSM.16.MT88.4 R20, [R0+0x4000] ;  /* 0x004000000014783b */ /* 0x020e280000004200 */
[----:B----4-:R-:W-:Y:S04]  /*22490*/  STL.64 [R1+0x34c8], R18 ;  /* 0x0034c81201007387 */ /* 0x010fe80000100a00 */
[----:B---3--:R1:W-:Y:S04]  /*224a0*/  STL.64 [R1+0x34c0], R16 ;  /* 0x0034c01001007387 */ /* 0x0083e80000100a00 */
[----:B-1----:R-:W2:Y:S04]  /*224b0*/  LDL.LU R16, [R1+0x70] ;  /* 0x0000700001107983 */ /* 0x002ea80000300800 */
[----:B------:R-:W2:Y:S04]  /*224c0*/  LDL.LU R17, [R1+0x74] ;  /* 0x0000740001117983 */ /* 0x000ea80000300800 */
[----:B------:R-:W2:Y:S04]  /*224d0*/  LDL.LU R18, [R1+0x78] ;  /* 0x0000780001127983 */ /* 0x000ea80000300800 */
[----:B------:R-:W2:Y:S04]  /*224e0*/  LDL.LU R19, [R1+0x7c] ;  /* 0x00007c0001137983 */ /* 0x000ea80000300800 */
[----:B------:R-:W-:Y:S04]  /*224f0*/  STL [R1+0x345c], R2 ;  /* 0x00345c0201007387 */ /* 0x000fe80000100800 */
[----:B0-----:R0:W-:Y:S04]  /*22500*/  STL.64 [R1+0x3498], R22 ;  /* 0x0034981601007387 */ /* 0x0011e80000100a00 */
[----:B------:R1:W-:Y:S01]  /*22510*/  STL.64 [R1+0x3490], R20 ;  /* 0x0034901401007387 */ /* 0x0003e20000100a00 */
[----:B------:R-:W-:-:S02]  /*22520*/  MOV R7, R12 ;  /* 0x0000000c00077202 */ /* 0x000fc40000000f00 */
[----:B0-----:R-:W-:Y:S01]  /*22530*/  MOV R22, R29 ;  /* 0x0000001d00167202 */ /* 0x001fe20000000f00 */
[----:B------:R-:W-:Y:S01]  /*22540*/  IMAD.MOV.U32 R23, RZ, RZ, R28 ;  /* 0x000000ffff177224 */ /* 0x000fe200078e001c */
[----:B-1----:R-:W3:Y:S01]  /*22550*/  LDL.LU R20, [R1+0x50] ;  /* 0x0000500001147983 */ /* 0x002ee20000300800 */
[----:B------:R-:W-:-:S03]  /*22560*/  MOV R29, R14 ;  /* 0x0000000e001d7202 */ /* 0x000fc60000000f00 */
[----:B------:R-:W-:Y:S01]  /*22570*/  STL [R1+0x3450], R0 ;  /* 0x0034500001007387 */ /* 0x000fe20000100800 */
[----:B------:R-:W-:-:S03]  /*22580*/  IMAD.MOV.U32 R28, RZ, RZ, R15 ;  /* 0x000000ffff1c7224 */ /* 0x000fc600078e000f */
[----:B------:R-:W4:Y:S04]  /*22590*/  LDL.LU.64 R10, [R1+0x3528] ;  /* 0x00352800010a7983 */ /* 0x000f280000300a00 */
[----:B------:R-:W4:Y:S04]  /*225a0*/  LDL.LU.64 R8, [R1+0x3520] ;  /* 0x0035200001087983 */ /* 0x000f280000300a00 */
[----:B------:R0:W-:Y:S04]  /*225b0*/  STL [R1+0xa4], R13 ;  /* 0x0000a40d01007387 */ /* 0x0001e80000100800 */
[----:B------:R-:W4:Y:S04]  /*225c0*/  LDL.LU.64 R14, [R1+0x3518] ;  /* 0x00351800010e7983 */ /* 0x000f280000300a00 */
[----:B0-----:R-:W4:Y:S01]  /*225d0*/  LDL.LU.64 R12, [R1+0x3510] ;  /* 0x00351000010c7983 */ /* 0x001f220000300a00 */
[----:B------:R-:W-:-:S03]  /*225e0*/  MOV R21, R27 ;  /* 0x0000001b00157202 */ /* 0x000fc60000000f00 */
[----:B------:R-:W-:Y:S04]  /*225f0*/  STL [R1+0x3460], R28 ;  /* 0x0034601c01007387 */ /* 0x000fe80000100800 */
[----:B------:R-:W-:Y:S04]  /*22600*/  STL [R1+0x3458], R29 ;  /* 0x0034581d01007387 */ /* 0x000fe80000100800 */
[----:B------:R-:W-:Y:S04]  /*22610*/  STL [R1+0x3454], R7 ;  /* 0x0034540701007387 */ /* 0x000fe80000100800 */
[----:B------:R0:W1:Y:S01]  /*22620*/  LDSM.16.MT88.4 R24, [R0+0x4080] ;  /* 0x004080000018783b */ /* 0x0000620000004200 */
[-C--:B----4-:R-:W-:Y:S03]  /*22630*/  HMMA.16816.F32.BF16 R12, R12, R4.reuse, R8 ;  /* 0x000000040c0c723c */ /* 0x090fe60000041808 */
[----:B------:R-:W4:Y:S04]  /*22640*/  LDL.LU.64 R10, [R1+0x3508] ;  /* 0x00350800010a7983 */ /* 0x000f280000300a00 */
[----:B------:R-:W4:Y:S11]  /*22650*/  LDL.LU.64 R8, [R1+0x3500] ;  /* 0x0035000001087983 */ /* 0x000f360000300a00 */
[----:B------:R-:W-:Y:S05]  /*22660*/  @!UPT UIADD3 URZ, URZ, URZ, URZ ;  /* 0x0000003f3f3ff290 */ /* 0x000fea000fffe03f */
[----:B------:R5:W-:Y:S01]  /*22670*/  STL.64 [R1+0x90], R12 ;  /* 0x0000900c01007387 */ /* 0x000be20000100a00 */
[----:B0-----:R-:W-:Y:S02]  /*22680*/  MOV R0, R14 ;  /* 0x0000000e00007202 */ /* 0x001fe40000000f00 */
[----:B------:R-:W-:Y:S02]  /*22690*/  MOV R6, R15 ;  /* 0x0000000f00067202 */ /* 0x000fe40000000f00 */
[----:B------:R-:W4:Y:S04]  /*226a0*/  LDL.LU.64 R14, [R1+0x34f8] ;  /* 0x0034f800010e7983 */ /* 0x000f280000300a00 */
[----:B-----5:R-:W4:Y:S04]  /*226b0*/  LDL.LU.64 R12, [R1+0x34f0] ;  /* 0x0034f000010c7983 */ /* 0x020f280000300a00 */
[----:B------:R-:W-:Y:S04]  /*226c0*/  STL [R1+0x3468], R6 ;  /* 0x0034680601007387 */ /* 0x000fe80000100800 */
[----:B------:R-:W-:Y:S01]  /*226d0*/  STL [R1+0x3464], R0 ;  /* 0x0034640001007387 */ /* 0x000fe20000100800 */
[-C--:B----4-:R-:W-:Y:S03]  /*226e0*/  HMMA.16816.F32.BF16 R12, R12, R4.reuse, R8 ;  /* 0x000000040c0c723c */ /* 0x090fe60000041808 */
[----:B------:R-:W1:Y:S04]  /*226f0*/  LDL.LU R10, [R1+0x34e8] ;  /* 0x0034e800010a7983 */ /* 0x000e680000300800 */
[----:B------:R-:W1:Y:S11]  /*22700*/  LDL.LU.64 R8, [R1+0x34e0] ;  /* 0x0034e00001087983 */ /* 0x000e760000300a00 */
[----:B------:R-:W-:Y:S05]  /*22710*/  @!UPT UIADD3 URZ, URZ, URZ, URZ ;  /* 0x0000003f3f3ff290 */ /* 0x000fea000fffe03f */
[----:B------:R0:W-:Y:S01]  /*22720*/  STL [R1+0x88], R14 ;  /* 0x0000880e01007387 */ /* 0x0001e20000100800 */
[----:B------:R-:W-:Y:S01]  /*22730*/  IMAD.MOV.U32 R11, RZ, RZ, R15 ;  /* 0x000000ffff0b7224 */ /* 0x000fe200078e000f */
[----:B------:R-:W-:Y:S02]  /*22740*/  MOV R29, R12 ;  /* 0x0000000c001d7202 */ /* 0x000fe40000000f00 */
[----:B------:R-:W-:Y:S01]  /*22750*/  MOV R7, R13 ;  /* 0x0000000d00077202 */ /* 0x000fe20000000f00 */
[----:B0-----:R-:W2:Y:S04]  /*22760*/  LDL.LU.64 R14, [R1+0x34d8] ;  /* 0x0034d800010e7983 */ /* 0x001ea80000300a00 */
[----:B------:R-:W2:Y:S04]  /*22770*/  LDL.LU.64 R12, [R1+0x34d0] ;  /* 0x0034d000010c7983 */ /* 0x000ea80000300a00 */
[----:B------:R-:W-:Y:S04]  /*22780*/  STL [R1+0x3470], R7 ;  /* 0x0034700701007387 */ /* 0x000fe80000100800 */
[----:B------:R-:W-:Y:S01]  /*22790*/  STL [R1+0x346c], R29 ;  /* 0x00346c1d01007387 */ /* 0x000fe20000100800 */
[-C--:B--2---:R-:W-:Y:S03]  /*227a0*/  HMMA.16816.F32.BF16 R12, R12, R4.reuse, R16 ;  /* 0x000000040c0c723c */ /* 0x084fe60000041810 */
[----:B------:R-:W2:Y:S04]  /*227b0*/  LDL.LU.64 R18, [R1+0x34c8] ;  /* 0x0034c80001127983 */ /* 0x000ea80000300a00 */
[----:B------:R-:W2:Y:S11]  /*227c0*/  LDL.LU.64 R16, [R1+0x34c0] ;  /* 0x0034c00001107983 */ /* 0x000eb60000300a00 */
[----:B------:R-:W-:Y:S05]  /*227d0*/  @!UPT UIADD3 URZ, URZ, URZ, URZ ;  /* 0x0000003f3f3ff290 */ /* 0x000fea000fffe03f */
[----:B------:R0:W-:Y:S01]  /*227e0*/  STL [R1+0x70], R12 ;  /* 0x0000700c01007387 */ /* 0x0001e20000100800 */
[----:B------:R-:W-:Y:S01]  /*227f0*/  MOV R28, R14 ;  /* 0x0000000e001c7202 */ /* 0x000fe20000000f00 */
[----:B------:R-:W-:Y:S01]  /*22800*/  IMAD.MOV.U32 R3, RZ, RZ, R13 ;  /* 0x000000ffff037224 */ /* 0x000fe200078e000d */
[----:B------:R-:W-:Y:S02]  /*22810*/  MOV R0, R15 ;  /* 0x0000000f00007202 */ /* 0x000fe40000000f00 */
[----:B------:R-:W2:Y:S04]  /*22820*/  LDL.LU.64 R14, [R1+0x34b8] ;  /* 0x0034b800010e7983 */ /* 0x000ea80000300a00 */
[----:B0-----:R-:W2:Y:S04]  /*22830*/  LDL.LU.64 R12, [R1+0x34b0] ;  /* 0x0034b000010c7983 */ /* 0x001ea80000300a00 */
[----:B------:R-:W4:Y:S01]  /*22840*/  LDL R2, [R1+0xa28] ;  /* 0x000a280001027983 */ /* 0x000f220000100800 */
[-C--:B--2---:R-:W-:Y:S03]  /*22850*/  HMMA.16816.F32.BF16 R12, R12, R4.reuse, R16 ;  /* 0x000000040c0c723c */ /* 0x084fe60000041810 */
[----:B------:R-:W3:Y:S04]  /*22860*/  LDL.LU.64 R18, [R1+0x34a8] ;  /* 0x0034a80001127983 */ /* 0x000ee80000300a00 */
[----:B------:R-:W3:Y:S11]  /*22870*/  LDL.LU.64 R16, [R1+0x34a0] ;  /* 0x0034a00001107983 */ /* 0x000ef60000300a00 */
[----:B------:R-:W-:Y:S05]  /*22880*/  @!UPT UIADD3 URZ, URZ, URZ, URZ ;  /* 0x0000003f3f3ff290 */ /* 0x000fea000fffe03f */
[----:B------:R0:W-:Y:S01]  /*22890*/  STL [R1+0x60], R12 ;  /* 0x0000600c01007387 */ /* 0x0001e20000100800 */
[----:B------:R-:W-:Y:S01]  /*228a0*/  IMAD.MOV.U32 R7, RZ, RZ, R13 ;  /* 0x000000ffff077224 */ /* 0x000fe200078e000d */
[----:B------:R-:W-:Y:S02]  /*228b0*/  MOV R29, R14 ;  /* 0x0000000e001d7202 */ /* 0x000fe40000000f00 */
[----:B------:R-:W-:Y:S01]  /*228c0*/  MOV R6, R15 ;  /* 0x0000000f00067202 */ /* 0x000fe20000000f00 */
[----:B0-----:R-:W2:Y:S04]  /*228d0*/  LDL.LU R12, [R1+0x40] ;  /* 0x00004000010c7983 */ /* 0x001ea80000300800 */
[----:B------:R-:W2:Y:S04]  /*228e0*/  LDL.LU R13, [R1+0x44] ;  /* 0x00004400010d7983 */ /* 0x000ea80000300800 */
[----:B------:R-:W2:Y:S04]  /*228f0*/  LDL.LU R14, [R1+0x48] ;  /* 0x00004800010e7983 */ /* 0x000ea80000300800 */
[----:B------:R-:W2:Y:S01]  /*22900*/  LDL.LU R15, [R1+0x4c] ;  /* 0x00004c00010f7983 */ /* 0x000ea20000300800 */
[----:B---3--:R-:W-:Y:S03]  /*22910*/  HMMA.16816.F32.BF16 R16, R16, R4, R20 ;  /* 0x000000041010723c */ /* 0x008fe60000041814 */
[----:B------:R-:W2:Y:S04]  /*22920*/  LDL.LU.64 R22, [R1+0x3498] ;  /* 0x0034980001167983 */ /* 0x000ea80000300a00 */
[----:B------:R-:W2:Y:S11]  /*22930*/  LDL.LU.64 R20, [R1+0x3490] ;  /* 0x0034900001147983 */ /* 0x000eb60000300a00 */
[----:B------:R-:W-:Y:S05]  /*22940*/  @!UPT UIADD3 URZ, URZ, URZ, URZ ;  /* 0x0000003f3f3ff290 */ /* 0x000fea000fffe03f */
[----:B------:R-:W-:Y:S04]  /*22950*/  STL.64 [R1+0x50], R16 ;  /* 0x0000501001007387 */ /* 0x000fe80000100a00 */
[----:B------:R0:W-:Y:S02]  /*22960*/  STL.64 [R1+0x58], R18 ;  /* 0x0000581201007387 */ /* 0x0001e40000100a00 */
[----:B0-----:R-:W-:Y:S02]  /*22970*/  IMAD.MOV.U32 R19, RZ, RZ, R11 ;  /* 0x000000ffff137224 */ /* 0x001fe400078e000b */
[----:B------:R-:W1:Y:S01]  /*22980*/  LDL.LU R11, [R1+0x348c] ;  /* 0x00348c00010b7983 */ /* 0x000e620000300800 */
[----:B------:R-:W-:-:S03]  /*22990*/  MOV R17, R3 ;  /* 0x0000000300117202 */ /* 0x000fc60000000f00 */
[----:B------:R-:W3:Y:S04]  /*229a0*/  LDL.LU R18, [R1+0x88] ;  /* 0x0000880001127983 */ /* 0x000ee80000300800 */
[----:B------:R-:W5:Y:S04]  /*229b0*/  LDL.LU R16, [R1+0x70] ;  /* 0x0000700001107983 */ /* 0x000f680000300800 */
[----:B------:R-:W3:Y:S01]  /*229c0*/  LDL.LU R3, [R1+0x3488] ;  /* 0x0034880001037983 */ /* 0x000ee20000300800 */
[-C--:B--2---:R-:W-:Y:S08]  /*229d0*/  HMMA.16816.F32.BF16 R20, R20, R4.reuse, R12 ;  /* 0x000000041414723c */ /* 0x084ff0000004180c */
[----:B-1----:R-:W-:Y:S11]  /*229e0*/  HMMA.16816.F32.BF16 R8, R24, R4, R8 ;  /* 0x000000041808723c */ /* 0x002ff60000041808 */
[----:B------:R-:W-:Y:S05]  /*229f0*/  @!UPT UIADD3 URZ, URZ, URZ, URZ ;  /* 0x0000003f3f3ff290 */ /* 0x000fea000fffe03f */
[----:B------:R-:W-:Y:S01]  /*22a00*/  MOV R15, R22 ;  /* 0x00000016000f7202 */ /* 0x000fe20000000f00 */
[----:B------:R-:W-:Y:S01]  /*22a10*/  IMAD.MOV.U32 R14, RZ, RZ, R23 ;  /* 0x000000ffff0e7224 */ /* 0x000fe200078e0017 */
[----:B------:R-:W-:Y:S02]  /*22a20*/  MOV R12, R21 ;  /* 0x00000015000c7202 */ /* 0x000fe40000000f00 */
[----:B------:R-:W-:Y:S02]  /*22a30*/  MOV R13, R20 ;  /* 0x00000014000d7202 */ /* 0x000fe40000000f00 */
[----:B---3--:R-:W0:Y:S04]  /*22a40*/  LDSM.16.MT88.4 R20, [R3+0x5000] ;  /* 0x005000000314783b */ /* 0x008e280000004200 */
[----:B------:R1:W-:Y:S04]  /*22a50*/  STL.64 [R1+0x3398], R10 ;  /* 0x0033980a01007387 */ /* 0x0003e80000100a00 */
[----:B------:R2:W-:Y:S01]  /*22a60*/  STL.64 [R1+0x3390], R8 ;  /* 0x0033900801007387 */ /* 0x0005e20000100a00 */
[----:B-1----:R-:W-:Y:S01]  /*22a70*/  IMAD.MOV.U32 R10, RZ, RZ, R15 ;  /* 0x000000ffff0a7224 */ /* 0x002fe200078e000f */
[----:B------:R-:W-:-:S02]  /*22a80*/  MOV R11, R14 ;  /* 0x0000000e000b7202 */ /* 0x000fc40000000f00 */
[----:B--2---:R-:W-:Y:S01]  /*22a90*/  MOV R8, R13 ;  /* 0x0000000d00087202 */ /* 0x004fe20000000f00 */
[----:B------:R-:W-:Y:S02]  /*22aa0*/  IMAD.MOV.U32 R9, RZ, RZ, R12 ;  /* 0x000000ffff097224 */ /* 0x000fe400078e000c */
[----:B------:R-:W-:Y:S04]  /*22ab0*/  STL.64 [R1+0x3480], R10 ;  /* 0x0034800a01007387 */ /* 0x000fe80000100a00 */
[----:B------:R-:W-:Y:S04]  /*22ac0*/  STL.64 [R1+0x3478], R8 ;  /* 0x0034780801007387 */ /* 0x000fe80000100a00 */
[----:B------:R-:W1:Y:S01]  /*22ad0*/  LDSM.16.MT88.4 R8, [R3+0x5080] ;  /* 0x005080000308783b */ /* 0x000e620000004200 */
[----:B0-----:R-:W-:-:S02]  /*22ae0*/  MOV R13, R20 ;  /* 0x00000014000d7202 */ /* 0x001fc40000000f00 */
[----:B------:R-:W-:Y:S02]  /*22af0*/  MOV R12, R21 ;  /* 0x00000015000c7202 */ /* 0x000fe40000000f00 */
[----:B-1----:R-:W-:Y:S01]  /*22b00*/  MOV R21, R8 ;  /* 0x0000000800157202 */ /* 0x002fe20000000f00 */
[----:B------:R-:W-:Y:S01]  /*22b10*/  IMAD.MOV.U32 R20, RZ, RZ, R9 ;  /* 0x000000ffff147224 */ /* 0x000fe200078e0009 */
[----:B------:R-:W-:Y:S02]  /*22b20*/  MOV R15, R10 ;  /* 0x0000000a000f7202 */ /* 0x000fe40000000f00 */
[----:B------:R-:W-:Y:S02]  /*22b30*/  MOV R14, R11 ;  /* 0x0000000b000e7202 */ /* 0x000fe40000000f00 */
[----:B----4-:R-:W0:Y:S04]  /*22b40*/  LDSM.16.MT88.4 R8, [R2+0x5000] ;  /* 0x005000000208783b */ /* 0x010e280000004200 */
[----:B------:R1:W-:Y:S01]  /*22b50*/  STL [R1+0x3384], R3 ;  /* 0x0033840301007387 */ /* 0x0003e20000100800 */
[----:B0-----:R-:W-:Y:S01]  /*22b60*/  MOV R26, R8 ;  /* 0x00000008001a7202 */ /* 0x001fe20000000f00 */
[----:B------:R-:W-:Y:S01]  /*22b70*/  IMAD.MOV.U32 R24, RZ, RZ, R10 ;  /* 0x000000ffff187224 */ /* 0x000fe200078e000a */
[----:B------:R-:W-:-:S02]  /*22b80*/  MOV R25, R9 ;  /* 0x0000000900197202 */ /* 0x000fc40000000f00 */
[----:B-1----:R-:W-:Y:S02]  /*22b90*/  MOV R3, R11 ;  /* 0x0000000b00037202 */ /* 0x002fe40000000f00 */
[----:B------:R-:W0:Y:S01]  /*22ba0*/  LDSM.16.MT88.4 R8, [R2+0x5080] ;  /* 0x005080000208783b */ /* 0x000e220000004200 */
[----:B------:R-:W-:Y:S01]  /*22bb0*/  IMAD.MOV.U32 R5, RZ, RZ, R22 ;  /* 0x000000ffff057224 */ /* 0x000fe200078e0016 */
[----:B------:R-:W-:Y:S01]  /*22bc0*/  MOV R4, R23 ;  /* 0x0000001700047202 */ /* 0x000fe20000000f00 */
[----:B-----5:R-:W-:Y:S01]  /*22bd0*/  IMAD.MOV.U32 R22, RZ, RZ, R16 ;  /* 0x000000ffff167224 */ /* 0x020fe200078e0010 */
[----:B------:R-:W-:Y:S01]  /*22be0*/  MOV R23, R17 ;  /* 0x0000001100177202 */ /* 0x000fe20000000f00 */
[----:B------:R-:W-:Y:S01]  /*22bf0*/  IMAD.MOV.U32 R17, RZ, RZ, R0 ;  /* 0x000000ffff117224 */ /* 0x000fe200078e0000 */
[----:B------:R-:W-:Y:S02]  /*22c00*/  MOV R16, R28 ;  /* 0x0000001c00107202 */ /* 0x000fe40000000f00 */
[----:B0-----:R-:W-:Y:S01]  /*22c10*/  MOV R2, R10 ;  /* 0x0000000a00027202 */ /* 0x001fe20000000f00 */
[----:B------:R-:W-:Y:S01]  /*22c20*/  IMAD.MOV.U32 R28, RZ, RZ, R9 ;  /* 0x000000ffff1c7224 */ /* 0x000fe200078e0009 */
[----:B------:R-:W-:-:S02]  /*22c30*/  MOV R27, R11 ;  /* 0x0000000b001b7202 */ /* 0x000fc40000000f00 */
[----:B------:R-:W-:Y:S01]  /*22c40*/  MOV R0, R8 ;  /* 0x0000000800007202 */ /* 0x000fe20000000f00 */
[----:B------:R-:W2:Y:S04]  /*22c50*/  LDL.LU.64 R10, [R1+0x3480] ;  /* 0x00348000010a7983 */ /* 0x000ea80000300a00 */
        /* <DEDUP_REMOVED lines=9> */
[----:B0-----:R-:W2:Y:S01]  /*22cf0*/  LDL.LU R8, [R1+0x60] ;  /* 0x0000600001087983 */ /* 0x001ea20000300800 */
[----:B------:R-:W-:Y:S01]  /*22d00*/  MOV R10, R29 ;  /* 0x0000001d000a7202 */ /* 0x000fe20000000f00 */
[----:B------:R-:W-:Y:S01]  /*22d10*/  IMAD.MOV.U32 R9, RZ, RZ, R7 ;  /* 0x000000ffff097224 */ /* 0x000fe200078e0007 */
[----:B------:R-:W-:Y:S01]  /*22d20*/  MOV R11, R6 ;  /* 0x00000006000b7202 */ /* 0x000fe20000000f00 */
[----:B------:R-:W3:Y:S04]  /*22d30*/  LDL.LU R7, [R1+0x3470] ;  /* 0x0034700001077983 */ /* 0x000ee80000300800 */
[----:B------:R-:W4:Y:S04]  /*22d40*/  LDL.LU R29, [R1+0x346c] ;  /* 0x00346c00011d7983 */ /* 0x000f280000300800 */
[----:B------:R-:W5:Y:S04]  /*22d50*/  LDL.LU R6, [R1+0x3468] ;  /* 0x0034680001067983 */ /* 0x000f680000300800 */
[----:B------:R0:W-:Y:S02]  /*22d60*/  STL.64 [R1+0x33d0], R10 ;  /* 0x0033d00a01007387 */ /* 0x0001e40000100a00 */
[----:B0-----:R-:W-:-:S02]  /*22d70*/  MOV R10, R2 ;  /* 0x00000002000a7202 */ /* 0x001fc40000000f00 */
[----:B--2---:R0:W-:Y:S02]  /*22d80*/  STL.64 [R1+0x33c8], R8 ;  /* 0x0033c80801007387 */ /* 0x0041e40000100a00 */
[----:B0-----:R-:W-:Y:S01]  /*22d90*/  IMAD.MOV.U32 R8, RZ, RZ, R0 ;  /* 0x000000ffff087224 */ /* 0x001fe200078e0000 */
[----:B------:R-:W-:Y:S01]  /*22da0*/  MOV R9, R28 ;  /* 0x0000001c00097202 */ /* 0x000fe20000000f00 */
[----:B------:R-:W2:Y:S04]  /*22db0*/  LDL.LU R0, [R1+0x3464] ;  /* 0x0034640001007983 */ /* 0x000ea80000300800 */
[----:B------:R-:W2:Y:S04]  /*22dc0*/  LDL.LU R28, [R1+0x3460] ;  /* 0x00346000011c7983 */ /* 0x000ea80000300800 */
[----:B------:R-:W2:Y:S01]  /*22dd0*/  LDL.LU R2, [R1+0x345c] ;  /* 0x00345c0001027983 */ /* 0x000ea20000300800 */
[----:B------:R-:W-:-:S05]  /*22de0*/  IMAD.MOV.U32 R11, RZ, RZ, R27 ;  /* 0x000000ffff0b7224 */ /* 0x000fca00078e001b */
[----:B------:R0:W-:Y:S04]  /*22df0*/  STL.64 [R1+0x33f0], R10 ;  /* 0x0033f00a01007387 */ /* 0x0001e80000100a00 */
[----:B------:R1:W-:Y:S01]  /*22e00*/  STL.64 [R1+0x33e8], R8 ;  /* 0x0033e80801007387 */ /* 0x0003e20000100a00 */
[----:B0-----:R-:W-:Y:S01]  /*22e10*/  IMAD.MOV.U32 R10, RZ, RZ, R24 ;  /* 0x000000ffff0a7224 */ /* 0x001fe200078e0018 */
[----:B------:R-:W-:Y:S02]  /*22e20*/  MOV R11, R3 ;  /* 0x00000003000b7202 */ /* 0x000fe40000000f00 */
[----:B-1----:R-:W-:Y:S02]  /*22e30*/  MOV R8, R26 ;  /* 0x0000001a00087202 */ /* 0x002fe40000000f00 */
[----:B------:R-:W-:Y:S01]  /*22e40*/  MOV R9, R25 ;  /* 0x0000001900097202 */ /* 0x000fe20000000f00 */
[----:B------:R0:W-:Y:S04]  /*22e50*/  STL.64 [R1+0x3410], R10 ;  /* 0x0034100a01007387 */ /* 0x0001e80000100a00 */
[----:B------:R1:W-:Y:S01]  /*22e60*/  STL.64 [R1+0x3408], R8 ;  /* 0x0034080801007387 */ /* 0x0003e20000100a00 */
[----:B0-----:R-:W-:-:S02]  /*22e70*/  MOV R10, R15 ;  /* 0x0000000f000a7202 */ /* 0x001fc40000000f00 */
[----:B------:R-:W-:Y:S02]  /*22e80*/  MOV R11, R14 ;  /* 0x0000000e000b7202 */ /* 0x000fe40000000f00 */
[----:B-1----:R-:W-:Y:S01]  /*22e90*/  MOV R8, R21 ;  /* 0x0000001500087202 */ /* 0x002fe20000000f00 */
[----:B------:R-:W-:Y:S02]  /*22ea0*/  IMAD.MOV.U32 R9, RZ, RZ, R20 ;  /* 0x000000ffff097224 */ /* 0x000fe400078e0014 */
[----:B------:R-:W-:Y:S04]  /*22eb0*/  STL.64 [R1+0x3430], R10 ;  /* 0x0034300a01007387 */ /* 0x000fe80000100a00 */
[----:B------:R0:W-:Y:S02]  /*22ec0*/  STL.64 [R1+0x3428], R8 ;  /* 0x0034280801007387 */ /* 0x0001e40000100a00 */
[----:B0-----:R-:W-:Y:S01]  /*22ed0*/  IMAD.MOV.U32 R8, RZ, RZ, R13 ;  /* 0x000000ffff087224 */ /* 0x001fe200078e000d */
[----:B------:R-:W-:-:S02]  /*22ee0*/  MOV R9, R12 ;  /* 0x0000000c00097202 */ /* 0x000fc40000000f00 */
[----:B--2---:R-:W0:Y:S04]  /*22ef0*/  LDSM.16.MT88.4 R12, [R2+0x5000] ;  /* 0x00500000020c783b */ /* 0x004e280000004200 */
        /* <DEDUP_REMOVED lines=10> */
[----:B----4-:R-:W-:Y:S01]  /*22fa0*/  MOV R12, R29 ;  /* 0x0000001d000c7202 */ /* 0x010fe20000000f00 */
[----:B---3--:R-:W-:Y:S01]  /*22fb0*/  IMAD.MOV.U32 R13, RZ, RZ, R7 ;  /* 0x000000ffff0d7224 */ /* 0x008fe200078e0007 */
[----:B------:R-:W2:Y:S04]  /*22fc0*/  LDL.LU R29, [R1+0x3458] ;  /* 0x00345800011d7983 */ /* 0x000ea80000300800 */
[----:B------:R-:W3:Y:S04]  /*22fd0*/  LDL.LU R7, [R1+0x3454] ;  /* 0x0034540001077983 */ /* 0x000ee80000300800 */
[----:B------:R-:W-:Y:S04]  /*22fe0*/  STL.64 [R1+0x3420], R14 ;  /* 0x0034200e01007387 */ /* 0x000fe80000100a00 */
[----:B------:R0:W-:Y:S01]  /*22ff0*/  STL.64 [R1+0x3418], R12 ;  /* 0x0034180c01007387 */ /* 0x0001e20000100a00 */
[----:B------:R-:W-:Y:S01]  /*23000*/  MOV R10, R5 ;  /* 0x00000005000a7202 */ /* 0x000fe20000000f00 */
[----:B------:R-:W-:-:S02]  /*23010*/  IMAD.MOV.U32 R11, RZ, RZ, R4 ;  /* 0x000000ffff0b7224 */ /* 0x000fc400078e0004 */
[----:B------:R-:W-:Y:S04]  /*23020*/  LDSM.16.MT88.4 R16, [R2+0x5080] ;  /* 0x005080000210783b */ /* 0x000fe80000004200 */
[----:B0-----:R-:W4:Y:S04]  /*23030*/  LDL.LU R12, [R1+0x90] ;  /* 0x00009000010c7983 */ /* 0x001f280000300800 */
[----:B------:R-:W4:Y:S01]  /*23040*/  LDL.LU R13, [R1+0x94] ;  /* 0x00009400010d7983 */ /* 0x000f220000300800 */
[----:B------:R-:W-:-:S03]  /*23050*/  IMAD.MOV.U32 R14, RZ, RZ, R0 ;  /* 0x000000ffff0e7224 */ /* 0x000fc600078e0000 */
[----:B------:R-:W2:Y:S01]  /*23060*/  LDL.LU R0, [R1+0x3450] ;  /* 0x0034500001007983 */ /* 0x000ea20000300800 */
[----:B-----5:R-:W-:-:S03]  /*23070*/  MOV R15, R6 ;  /* 0x00000006000f7202 */ /* 0x020fc60000000f00 */
[----:B------:R-:W5:Y:S04]  /*23080*/  LDL.LU R6, [R1+0x344c] ;  /* 0x00344c0001067983 */ /* 0x000f680000300800 */
[----:B------:R-:W-:Y:S04]  /*23090*/  STL.64 [R1+0x3440], R14 ;  /* 0x0034400e01007387 */ /* 0x000fe80000100a00 */
[----:B----4-:R3:W-:Y:S04]  /*230a0*/  STL.64 [R1+0x3438], R12 ;  /* 0x0034380c01007387 */ /* 0x0107e80000100a00 */
[----:B--2---:R-:W0:Y:S04]  /*230b0*/  LDSM.16.MT88.4 R20, [R0+0x5000] ;  /* 0x005000000014783b */ /* 0x004e280000004200 */
[----:B------:R-:W1:Y:S01]  /*230c0*/  LDSM.16.MT88.4 R24, [R0+0x5080] ;  /* 0x005080000018783b */ /* 0x000e620000004200 */
[----:B---3--:R-:W-:-:S03]  /*230d0*/  MOV R12, R7 ;  /* 0x00000007000c7202 */ /* 0x008fc60000000f00 */
[----:B------:R-:W5:Y:S04]  /*230e0*/  LDL.LU R7, [R1+0x3448] ;  /* 0x0034480001077983 */ /* 0x000f680000300800 */
[----:B------:R-:W5:Y:S01]  /*230f0*/  LDL.LU R13, [R1+0xa4] ;  /* 0x0000a400010d7983 */ /* 0x000f620000300800 */
[----:B------:R-:W-:Y:S01]  /*23100*/  IMAD.MOV.U32 R14, RZ, RZ, R29 ;  /* 0x000000ffff0e7224 */ /* 0x000fe200078e001d */
[----:B------:R-:W-:Y:S02]  /*23110*/  MOV R15, R28 ;  /* 0x0000001c000f7202 */ /* 0x000fe40000000f00 */
[----:B------:R-:W-:Y:S04]  /*23120*/  STL [R1+0x337c], R2 ;  /* 0x00337c0201007387 */ /* 0x000fe80000100800 */
[----:B0-----:R-:W-:Y:S04]  /*23130*/  STL [R1+0x33b0], R23 ;  /* 0x0033b01701007387 */ /* 0x001fe80000100800 */
[----:B------:R-:W-:Y:S01]  /*23140*/  STL [R1+0x3370], R0 ;  /* 0x0033700001007387 */ /* 0x000fe20000100800 */
[-C--:B-----5:R-:W-:Y:S03]  /*23150*/  HMMA.16816.F32.BF16 R8, R8, R6.reuse, R12 ;  /* 0x000000060808723c */ /* 0x0a0fe6000004180c */
[----:B------:R-:W2:Y:S04]  /*23160*/  LDL.LU.64 R14, [R1+0x3440] ;  /* 0x00344000010e7983 */ /* 0x000ea80000300a00 */
[----:B------:R-:W2:Y:S11]  /*23170*/  LDL.LU.64 R12, [R1+0x3438] ;  /* 0x00343800010c7983 */ /* 0x000eb60000300a00 */
[----:B------:R-:W-:Y:S05]  /*23180*/  @!UPT UIADD3 URZ, URZ, URZ, URZ ;  /* 0x0000003f3f3ff290 */ /* 0x000fea000fffe03f */
[----:B------:R0:W-:Y:S01]  /*23190*/  STL.64 [R1+0xa0], R8 ;  /* 0x0000a00801007387 */ /* 0x0001e20000100a00 */
[----:B------:R-:W-:Y:S01]  /*231a0*/  MOV R29, R10 ;  /* 0x0000000a001d7202 */ /* 0x000fe20000000f00 */
[----:B------:R-:W-:Y:S02]  /*231b0*/  IMAD.MOV.U32 R28, RZ, RZ, R11 ;  /* 0x000000ffff1c7224 */ /* 0x000fe400078e000b */
        /* <DEDUP_REMOVED lines=9> */
[----:B------:R-:W-:-:S03]  /*23250*/  MOV R0, R10 ;  /* 0x0000000a00007202 */ /* 0x000fc60000000f00 */
[----:B------:R0:W-:Y:S04]  /*23260*/  STL [R1+0x9c], R11 ;  /* 0x00009c0b01007387 */ /* 0x0001e80000100800 */
[----:B0-----:R-:W2:Y:S04]  /*23270*/  LDL.LU.64 R10, [R1+0x3410] ;  /* 0x00341000010a7983 */ /* 0x001ea80000300a00 */
[----:B------:R-:W2:Y:S04]  /*23280*/  LDL.LU.64 R8, [R1+0x3408] ;  /* 0x0034080001087983 */ /* 0x000ea80000300a00 */
[----:B------:R-:W-:Y:S01]  /*23290*/  STL [R1+0x3380], R0 ;  /* 0x0033800001007387 */ /* 0x000fe20000100800 */
[-C--:B--2---:R-:W-:Y:S03]  /*232a0*/  HMMA.16816.F32.BF16 R8, R8, R6.reuse, R12 ;  /* 0x000000060808723c */ /* 0x084fe6000004180c */
        /* <DEDUP_REMOVED lines=8> */
[----:B------:R0:W-:Y:S04]  /*23330*/  STL [R1+0x338c], R29 ;  /* 0x00338c1d01007387 */ /* 0x0001e80000100800 */
[----:B------:R3:W-:Y:S01]  /*23340*/  STL [R1+0x3388], R28 ;  /* 0x0033881c01007387 */ /* 0x0007e20000100800 */
[----:B--2---:R-:W-:Y:S03]  /*23350*/  HMMA.16816.F32.BF16 R8, R8, R6, R12 ;  /* 0x000000060808723c */ /* 0x004fe6000004180c */
[----:B------:R-:W2:Y:S04]  /*23360*/  LDL.LU.64 R14, [R1+0x33e0] ;  /* 0x0033e000010e7983 */ /* 0x000ea80000300a00 */
[----:B------:R-:W2:Y:S11]  /*23370*/  LDL.LU.64 R12, [R1+0x33d8] ;  /* 0x0033d800010c7983 */ /* 0x000eb60000300a00 */
[----:B------:R-:W-:Y:S06]  /*23380*/  @!UPT UIADD3 URZ, URZ, URZ, URZ ;  /* 0x0000003f3f3ff290 */ /* 0x000fec000fffe03f */
[----:B0-----:R-:W-:Y:S01]  /*23390*/  MOV R29, R10 ;  /* 0x0000000a001d7202 */ /* 0x001fe20000000f00 */
[----:B------:R-:W-:Y:S01]  /*233a0*/  IMAD.MOV.U32 R5, RZ, RZ, R11 ;  /* 0x000000ffff057224 */ /* 0x000fe200078e000b */
[----:B------:R-:W-:Y:S01]  /*233b0*/  MOV R23, R9 ;  /* 0x0000000900177202 */ /* 0x000fe20000000f00 */
[----:B------:R-:W2:Y:S01]  /*233c0*/  LDL.LU.64 R10, [R1+0x33d0] ;  /* 0x0033d000010a7983 */ /* 0x000ea20000300a00 */
[----:B------:R-:W-:-:S03]  /*233d0*/  MOV R4, R8 ;  /* 0x0000000800047202 */ /* 0x000fc60000000f00 */
[----:B------:R-:W2:Y:S02]  /*233e0*/  LDL.LU.64 R8, [R1+0x33c8] ;  /* 0x0033c80001087983 */ /* 0x000ea40000300a00 */
[-C--:B--2---:R-:W-:Y:S02]  /*233f0*/  HMMA.16816.F32.BF16 R12, R12, R6.reuse, R8 ;  /* 0x000000060c0c723c */ /* 0x084fe40000041808 */
[----:B------:R-:W2:Y:S04]  /*23400*/  LDL.LU.64 R10, [R1+0x33c0] ;  /* 0x0033c000010a7983 */ /* 0x000ea80000300a00 */
[----:B------:R-:W2:Y:S11]  /*23410*/  LDL.LU.64 R8, [R1+0x33b8] ;  /* 0x0033b80001087983 */ /* 0x000eb60000300a00 */
[----:B------:R-:W-:Y:S07]  /*23420*/  @!UPT UIADD3 URZ, URZ, URZ, URZ ;  /* 0x0000003f3f3ff290 */ /* 0x000fee000fffe03f */
[----:B---3--:R-:W-:Y:S01]  /*23430*/  MOV R28, R12 ;  /* 0x0000000c001c7202 */ /* 0x008fe20000000f00 */
[----:B------:R-:W-:Y:S02]  /*23440*/  IMAD.MOV.U32 R12, RZ, RZ, R23 ;  /* 0x000000ffff0c7224 */ /* 0x000fe400078e0017 */
[----:B------:R-:W3:Y:S01]  /*23450*/  LDL.LU R23, [R1+0x33b0] ;  /* 0x0033b00001177983 */ /* 0x000ee20000300800 */
[----:B--2---:R-:W-:Y:S11]  /*23460*/  HMMA.16816.F32.BF16 R8, R16, R6, R8 ;  /* 0x000000061008723c */ /* 0x004ff60000041808 */
[----:B------:R-:W-:Y:S11]  /*23470*/  @!UPT UIADD3 URZ, URZ, URZ, URZ ;  /* 0x0000003f3f3ff290 */ /* 0x000ff6000fffe03f */
[----:B------:R-:W-:Y:S02]  /*23480*/  @!UPT UIADD3 URZ, URZ, URZ, URZ ;  /* 0x0000003f3f3ff290 */ /* 0x000fe4000fffe03f */
[----:B------:R-:W-:Y:S01]  /*23490*/  IMAD.MOV.U32 R17, RZ, RZ, R10 ;  /* 0x000000ffff117224 */ /* 0x000fe200078e000a */
[----:B------:R-:W-:Y:S02]  /*234a0*/  MOV R16, R11 ;  /* 0x0000000b00107202 */ /* 0x000fe40000000f00 */
[----:B------:R-:W-:Y:S01]  /*234b0*/  MOV R19, R8 ;  /* 0x0000000800137202 */ /* 0x000fe20000000f00 */
[----:B------:R-:W3:Y:S01]  /*234c0*/  LDL.LU.64 R10, [R1+0x33a8] ;  /* 0x0033a800010a7983 */ /* 0x000ee20000300a00 */
[----:B------:R-:W-:-:S03]  /*234d0*/  MOV R18, R9 ;  /* 0x0000000900127202 */ /* 0x000fc60000000f00 */
[----:B------:R-:W3:Y:S01]  /*234e0*/  LDL.LU.64 R8, [R1+0x33a0] ;  /* 0x0033a00001087983 */ /* 0x000ee20000300a00 */
[----:B------:R-:W-:Y:S01]  /*234f0*/  IMAD.MOV.U32 R3, RZ, RZ, R13 ;  /* 0x000000ffff037224 */ /* 0x000fe200078e000d */
[----:B------:R-:W-:Y:S01]  /*23500*/  MOV R13, R29 ;  /* 0x0000001d000d7202 */ /* 0x000fe20000000f00 */
[----:B---3--:R-:W-:Y:S11]  /*23510*/  HMMA.16816.F32.BF16 R8, R20, R6, R8 ;  /* 0x000000061408723c */ /* 0x008ff60000041808 */
        /* <DEDUP_REMOVED lines=8> */
[----:B------:R-:W-:-:S02]  /*235a0*/  MOV R0, R14 ;  /* 0x0000000e00007202 */ /* 0x000fc40000000f00 */
[----:B------:R-:W-:Y:S01]  /*235b0*/  MOV R2, R15 ;  /* 0x0000000f00027202 */ /* 0x000fe20000000f00 */
[----:B------:R-:W-:Y:S01]  /*235c0*/  IMAD.MOV.U32 R15, RZ, RZ, R4 ;  /* 0x000000ffff0f7224 */ /* 0x000fe200078e0004 */
[----:B------:R-:W-:Y:S01]  /*235d0*/  MOV R14, R5 ;  /* 0x00000005000e7202 */ /* 0x000fe20000000f00 */
[----:B------:R-:W2:Y:S01]  /*235e0*/  LDL R23, [R1+0xcfc] ;  /* 0x000cfc0001177983 */ /* 0x000ea20000100800 */
[----:B-1----:R-:W-:Y:S11]  /*235f0*/  HMMA.16816.F32.BF16 R4, R24, R6, R8 ;  /* 0x000000061804723c */ /* 0x002ff60000041808 */
[----:B------:R-:W-:Y:S11]  /*23600*/  @!UPT UIADD3 URZ, URZ, URZ, URZ ;  /* 0x0000003f3f3ff290 */ /* 0x000ff6000fffe03f */
[----:B------:R-:W-:Y:S01]  /*23610*/  @!UPT UIADD3 URZ, URZ, URZ, URZ ;  /* 0x0000003f3f3ff290 */ /* 0x000fe2000fffe03f */
[----:B------:R0:W-:Y:S04]  /*23620*/  STL.64 [R1+0x32c8], R6 ;  /* 0x0032c80601007387 */ /* 0x0001e80000100a00 */
[----:B------:R1:W-:Y:S01]  /*23630*/  STL.64 [R1+0x32c0], R4 ;  /* 0x0032c00401007387 */ /* 0x0003e20000100a00 */
[----:B0-----:R-:W-:Y:S01]  /*23640*/  MOV R6, R21 ;  /* 0x0000001500067202 */ /* 0x001fe20000000f00 */
[----:B------:R-:W-:Y:S02]  /*23650*/  IMAD.MOV.U32 R7, RZ, RZ, R20 ;  /* 0x000000ffff077224 */ /* 0x000fe400078e0014 */
[----:B-1----:R-:W-:Y:S01]  /*23660*/  IMAD.MOV.U32 R4, RZ, RZ, R29 ;  /* 0x000000ffff047224 */ /* 0x002fe200078e001d */
[----:B------:R-:W-:Y:S01]  /*23670*/  MOV R5, R22 ;  /* 0x0000001600057202 */ /* 0x000fe20000000f00 */
[----:B------:R-:W3:Y:S04]  /*23680*/  LDL.LU R29, [R1+0x338c] ;  /* 0x00338c00011d7983 */ /* 0x000ee80000300800 */
[----:B------:R-:W4:Y:S04]  /*23690*/  LDL R27, [R1+0xa28] ;  /* 0x000a2800011b7983 */ /* 0x000f280000100800 */
[----:B------:R0:W-:Y:S04]  /*236a0*/  STL.64 [R1+0x32d8], R6 ;  /* 0x0032d80601007387 */ /* 0x0001e80000100a00 */
[----:B------:R1:W-:Y:S01]  /*236b0*/  STL.64 [R1+0x32d0], R4 ;  /* 0x0032d00401007387 */ /* 0x0003e20000100a00 */
[----:B0-----:R-:W-:Y:S01]  /*236c0*/  IMAD.MOV.U32 R6, RZ, RZ, R17 ;  /* 0x000000ffff067224 */ /* 0x001fe200078e0011 */
[----:B------:R-:W-:-:S02]  /*236d0*/  MOV R7, R16 ;  /* 0x0000001000077202 */ /* 0x000fc40000000f00 */
[----:B-1----:R-:W-:Y:S02]  /*236e0*/  MOV R4, R19 ;  /* 0x0000001300047202 */ /* 0x002fe40000000f00 */
[----:B------:R-:W-:Y:S01]  /*236f0*/  MOV R5, R18 ;  /* 0x0000001200057202 */ /* 0x000fe20000000f00 */
[----:B------:R-:W-:Y:S04]  /*23700*/  STL.64 [R1+0x32e8], R6 ;  /* 0x0032e80601007387 */ /* 0x000fe80000100a00 */
[----:B------:R0:W-:Y:S02]  /*23710*/  STL.64 [R1+0x32e0], R4 ;  /* 0x0032e00401007387 */ /* 0x0001e40000100a00 */
[----:B0-----:R-:W-:Y:S01]  /*23720*/  MOV R4, R28 ;  /* 0x0000001c00047202 */ /* 0x001fe20000000f00 */
[----:B------:R-:W-:Y:S01]  /*23730*/  IMAD.MOV.U32 R5, RZ, RZ, R3 ;  /* 0x000000ffff057224 */ /* 0x000fe200078e0003 */
[----:B------:R-:W5:Y:S04]  /*23740*/  LDL.LU R28, [R1+0x3388] ;  /* 0x00338800011c7983 */ /* 0x000f680000300800 */
[----:B------:R-:W2:Y:S01]  /*23750*/  LDL.LU R3, [R1+0x3384] ;  /* 0x0033840001037983 */ /* 0x000ea20000300800 */
[----:B------:R-:W-:-:S02]  /*23760*/  MOV R6, R0 ;  /* 0x0000000000067202 */ /* 0x000fc40000000f00 */
[----:B------:R-:W-:Y:S01]  /*23770*/  MOV R7, R2 ;  /* 0x0000000200077202 */ /* 0x000fe20000000f00 */
[----:B------:R-:W3:Y:S04]  /*23780*/  LDL.LU R0, [R1+0x3380] ;  /* 0x0033800001007983 */ /* 0x000ee80000300800 */
[----:B------:R-:W3:Y:S01]  /*23790*/  LDL.LU R2, [R1+0x337c] ;  /* 0x00337c0001027983 */ /* 0x000ee20000300800 */
[----:B------:R-:W-:Y:S01]  /*237a0*/  IMAD.MOV.U32 R17, RZ, RZ, R12 ;  /* 0x000000ffff117224 */ /* 0x000fe200078e000c */
[----:B------:R-:W-:Y:S01]  /*237b0*/  MOV R18, R13 ;  /* 0x0000000d00127202 */ /* 0x000fe20000000f00 */
[----:B------:R-:W-:Y:S01]  /*237c0*/  IMAD.MOV.U32 R16, RZ, RZ, R15 ;  /* 0x000000ffff107224 */ /* 0x000fe200078e000f */
[----:B------:R-:W-:Y:S01]  /*237d0*/  MOV R19, R14 ;  /* 0x0000000e00137202 */ /* 0x000fe20000000f00 */
[----:B------:R-:W-:Y:S04]  /*237e0*/  STL.64 [R1+0x32f8], R6 ;  /* 0x0032f80601007387 */ /* 0x000fe80000100a00 */
[----:B------:R-:W-:Y:S04]  /*237f0*/  STL.64 [R1+0x32f0], R4 ;  /* 0x0032f00401007387 */ /* 0x000fe80000100a00 */
[----:B--2---:R-:W0:Y:S04]  /*23800*/  LDSM.16.MT88.4 R8, [R3+0x6000] ;  /* 0x006000000308783b */ /* 0x004e280000004200 */
[----:B------:R-:W1:Y:S01]  /*23810*/  LDSM.16.MT88.4 R4, [R3+0x6080] ;  /* 0x006080000304783b */ /* 0x000e620000004200 */
[----:B0-----:R-:W-:Y:S01]  /*23820*/  MOV R15, R8 ;  /* 0x00000008000f7202 */ /* 0x001fe20000000f00 */
[----:B------:R-:W-:Y:S01]  /*23830*/  IMAD.MOV.U32 R13, RZ, RZ, R10 ;  /* 0x000000ffff0d7224 */ /* 0x000fe200078e000a */
[----:B------:R-:W-:-:S02]  /*23840*/  MOV R14, R9 ;  /* 0x00000009000e7202 */ /* 0x000fc40000000f00 */
[----:B------:R-:W-:Y:S02]  /*23850*/  MOV R12, R11 ;  /* 0x0000000b000c7202 */ /* 0x000fe40000000f00 */
[----:B------:R-:W0:Y:S01]  /*23860*/  LDSM.16.M88.4 R8, [R23+0x20080] ;  /* 0x020080001708783b */ /* 0x000e220000000200 */
[----:B-1----:R-:W-:Y:S01]  /*23870*/  MOV R21, R4 ;  /* 0x0000000400157202 */ /* 0x002fe20000000f00 */
[----:B------:R-:W-:Y:S02]  /*23880*/  IMAD.MOV.U32 R20, RZ, RZ, R5 ;  /* 0x000000ffff147224 */ /* 0x000fe400078e0005 */
[----:B0-----:R0:W-:Y:S04]  /*23890*/  STL [R1+0x32b4], R10 ;  /* 0x0032b40a01007387 */ /* 0x0011e80000100800 */
[----:B------:R1:W-:Y:S01]  /*238a0*/  STL [R1+0x32b0], R11 ;  /* 0x0032b00b01007387 */ /* 0x0003e20000100800 */
[----:B0-----:R-:W-:-:S02]  /*238b0*/  MOV R10, R7 ;  /* 0x00000007000a7202 */ /* 0x001fc40000000f00 */
[----:B-1----:R-:W-:Y:S02]  /*238c0*/  MOV R11, R6 ;  /* 0x00000006000b7202 */ /* 0x002fe40000000f00 */
[----:B----4-:R-:W0:Y:S02]  /*238d0*/  LDSM.16.MT88.4 R4, [R27+0x6000] ;  /* 0x006000001b04783b */ /* 0x010e240000004200 */
[----:B0-----:R-:W-:Y:S01]  /*238e0*/  IMAD.MOV.U32 R25, RZ, RZ, R4 ;  /* 0x000000ffff197224 */ /* 0x001fe200078e0004 */
[----:B------:R-:W-:Y:S01]  /*238f0*/  MOV R24, R5 ;  /* 0x0000000500187202 */ /* 0x000fe20000000f00 */
[----:B------:R-:W-:Y:S01]  /*23900*/  IMAD.MOV.U32 R22, RZ, RZ, R7 ;  /* 0x000000ffff167224 */ /* 0x000fe200078e0007 */
[----:B------:R-:W-:Y:S02]  /*23910*/  MOV R23, R6 ;  /* 0x0000000600177202 */ /* 0x000fe40000000f00 */
[----:B------:R-:W0:Y:S04]  /*23920*/  LDSM.16.MT88.4 R4, [R27+0x6080] ;  /* 0x006080001b04783b */ /* 0x000e280000004200 */
        /* <DEDUP_REMOVED lines=13> */
[----:B------:R1:W-:Y:S01]  /*23a00*/  STL.64 [R1+0x3350], R4 ;  /* 0x0033500401007387 */ /* 0x0003e20000100a00 */
[----:B0-----:R-:W-:Y:S01]  /*23a10*/  MOV R6, R13 ;  /* 0x0000000d00067202 */ /* 0x001fe20000000f00 */
[----:B------:R-:W-:Y:S02]  /*23a20*/  IMAD.MOV.U32 R7, RZ, RZ, R12 ;  /* 0x000000ffff077224 */ /* 0x000fe400078e000c */
[----:B-1----:R-:W-:Y:S01]  /*23a30*/  IMAD.MOV.U32 R4, RZ, RZ, R15 ;  /* 0x000000ffff047224 */ /* 0x002fe200078e000f */
[----:B------:R-:W-:-:S02]  /*23a40*/  MOV R5, R14 ;  /* 0x0000000e00057202 */ /* 0x000fc40000000f00 */
[----:B---3--:R-:W0:Y:S04]  /*23a50*/  LDSM.16.MT88.4 R12, [R2+0x6000] ;  /* 0x00600000020c783b */ /* 0x008e280000004200 */
[----:B0-----:R0:W-:Y:S04]  /*23a60*/  STL.64 [R1+0x3308], R14 ;  /* 0x0033080e01007387 */ /* 0x0011e80000100a00 */
[----:B------:R1:W-:Y:S01]  /*23a70*/  STL.64 [R1+0x3300], R12 ;  /* 0x0033000c01007387 */ /* 0x0003e20000100a00 */
[----:B0-----:R-:W-:Y:S01]  /*23a80*/  IMAD.MOV.U32 R14, RZ, RZ, R18 ;  /* 0x000000ffff0e7224 */ /* 0x001fe200078e0012 */
[----:B------:R-:W-:-:S02]  /*23a90*/  MOV R15, R19 ;  /* 0x00000013000f7202 */ /* 0x000fc40000000f00 */
[----:B-1----:R-:W-:Y:S02]  /*23aa0*/  MOV R12, R16 ;  /* 0x00000010000c7202 */ /* 0x002fe40000000f00 */
[----:B------:R-:W-:Y:S01]  /*23ab0*/  MOV R13, R17 ;  /* 0x00000011000d7202 */ /* 0x000fe20000000f00 */
[----:B------:R-:W-:Y:S04]  /*23ac0*/  STL.64 [R1+0x3328], R14 ;  /* 0x0033280e01007387 */ /* 0x000fe80000100a00 */
[----:B------:R0:W-:Y:S04]  /*23ad0*/  STL.64 [R1+0x3320], R12 ;  /* 0x0033200c01007387 */ /* 0x0001e80000100a00 */
[----:B------:R-:W1:Y:S04]  /*23ae0*/  LDSM.16.MT88.4 R16, [R2+0x6080] ;  /* 0x006080000210783b */ /* 0x000e680000004200 */
[----:B0-----:R-:W2:Y:S04]  /*23af0*/  LDL.LU R12, [R1+0x80] ;  /* 0x00008000010c7983 */ /* 0x001ea80000300800 */
[----:B------:R-:W2:Y:S01]  /*23b00*/  LDL.LU R13, [R1+0x84] ;  /* 0x00008400010d7983 */ /* 0x000ea20000300800 */
[----:B-----5:R-:W-:Y:S01]  /*23b10*/  MOV R14, R28 ;  /* 0x0000001c000e7202 */ /* 0x020fe20000000f00 */
[----:B------:R-:W-:-:S02]  /*23b20*/  IMAD.MOV.U32 R15, RZ, RZ, R29 ;  /* 0x000000ffff0f7224 */ /* 0x000fc400078e001d */
[----:B------:R-:W3:Y:S04]  /*23b30*/  LDL.LU R28, [R1+0x3378] ;  /* 0x00337800011c7983 */ /* 0x000ee80000300800 */
[----:B------:R-:W4:Y:S04]  /*23b40*/  LDL.LU R29, [R1+0x3374] ;  /* 0x00337400011d7983 */ /* 0x000f280000300800 */
[----:B------:R0:W-:Y:S02]  /*23b50*/  STL.64 [R1+0x3348], R14 ;  /* 0x0033480e01007387 */ /* 0x0001e40000100a00 */
[----:B0-----:R-:W-:-:S02]  /*23b60*/  MOV R14, R0 ;  /* 0x00000000000e7202 */ /* 0x001fc40000000f00 */
[----:B--2---:R0:W-:Y:S04]  /*23b70*/  STL.64 [R1+0x3340], R12 ;  /* 0x0033400c01007387 */ /* 0x0041e80000100a00 */
[----:B0-----:R-:W2:Y:S04]  /*23b80*/  LDL.LU R12, [R1+0x90] ;  /* 0x00009000010c7983 */ /* 0x001ea80000300800 */
[----:B------:R-:W2:Y:S04]  /*23b90*/  LDL.LU R13, [R1+0x94] ;  /* 0x00009400010d7983 */ /* 0x000ea80000300800 */
[----:B------:R-:W5:Y:S04]  /*23ba0*/  LDL.LU R0, [R1+0x3370] ;  /* 0x0033700001007983 */ /* 0x000f680000300800 */
[----:B------:R-:W2:Y:S04]  /*23bb0*/  LDL.LU R15, [R1+0x9c] ;  /* 0x00009c00010f7983 */ /* 0x000ea80000300800 */
[----:B-----5:R-:W0:Y:S04]  /*23bc0*/  LDSM.16.MT88.4 R20, [R0+0x6000] ;  /* 0x006000000014783b */ /* 0x020e280000004200 */
[----:B--2---:R-:W-:Y:S04]  /*23bd0*/  STL.64 [R1+0x3368], R14 ;  /* 0x0033680e01007387 */ /* 0x004fe80000100a00 */
[----:B------:R2:W-:Y:S04]  /*23be0*/  STL.64 [R1+0x3360], R12 ;  /* 0x0033600c01007387 */ /* 0x0005e80000100a00 */
[----:B------:R-:W5:Y:S04]  /*23bf0*/  LDSM.16.MT88.4 R24, [R0+0x6080] ;  /* 0x006080000018783b */ /* 0x000f680000004200 */
[----:B--2---:R-:W2:Y:S04]  /*23c00*/  LDL.LU R12, [R1+0xa0] ;  /* 0x0000a000010c7983 */ /* 0x004ea80000300800 */
[----:B------:R-:W2:Y:S01]  /*23c10*/  LDL.LU R13, [R1+0xa4] ;  /* 0x0000a400010d7983 */ /* 0x000ea20000300800 */
[----:B----4-:R-:W-:Y:S01]  /*23c20*/  MOV R14, R29 ;  /* 0x0000001d000e7202 */ /* 0x010fe20000000f00 */
[----:B---3--:R-:W-:-:S02]  /*23c30*/  IMAD.MOV.U32 R15, RZ, RZ, R28 ;  /* 0x000000ffff0f7224 */ /* 0x008fc400078e001c */
[----:B------:R-:W-:Y:S05]  /*23c40*/  STL [R1+0x32b8], R0 ;  /* 0x0032b80001007387 */ /* 0x000fea0000100800 */
[-C--:B--2---:R-:W-:Y:S01]  /*23c50*/  HMMA.16816.F32.BF16 R4, R4, R8.reuse, R12 ;  /* 0x000000080404723c */ /* 0x084fe2000004180c */
[----:B------:R-:W2:Y:S04]  /*23c60*/  LDL.LU.64 R14, [R1+0x3368] ;  /* 0x00336800010e7983 */ /* 0x000ea80000300a00 */
[----:B------:R-:W2:Y:S11]  /*23c70*/  LDL.LU.64 R12, [R1+0x3360] ;  /* 0x00336000010c7983 */ /* 0x000eb60000300a00 */
[----:B------:R-:W-:Y:S07]  /*23c80*/  @!UPT UIADD3 URZ, URZ, URZ, URZ ;  /* 0x0000003f3f3ff290 */ /* 0x000fee000fffe03f */
[----:B------:R-:W-:Y:S04]  /*23c90*/  STL.64 [R1+0xa0], R4 ;  /* 0x0000a00401007387 */ /* 0x000fe80000100a00 */
[----:B------:R3:W-:Y:S04]  /*23ca0*/  STL.64 [R1+0xa8], R6 ;  /* 0x0000a80601007387 */ /* 0x0007e80000100a00 */
[----:B---3--:R-:W2:Y:S04]  /*23cb0*/  LDL.LU.64 R6, [R1+0x3358] ;  /* 0x0033580001067983 */ /* 0x008ea80000300a00 */
[----:B------:R-:W2:Y:S02]  /*23cc0*/  LDL.LU.64 R4, [R1+0x3350] ;  /* 0x0033500001047983 */ /* 0x000ea40000300a00 */
[-C--:B--2---:R-:W-:Y:S02]  /*23cd0*/  HMMA.16816.F32.BF16 R4, R4, R8.reuse, R12 ;  /* 0x000000080404723c */ /* 0x084fe4000004180c */
[----:B------:R-:W2:Y:S04]  /*23ce0*/  LDL.LU.64 R14, [R1+0x3348] ;  /* 0x00334800010e7983 */ /* 0x000ea80000300a00 */
[----:B------:R-:W2:Y:S11]  /*23cf0*/  LDL.LU.64 R12, [R1+0x3340] ;  /* 0x00334000010c7983 */ /* 0x000eb60000300a00 */
[----:B------:R-:W-:Y:S06]  /*23d00*/  @!UPT UIADD3 URZ, URZ, URZ, URZ ;  /* 0x0000003f3f3ff290 */ /* 0x000fec000fffe03f */
        /* <DEDUP_REMOVED lines=16> */
[----:B------:R3:W-:Y:S01]  /*23e10*/  STL.64 [R1+0x70], R4 ;  /* 0x0000700401007387 */ /* 0x0007e20000100a00 */
[----:B------:R-:W-:Y:S02]  /*23e20*/  MOV R10, R6 ;  /* 0x00000006000a7202 */ /* 0x000fe40000000f00 */
[----:B------:R-:W-:Y:S02]  /*23e30*/  MOV R11, R7 ;  /* 0x00000007000b7202 */ /* 0x000fe40000000f00 */
[----:B------:R-:W2:Y:S04]  /*23e40*/  LDL.LU.64 R6, [R1+0x32f8] ;  /* 0x0032f80001067983 */ /* 0x000ea80000300a00 */
[----:B---3--:R-:W2:Y:S02]  /*23e50*/  LDL.LU.64 R4, [R1+0x32f0] ;  /* 0x0032f00001047983 */ /* 0x008ea40000300a00 */
[----:B--2---:R-:W-:Y:S02]  /*23e60*/  HMMA.16816.F32.BF16 R12, R12, R8, R4 ;  /* 0x000000080c0c723c */ /* 0x004fe40000041804 */
[----:B------:R-:W1:Y:S04]  /*23e70*/  LDL.LU.64 R6, [R1+0x32e8] ;  /* 0x0032e80001067983 */ /* 0x000e680000300a00 */
[----:B------:R-:W1:Y:S11]  /*23e80*/  LDL.LU.64 R4, [R1+0x32e0] ;  /* 0x0032e00001047983 */ /* 0x000e760000300a00 */
[----:B------:R-:W-:Y:S06]  /*23e90*/  @!UPT UIADD3 URZ, URZ, URZ, URZ ;  /* 0x0000003f3f3ff290 */ /* 0x000fec000fffe03f */
[----:B------:R-:W-:Y:S01]  /*23ea0*/  STL.64 [R1+0x60], R12 ;  /* 0x0000600c01007387 */ /* 0x000fe20000100a00 */
[----:B------:R-:W-:-:S03]  /*23eb0*/  IMAD.MOV.U32 R0, RZ, RZ, R15 ;  /* 0x000000ffff007224 */ /* 0x000fc600078e000f */
[----:B------:R-:W-:Y:S04]  /*23ec0*/  STL [R1+0x68], R14 ;  /* 0x0000680e01007387 */ /* 0x000fe80000100800 */
[----:B------:R-:W2:Y:S01]  /*23ed0*/  LDL R15, [R1+0xa28] ;  /* 0x000a2800010f7983 */ /* 0x000ea20000100800 */
[----:B-1----:R-:W-:Y:S11]  /*23ee0*/  HMMA.16816.F32.BF16 R4, R16, R8, R4 ;  /* 0x000000081004723c */ /* 0x002ff60000041804 */
[----:B------:R-:W-:Y:S11]  /*23ef0*/  @!UPT UIADD3 URZ, URZ, URZ, URZ ;  /* 0x0000003f3f3ff290 */ /* 0x000ff6000fffe03f */
[----:B------:R-:W-:Y:S02]  /*23f00*/  @!UPT UIADD3 URZ, URZ, URZ, URZ ;  /* 0x0000003f3f3ff290 */ /* 0x000fe4000fffe03f */
[----:B------:R-:W-:Y:S01]  /*23f10*/  IMAD.MOV.U32 R29, RZ, RZ, R6 ;  /* 0x000000ffff1d7224 */ /* 0x000fe200078e0006 */
[----:B------:R-:W-:Y:S02]  /*23f20*/  MOV R28, R7 ;  /* 0x00000007001c7202 */ /* 0x000fe40000000f00 */
[----:B------:R-:W-:Y:S01]  /*23f30*/  MOV R17, R4 ;  /* 0x0000000400117202 */ /* 0x000fe20000000f00 */
[----:B------:R-:W0:Y:S01]  /*23f40*/  LDL.LU.64 R6, [R1+0x32d8] ;  /* 0x0032d80001067983 */ /* 0x000e220000300a00 */
[----:B------:R-:W-:-:S03]  /*23f50*/  MOV R16, R5 ;  /* 0x0000000500107202 */ /* 0x000fc60000000f00 */
[----:B------:R-:W0:Y:S02]  /*23f60*/  LDL.LU.64 R4, [R1+0x32d0] ;  /* 0x0032d00001047983 */ /* 0x000e240000300a00 */
[-C--:B0-----:R-:W-:Y:S02]  /*23f70*/  HMMA.16816.F32.BF16 R20, R20, R8.reuse, R4 ;  /* 0x000000081414723c */ /* 0x081fe40000041804 */
[----:B------:R-:W5:Y:S04]  /*23f80*/  LDL.LU.64 R6, [R1+0x32c8] ;  /* 0x0032c80001067983 */ /* 0x000f680000300a00 */
[----:B------:R-:W5:Y:S02]  /*23f90*/  LDL.LU.64 R4, [R1+0x32c0] ;  /* 0x0032c00001047983 */ /* 0x000f640000300a00 */
[----:B-----5:R-:W-:Y:S02]  /*23fa0*/  HMMA.16816.F32.BF16 R4, R24, R8, R4 ;  /* 0x000000081804723c */ /* 0x020fe40000041804 */
[----:B--2---:R-:W-:Y:S04]  /*23fb0*/  LDSM.16.MT88.4 R24, [R15+0x7000] ;  /* 0x007000000f18783b */ /* 0x004fe80000004200 */
[----:B------:R-:W-:Y:S11]  /*23fc0*/  LDSM.16.MT88.4 R12, [R15+0x7080] ;  /* 0x007080000f0c783b */ /* 0x000ff60000004200 */
[----:B------:R-:W-:Y:S06]  /*23fd0*/  @!UPT UIADD3 URZ, URZ, URZ, URZ ;  /* 0x0000003f3f3ff290 */ /* 0x000fec000fffe03f */
[----:B------:R-:W-:Y:S04]  /*23fe0*/  STL [R1+0x320c], R7 ;  /* 0x00320c0701007387 */ /* 0x000fe80000100800 */
[----:B------:R-:W-:Y:S04]  /*23ff0*/  STL.64 [R1+0x40], R20 ;  /* 0x0000401401007387 */ /* 0x000fe80000100a00 */
[----:B------:R-:W-:Y:S04]  /*24000*/  STL.64 [R1+0x48], R22 ;  /* 0x0000481601007387 */ /* 0x000fe80000100a00 */
[----:B------:R-:W0:Y:S04]  /*24010*/  LDSM.16.MT88.4 R20, [R3+0x7000] ;  /* 0x007000000314783b */ /* 0x000e280000004200 */
[----:B------:R1:W-:Y:S04]  /*24020*/  STL [R1+0x3268], R6 ;  /* 0x0032680601007387 */ /* 0x0003e80000100800 */
[----:B------:R2:W-:Y:S01]  /*24030*/  STL.64 [R1+0x3260], R4 ;  /* 0x0032600401007387 */ /* 0x0005e20000100a00 */
[----:B0-----:R-:W-:Y:S01]  /*24040*/  MOV R7, R20 ;  /* 0x0000001400077202 */ /* 0x001fe20000000f00 */
[----:B-1----:R-:W-:Y:S01]  /*24050*/  IMAD.MOV.U32 R6, RZ, RZ, R21 ;  /* 0x000000ffff067224 */ /* 0x002fe200078e0015 */
[----:B--2---:R-:W-:-:S02]  /*24060*/  MOV R5, R22 ;  /* 0x0000001600057202 */ /* 0x004fc40000000f00 */
[----:B------:R-:W-:Y:S02]  /*24070*/  MOV R4, R23 ;  /* 0x0000001700047202 */ /* 0x000fe40000000f00 */
[----:B------:R-:W0:Y:S02]  /*24080*/  LDSM.16.MT88.4 R20, [R3+0x7080] ;  /* 0x007080000314783b */ /* 0x000e240000004200 */
[----:B0-----:R-:W-:Y:S01]  /*24090*/  IMAD.MOV.U32 R19, RZ, RZ, R20 ;  /* 0x000000ffff137224 */ /* 0x001fe200078e0014 */
[----:B------:R-:W-:Y:S01]  /*240a0*/  MOV R18, R21 ;  /* 0x0000001500127202 */ /* 0x000fe20000000f00 */
[----:B------:R-:W-:Y:S01]  /*240b0*/  IMAD.MOV.U32 R8, RZ, RZ, R23 ;  /* 0x000000ffff087224 */ /* 0x000fe200078e0017 */
[----:B------:R-:W-:Y:S01]  /*240c0*/  MOV R9, R22 ;  /* 0x0000001600097202 */ /* 0x000fe20000000f00 */
[----:B------:R-:W-:Y:S01]  /*240d0*/  IMAD.MOV.U32 R20, RZ, RZ, R26 ;  /* 0x000000ffff147224 */ /* 0x000fe200078e001a */
[----:B------:R-:W-:Y:S02]  /*240e0*/  MOV R22, R24 ;  /* 0x0000001800167202 */ /* 0x000fe40000000f00 */
[----:B------:R-:W-:Y:S01]  /*240f0*/  MOV R21, R25 ;  /* 0x0000001900157202 */ /* 0x000fe20000000f00 */
[----:B------:R-:W-:Y:S01]  /*24100*/  IMAD.MOV.U32 R25, RZ, RZ, R13 ;  /* 0x000000ffff197224 */ /* 0x000fe200078e000d */
[----:B------:R-:W-:-:S02]  /*24110*/  MOV R26, R12 ;  /* 0x0000000c001a7202 */ /* 0x000fc40000000f00 */
[----:B------:R-:W-:Y:S02]  /*24120*/  MOV R24, R14 ;  /* 0x0000000e00187202 */ /* 0x000fe40000000f00 */
[----:B------:R-:W-:Y:S02]  /*24130*/  MOV R23, R15 ;  /* 0x0000000f00177202 */ /* 0x000fe40000000f00 */
[----:B------:R-:W0:Y:S04]  /*24140*/  LDSM.16.MT88.4 R12, [R2+0x7000] ;  /* 0x00700000020c783b */ /* 0x000e280000004200 */
[----:B------:R1:W-:Y:S02]  /*24150*/  STL [R1+0x3208], R3 ;  /* 0x0032080301007387 */ /* 0x0003e40000100800 */
[----:B-1----:R-:W-:-:S02]  /*24160*/  MOV R3, R27 ;  /* 0x0000001b00037202 */ /* 0x002fc40000000f00 */
[----:B0-----:R0:W-:Y:S04]  /*24170*/  STL.64 [R1+0x3238], R14 ;  /* 0x0032380e01007387 */ /* 0x0011e80000100a00 */
        /* <DEDUP_REMOVED lines=19> */
[----:B0-----:R-:W-:Y:S01]  /*242b0*/  IMAD.MOV.U32 R15, RZ, RZ, R4 ;  /* 0x000000ffff0f7224 */ /* 0x001fe200078e0004 */
[----:B------:R-:W-:Y:S02]  /*242c0*/  MOV R14, R5 ;  /* 0x00000005000e7202 */ /* 0x000fe40000000f00 */
[----:B------:R-:W2:Y:S01]  /*242d0*/  LDL.LU R4, [R1+0x80] ;  /* 0x0000800001047983 */ /* 0x000ea20000300800 */
[----:B-1----:R-:W-:Y:S01]  /*242e0*/  MOV R13, R6 ;  /* 0x00000006000d7202 */ /* 0x002fe20000000f00 */
[----:B------:R-:W-:-:S02]  /*242f0*/  IMAD.MOV.U32 R12, RZ, RZ, R7 ;  /* 0x000000ffff0c7224 */ /* 0x000fc400078e0007 */
[----:B------:R-:W2:Y:S04]  /*24300*/  LDL.LU R5, [R1+0x84] ;  /* 0x0000840001057983 */ /* 0x000ea80000300800 */
[----:B------:R-:W3:Y:S04]  /*24310*/  LDL.LU R6, [R1+0x88] ;  /* 0x0000880001067983 */ /* 0x000ee80000300800 */
[----:B------:R-:W3:Y:S01]  /*24320*/  LDL.LU R7, [R1+0x8c] ;  /* 0x00008c0001077983 */ /* 0x000ee20000300800 */
[----:B------:R-:W-:Y:S02]  /*24330*/  MOV R8, R17 ;  /* 0x0000001100087202 */ /* 0x000fe40000000f00 */
[----:B------:R-:W-:-:S02]  /*24340*/  MOV R9, R16 ;  /* 0x0000001000097202 */ /* 0x000fc40000000f00 */
[----:B------:R-:W0:Y:S04]  /*24350*/  LDSM.16.MT88.4 R16, [R2+0x7080] ;  /* 0x007080000210783b */ /* 0x000e280000004200 */
[----:B---3--:R-:W-:Y:S04]  /*24360*/  STL.64 [R1+0x3288], R6 ;  /* 0x0032880601007387 */ /* 0x008fe80000100a00 */
[----:B--2---:R1:W-:Y:S04]  /*24370*/  STL.64 [R1+0x3280], R4 ;  /* 0x0032800401007387 */ /* 0x0043e80000100a00 */
[----:B-1----:R-:W2:Y:S04]  /*24380*/  LDL.LU R4, [R1+0x90] ;  /* 0x0000900001047983 */ /* 0x002ea80000300800 */
[----:B------:R-:W2:Y:S04]  /*24390*/  LDL.LU R5, [R1+0x94] ;  /* 0x0000940001057983 */ /* 0x000ea80000300800 */
[----:B------:R-:W3:Y:S04]  /*243a0*/  LDL.LU R6, [R1+0x98] ;  /* 0x0000980001067983 */ /* 0x000ee80000300800 */
[----:B------:R-:W3:Y:S04]  /*243b0*/  LDL.LU R7, [R1+0x9c] ;  /* 0x00009c0001077983 */ /* 0x000ee80000300800 */
[----:B---3--:R-:W-:Y:S04]  /*243c0*/  STL.64 [R1+0x32a8], R6 ;  /* 0x0032a80601007387 */ /* 0x008fe80000100a00 */
[----:B--2---:R1:W-:Y:S04]  /*243d0*/  STL.64 [R1+0x32a0], R4 ;  /* 0x0032a00401007387 */ /* 0x0043e80000100a00 */
[----:B-1----:R-:W2:Y:S04]  /*243e0*/  LDL.LU R4, [R1+0xa0] ;  /* 0x0000a00001047983 */ /* 0x002ea80000300800 */
[----:B------:R-:W2:Y:S04]  /*243f0*/  LDL.LU R5, [R1+0xa4] ;  /* 0x0000a40001057983 */ /* 0x000ea80000300800 */
[----:B------:R-:W2:Y:S04]  /*24400*/  LDL.LU R6, [R1+0xa8] ;  /* 0x0000a80001067983 */ /* 0x000ea80000300800 */
[----:B------:R-:W2:Y:S04]  /*24410*/  LDL.LU R7, [R1+0xac] ;  /* 0x0000ac0001077983 */ /* 0x000ea80000300800 */
[----:B0-----:R-:W-:Y:S04]  /*24420*/  STL.64 [R1+0x3228], R18 ;  /* 0x0032281201007387 */ /* 0x001fe80000100a00 */
[----:B------:R0:W-:Y:S04]  /*24430*/  STL.64 [R1+0x3220], R16 ;  /* 0x0032201001007387 */ /* 0x0001e80000100a00 */
[----:B0-----:R-:W3:Y:S04]  /*24440*/  LDL.LU R16, [R1+0x60] ;  /* 0x0000600001107983 */ /* 0x001ee80000300800 */
[----:B------:R-:W3:Y:S04]  /*24450*/  LDL.LU R17, [R1+0x64] ;  /* 0x0000640001117983 */ /* 0x000ee80000300800 */
[----:B------:R-:W4:Y:S01]  /*24460*/  LDL.LU R18, [R1+0x68] ;  /* 0x0000680001127983 */ /* 0x000f220000300800 */
[----:B------:R-:W-:-:S03]  /*24470*/  IMAD.MOV.U32 R19, RZ, RZ, R0 ;  /* 0x000000ffff137224 */ /* 0x000fc600078e0000 */
[----:B------:R-:W5:Y:S04]  /*24480*/  LDL.LU R0, [R1+0x32b8] ;  /* 0x0032b80001007983 */ /* 0x000f680000300800 */
[----:B----4-:R0:W-:Y:S04]  /*24490*/  STL.64 [R1+0x3248], R18 ;  /* 0x0032481201007387 */ /* 0x0101e80000100a00 */
[----:B---3--:R1:W-:Y:S04]  /*244a0*/  STL.64 [R1+0x3240], R16 ;  /* 0x0032401001007387 */ /* 0x0083e80000100a00 */
[----:B-----5:R-:W3:Y:S01]  /*244b0*/  LDSM.16.MT88.4 R20, [R0+0x7000] ;  /* 0x007000000014783b */ /* 0x020ee20000004200 */
[----:B0-----:R-:W-:-:S03]  /*244c0*/  MOV R18, R10 ;  /* 0x0000000a00127202 */ /* 0x001fc60000000f00 */
[----:B------:R-:W0:Y:S01]  /*244d0*/  LDSM.16.MT88.4 R24, [R0+0x7080] ;  /* 0x007080000018783b */ /* 0x000e220000004200 */
[----:B------:R-:W-:-:S03]  /*244e0*/  MOV R19, R11 ;  /* 0x0000000b00137202 */ /* 0x000fc60000000f00 */
[----:B-1----:R-:W4:Y:S04]  /*244f0*/  LDL.LU R16, [R1+0x70] ;  /* 0x0000700001107983 */ /* 0x002f280000300800 */
[----:B------:R-:W4:Y:S04]  /*24500*/  LDL.LU R17, [R1+0x74] ;  /* 0x0000740001117983 */ /* 0x000f280000300800 */
[----:B------:R-:W2:Y:S04]  /*24510*/  LDL.LU R10, [R1+0x32b4] ;  /* 0x0032b400010a7983 */ /* 0x000ea80000300800 */
[----:B------:R-:W2:Y:S04]  /*24520*/  LDL.LU R11, [R1+0x32b0] ;  /* 0x0032b000010b7983 */ /* 0x000ea80000300800 */
[----:B------:R-:W-:Y:S04]  /*24530*/  STL [R1+0x31e4], R2 ;  /* 0x0031e40201007387 */ /* 0x000fe80000100800 */
[----:B---3--:R1:W-:Y:S04]  /*24540*/  STL.64 [R1+0x3218], R22 ;  /* 0x0032181601007387 */ /* 0x0083e80000100a00 */
[----:B------:R-:W-:Y:S04]  /*24550*/  STL.64 [R1+0x3210], R20 ;  /* 0x0032101401007387 */ /* 0x000fe80000100a00 */
[----:B------:R-:W-:Y:S01]  /*24560*/  STL [R1+0x31d8], R0 ;  /* 0x0031d80001007387 */ /* 0x000fe20000100800 */
[----:B-1----:R-:W-:Y:S01]  /*24570*/  MOV R22, R29 ;  /* 0x0000001d00167202 */ /* 0x002fe20000000f00 */
[----:B------:R-:W-:Y:S01]  /*24580*/  IMAD.MOV.U32 R23, RZ, RZ, R28 ;  /* 0x000000ffff177224 */ /* 0x000fe200078e001c */
[-C--:B--2---:R-:W-:Y:S01]  /*24590*/  HMMA.16816.F32.BF16 R12, R12, R10.reuse, R4 ;  /* 0x0000000a0c0c723c */ /* 0x084fe20000041804 */
[----:B------:R-:W2:Y:S04]  /*245a0*/  LDL.LU.64 R6, [R1+0x32a8] ;  /* 0x0032a80001067983 */ /* 0x000ea80000300a00 */
[----:B------:R-:W2:Y:S11]  /*245b0*/  LDL.LU.64 R4, [R1+0x32a0] ;  /* 0x0032a00001047983 */ /* 0x000eb60000300a00 */
[----:B------:R-:W-:Y:S07]  /*245c0*/  @!UPT UIADD3 URZ, URZ, URZ, URZ ;  /* 0x0000003f3f3ff290 */ /* 0x000fee000fffe03f */
[----:B------:R1:W-:Y:S01]  /*245d0*/  STL.64 [R1+0xa0], R12 ;  /* 0x0000a00c01007387 */ /* 0x0003e20000100a00 */
[----:B------:R-:W-:Y:S02]  /*245e0*/  MOV R29, R14 ;  /* 0x0000000e001d7202 */ /* 0x000fe40000000f00 */
[----:B------:R-:W-:Y:S02]  /*245f0*/  MOV R28, R15 ;  /* 0x0000000f001c7202 */ /* 0x000fe40000000f00 */
[----:B------:R-:W2:Y:S04]  /*24600*/  LDL.LU.64 R14, [R1+0x3298] ;  /* 0x00329800010e7983 */ /* 0x000ea80000300a00 */
[----:B-1----:R-:W2:Y:S04]  /*24610*/  LDL.LU.64 R12, [R1+0x3290] ;  /* 0x00329000010c7983 */ /* 0x002ea80000300a00 */
        /* <DEDUP_REMOVED lines=9> */
[----:B-1----:R-:W2:Y:S04]  /*246b0*/  LDL.LU.64 R14, [R1+0x3278] ;  /* 0x00327800010e7983 */ /* 0x002ea80000300a00 */
[----:B------:R-:W2:Y:S04]  /*246c0*/  LDL.LU.64 R12, [R1+0x3270] ;  /* 0x00327000010c7983 */ /* 0x000ea80000300a00 */
[----:B------:R-:W-:Y:S01]  /*246d0*/  STL [R1+0x31e8], R0 ;  /* 0x0031e80001007387 */ /* 0x000fe20000100800 */
[----:B--2---:R-:W-:Y:S03]  /*246e0*/  HMMA.16816.F32.BF16 R12, R12, R10, R4 ;  /* 0x0000000a0c0c723c */ /* 0x004fe60000041804 */
[----:B------:R-:W0:Y:S04]  /*246f0*/  LDL.LU R6, [R1+0x3268] ;  /* 0x0032680001067983 */ /* 0x000e280000300800 */
[----:B------:R-:W0:Y:S11]  /*24700*/  LDL.LU.64 R4, [R1+0x3260] ;  /* 0x0032600001047983 */ /* 0x000e360000300a00 */
[----:B------:R-:W-:Y:S05]  /*24710*/  @!UPT UIADD3 URZ, URZ, URZ, URZ ;  /* 0x0000003f3f3ff290 */ /* 0x000fea000fffe03f */
[----:B------:R1:W-:Y:S01]  /*24720*/  STL [R1+0x80], R12 ;  /* 0x0000800c01007387 */ /* 0x0003e20000100800 */
[----:B------:R-:W-:Y:S01]  /*24730*/  MOV R7, R15 ;  /* 0x0000000f00077202 */ /* 0x000fe20000000f00 */
[----:B------:R-:W-:Y:S01]  /*24740*/  IMAD.MOV.U32 R29, RZ, RZ, R14 ;  /* 0x000000ffff1d7224 */ /* 0x000fe200078e000e */
[----:B------:R-:W-:Y:S01]  /*24750*/  MOV R28, R13 ;  /* 0x0000000d001c7202 */ /* 0x000fe20000000f00 */
[----:B------:R-:W4:Y:S04]  /*24760*/  LDL.LU.64 R14, [R1+0x3258] ;  /* 0x00325800010e7983 */ /* 0x000f280000300a00 */
[----:B-1----:R-:W4:Y:S01]  /*24770*/  LDL.LU.64 R12, [R1+0x3250] ;  /* 0x00325000010c7983 */ /* 0x002f220000300a00 */
[----:B------:R-:W-:-:S03]  /*24780*/  IMAD.MOV.U32 R20, RZ, RZ, R8 ;  /* 0x000000ffff147224 */ /* 0x000fc600078e0008 */
[----:B------:R1:W-:Y:S01]  /*24790*/  STL [R1+0x31f0], R29 ;  /* 0x0031f01d01007387 */ /* 0x0003e20000100800 */
[----:B------:R-:W-:-:S03]  /*247a0*/  MOV R21, R9 ;  /* 0x0000000900157202 */ /* 0x000fc60000000f00 */
[----:B------:R2:W-:Y:S01]  /*247b0*/  STL [R1+0x31ec], R28 ;  /* 0x0031ec1c01007387 */ /* 0x0005e20000100800 */
[----:B----4-:R-:W-:Y:S03]  /*247c0*/  HMMA.16816.F32.BF16 R12, R12, R10, R16 ;  /* 0x0000000a0c0c723c */ /* 0x010fe60000041810 */
[----:B------:R-:W3:Y:S04]  /*247d0*/  LDL.LU.64 R18, [R1+0x3248] ;  /* 0x0032480001127983 */ /* 0x000ee80000300a00 */
[----:B------:R-:W3:Y:S11]  /*247e0*/  LDL.LU.64 R16, [R1+0x3240] ;  /* 0x0032400001107983 */ /* 0x000ef60000300a00 */
[----:B------:R-:W-:Y:S06]  /*247f0*/  @!UPT UIADD3 URZ, URZ, URZ, URZ ;  /* 0x0000003f3f3ff290 */ /* 0x000fec000fffe03f */
[----:B------:R-:W-:Y:S01]  /*24800*/  IMAD.MOV.U32 R8, RZ, RZ, R14 ;  /* 0x000000ffff087224 */ /* 0x000fe200078e000e */
[----:B------:R-:W-:Y:S02]  /*24810*/  MOV R0, R15 ;  /* 0x0000000f00007202 */ /* 0x000fe40000000f00 */
[----:B------:R-:W-:Y:S01]  /*24820*/  MOV R3, R12 ;  /* 0x0000000c00037202 */ /* 0x000fe20000000f00 */
[----:B------:R-:W3:Y:S01]  /*24830*/  LDL.LU.64 R14, [R1+0x3238] ;  /* 0x00323800010e7983 */ /* 0x000ee20000300a00 */
[----:B------:R-:W-:-:S03]  /*24840*/  MOV R9, R13 ;  /* 0x0000000d00097202 */ /* 0x000fc60000000f00 */
[----:B------:R-:W3:Y:S02]  /*24850*/  LDL.LU.64 R12, [R1+0x3230] ;  /* 0x00323000010c7983 */ /* 0x000ee40000300a00 */
[-C--:B---3--:R-:W-:Y:S02]  /*24860*/  HMMA.16816.F32.BF16 R12, R12, R10.reuse, R16 ;  /* 0x0000000a0c0c723c */ /* 0x088fe40000041810 */
[----:B------:R-:W3:Y:S04]  /*24870*/  LDL.LU.64 R18, [R1+0x3228] ;  /* 0x0032280001127983 */ /* 0x000ee80000300a00 */
[----:B------:R-:W3:Y:S11]  /*24880*/  LDL.LU.64 R16, [R1+0x3220] ;  /* 0x0032200001107983 */ /* 0x000ef60000300a00 */
[----:B------:R-:W-:Y:S06]  /*24890*/  @!UPT UIADD3 URZ, URZ, URZ, URZ ;  /* 0x0000003f3f3ff290 */ /* 0x000fec000fffe03f */
[----:B------:R4:W-:Y:S01]  /*248a0*/  STL.64 [R1+0x60], R12 ;  /* 0x0000600c01007387 */ /* 0x0009e20000100a00 */
[----:B-1----:R-:W-:Y:S01]  /*248b0*/  MOV R29, R14 ;  /* 0x0000000e001d7202 */ /* 0x002fe20000000f00 */
[----:B--2---:R-:W-:Y:S02]  /*248c0*/  IMAD.MOV.U32 R28, RZ, RZ, R15 ;  /* 0x000000ffff1c7224 */ /* 0x004fe400078e000f */
[----:B----4-:R-:W2:Y:S04]  /*248d0*/  LDL.LU R12, [R1+0x40] ;  /* 0x00004000010c7983 */ /* 0x010ea80000300800 */
[----:B------:R-:W2:Y:S04]  /*248e0*/  LDL.LU R13, [R1+0x44] ;  /* 0x00004400010d7983 */ /* 0x000ea80000300800 */
[----:B------:R-:W2:Y:S04]  /*248f0*/  LDL.LU R14, [R1+0x48] ;  /* 0x00004800010e7983 */ /* 0x000ea80000300800 */
[----:B------:R-:W2:Y:S04]  /*24900*/  LDL.LU R15, [R1+0x4c] ;  /* 0x00004c00010f7983 */ /* 0x000ea80000300800 */
[----:B------:R-:W4:Y:S01]  /*24910*/  LDL R2, [R1+0xa28] ;  /* 0x000a280001027983 */ /* 0x000f220000100800 */
[-C--:B---3--:R-:W-:Y:S03]  /*24920*/  HMMA.16816.F32.BF16 R16, R16, R10.reuse, R20 ;  /* 0x0000000a1010723c */ /* 0x088fe60000041814 */
[----:B------:R-:W2:Y:S04]  /*24930*/  LDL.LU.64 R22, [R1+0x3218] ;  /* 0x0032180001167983 */ /* 0x000ea80000300a00 */
[----:B------:R-:W2:Y:S11]  /*24940*/  LDL.LU.64 R20, [R1+0x3210] ;  /* 0x0032100001147983 */ /* 0x000eb60000300a00 */
[----:B------:R-:W-:Y:S05]  /*24950*/  @!UPT UIADD3 URZ, URZ, URZ, URZ ;  /* 0x0000003f3f3ff290 */ /* 0x000fea000fffe03f */
[----:B------:R1:W-:Y:S04]  /*24960*/  STL.64 [R1+0x50], R16 ;  /* 0x0000501001007387 */ /* 0x0003e80000100a00 */
[----:B------:R3:W-:Y:S01]  /*24970*/  STL.64 [R1+0x58], R18 ;  /* 0x0000581201007387 */ /* 0x0007e20000100a00 */
[----:B-1----:R-:W-:Y:S02]  /*24980*/  MOV R16, R3 ;  /* 0x0000000300107202 */ /* 0x002fe40000000f00 */
[----:B---3--:R-:W-:Y:S02]  /*24990*/  MOV R19, R7 ;  /* 0x0000000700137202 */ /* 0x008fe40000000f00 */
[----:B------:R-:W0:Y:S04]  /*249a0*/  LDL.LU R7, [R1+0x320c] ;  /* 0x00320c0001077983 */ /* 0x000e280000300800 */
[----:B------:R-:W3:Y:S01]  /*249b0*/  LDL.LU R3, [R1+0x3208] ;  /* 0x0032080001037983 */ /* 0x000ee20000300800 */
[-C--:B--2---:R-:W-:Y:S11]  /*249c0*/  HMMA.16816.F32.BF16 R20, R20, R10.reuse, R12 ;  /* 0x0000000a1414723c */ /* 0x084ff6000004180c */
[----:B------:R-:W-:Y:S11]  /*249d0*/  @!UPT UIADD3 URZ, URZ, URZ, URZ ;  /* 0x0000003f3f3ff290 */ /* 0x000ff6000fffe03f */
[----:B------:R-:W-:Y:S02]  /*249e0*/  @!UPT UIADD3 URZ, URZ, URZ, URZ ;  /* 0x0000003f3f3ff290 */ /* 0x000fe4000fffe03f */
[----:B------:R-:W-:Y:S02]  /*249f0*/  IMAD.MOV.U32 R14, RZ, RZ, R23 ;  /* 0x000000ffff0e7224 */ /* 0x000fe400078e0017 */
[----:B------:R-:W2:Y:S01]  /*24a00*/  LDL R23, [R1+0x8f0] ;  /* 0x0008f00001177983 */ /* 0x000ea20000100800 */
[----:B------:R-:W-:Y:S01]  /*24a10*/  IMAD.MOV.U32 R17, RZ, RZ, R9 ;  /* 0x000000ffff117224 */ /* 0x000fe200078e0009 */
[----:B------:R-:W-:Y:S02]  /*24a20*/  MOV R18, R8 ;  /* 0x0000000800127202 */ /* 0x000fe40000000f00 */
[----:B0-----:R-:W-:Y:S01]  /*24a30*/  HMMA.16816.F32.BF16 R8, R24, R10, R4 ;  /* 0x0000000a1808723c */ /* 0x001fe20000041804 */
[----:B---3--:R-:W0:Y:S01]  /*24a40*/  LDSM.16.MT88.4 R4, [R3+0x8000] ;  /* 0x008000000304783b */ /* 0x008e220000004200 */
[----:B------:R-:W-:Y:S02]  /*24a50*/  MOV R15, R22 ;  /* 0x00000016000f7202 */ /* 0x000fe40000000f00 */
[----:B------:R-:W-:-:S02]  /*24a60*/  MOV R12, R21 ;  /* 0x00000015000c7202 */ /* 0x000fc40000000f00 */
[----:B------:R-:W-:Y:S11]  /*24a70*/  MOV R13, R20 ;  /* 0x00000014000d7202 */ /* 0x000ff60000000f00 */
[----:B------:R-:W-:Y:S06]  /*24a80*/  @!UPT UIADD3 URZ, URZ, URZ, URZ ;  /* 0x0000003f3f3ff290 */ /* 0x000fec000fffe03f */
[----:B------:R1:W-:Y:S04]  /*24a90*/  STL.64 [R1+0x3128], R10 ;  /* 0x0031280a01007387 */ /* 0x0003e80000100a00 */
[----:B------:R3:W-:Y:S01]  /*24aa0*/  STL.64 [R1+0x3120], R8 ;  /* 0x0031200801007387 */ /* 0x0007e20000100a00 */
[----:B-1----:R-:W-:Y:S01]  /*24ab0*/  IMAD.MOV.U32 R10, RZ, RZ, R15 ;  /* 0x000000ffff0a7224 */ /* 0x002fe200078e000f */
[----:B------:R-:W-:Y:S02]  /*24ac0*/  MOV R11, R14 ;  /* 0x0000000e000b7202 */ /* 0x000fe40000000f00 */
[----:B---3--:R-:W-:Y:S01]  /*24ad0*/  MOV R8, R13 ;  /* 0x0000000d00087202 */ /* 0x008fe20000000f00 */
[----:B------:R-:W-:Y:S02]  /*24ae0*/  IMAD.MOV.U32 R9, RZ, RZ, R12 ;  /* 0x000000ffff097224 */ /* 0x000fe400078e000c */
[----:B------:R-:W-:Y:S01]  /*24af0*/  STL.64 [R1+0x3200], R10 ;  /* 0x0032000a01007387 */ /* 0x000fe20000100a00 */
[----:B0-----:R-:W-:Y:S01]  /*24b00*/  MOV R15, R4 ;  /* 0x00000004000f7202 */ /* 0x001fe20000000f00 */
[----:B------:R-:W-:Y:S01]  /*24b10*/  IMAD.MOV.U32 R13, RZ, RZ, R6 ;  /* 0x000000ffff0d7224 */ /* 0x000fe200078e0006 */
[----:B------:R-:W-:-:S02]  /*24b20*/  MOV R14, R5 ;  /* 0x00000005000e7202 */ /* 0x000fc40000000f00 */
[----:B------:R-:W-:Y:S01]  /*24b30*/  MOV R12, R7 ;  /* 0x00000007000c7202 */ /* 0x000fe20000000f00 */
[----:B------:R-:W-:Y:S04]  /*24b40*/  STL.64 [R1+0x31f8], R8 ;  /* 0x0031f80801007387 */ /* 0x000fe80000100a00 */
[----:B------:R-:W0:Y:S02]  /*24b50*/  LDSM.16.MT88.4 R8, [R3+0x8080] ;  /* 0x008080000308783b */ /* 0x000e240000004200 */
[----:B0-----:R-:W-:Y:S01]  /*24b60*/  MOV R21, R8 ;  /* 0x0000000800157202 */ /* 0x001fe20000000f00 */
[----:B------:R-:W-:Y:S01]  /*24b70*/  IMAD.MOV.U32 R20, RZ, RZ, R9 ;  /* 0x000000ffff147224 */ /* 0x000fe200078e0009 */
[----:B--2---:R-:W0:Y:S04]  /*24b80*/  LDSM.16.M88.4 R4, [R23+0x20100] ;  /* 0x020100001704783b */ /* 0x004e280000000200 */
[----:B0-----:R0:W-:Y:S04]  /*24b90*/  STL [R1+0x30fc], R6 ;  /* 0x0030fc0601007387 */ /* 0x0011e80000100800 */
[----:B------:R1:W-:Y:S01]  /*24ba0*/  STL [R1+0x30f8], R7 ;  /* 0x0030f80701007387 */ /* 0x0003e20000100800 */
[----:B0-----:R-:W-:-:S02]  /*24bb0*/  MOV R6, R11 ;  /* 0x0000000b00067202 */ /* 0x001fc40000000f00 */
[----:B-1----:R-:W-:Y:S02]  /*24bc0*/  MOV R7, R10 ;  /* 0x0000000a00077202 */ /* 0x002fe40000000f00 */
[----:B----4-:R-:W0:Y:S04]  /*24bd0*/  LDSM.16.MT88.4 R8, [R2+0x8000] ;  /* 0x008000000208783b */ /* 0x010e280000004200 */
[----:B------:R1:W-:Y:S01]  /*24be0*/  STL [R1+0x3140], R3 ;  /* 0x0031400301007387 */ /* 0x0003e20000100800 */
[----:B0-----:R-:W-:Y:S01]  /*24bf0*/  MOV R25, R8 ;  /* 0x0000000800197202 */ /* 0x001fe20000000f00 */
[----:B------:R-:W-:Y:S01]  /*24c00*/  IMAD.MOV.U32 R22, RZ, RZ, R10 ;  /* 0x000000ffff167224 */ /* 0x000fe200078e000a */
[----:B------:R-:W-:Y:S02]  /*24c10*/  MOV R24, R9 ;  /* 0x0000000900187202 */ /* 0x000fe40000000f00 */
[----:B-1----:R-:W-:-:S02]  /*24c20*/  MOV R3, R11 ;  /* 0x0000000b00037202 */ /* 0x002fc40000000f00 */
[----:B------:R-:W0:Y:S01]  /*24c30*/  LDSM.16.MT88.4 R8, [R2+0x8080] ;  /* 0x008080000208783b */ /* 0x000e220000004200 */
[----:B------:R-:W-:Y:S01]  /*24c40*/  IMAD.MOV.U32 R23, RZ, RZ, R16 ;  /* 0x000000ffff177224 */ /* 0x000fe200078e0010 */
[----:B------:R-:W-:Y:S02]  /*24c50*/  MOV R16, R17 ;  /* 0x0000001100107202 */ /* 0x000fe40000000f00 */
[----:B------:R-:W-:Y:S01]  /*24c60*/  MOV R17, R18 ;  /* 0x0000001200117202 */ /* 0x000fe20000000f00 */
[----:B------:R-:W-:Y:S01]  /*24c70*/  IMAD.MOV.U32 R18, RZ, RZ, R0 ;  /* 0x000000ffff127224 */ /* 0x000fe200078e0000 */
[----:B0-----:R-:W-:Y:S01]  /*24c80*/  MOV R27, R10 ;  /* 0x0000000a001b7202 */ /* 0x001fe20000000f00 */
[----:B------:R-:W-:Y:S01]  /*24c90*/  IMAD.MOV.U32 R2, RZ, RZ, R9 ;  /* 0x000000ffff027224 */ /* 0x000fe200078e0009 */
[----:B------:R-:W-:Y:S02]  /*24ca0*/  MOV R26, R11 ;  /* 0x0000000b001a7202 */ /* 0x000fe40000000f00 */
        /* <DEDUP_REMOVED lines=13> */
[----:B------:R-:W-:Y:S01]  /*24d80*/  IMAD.MOV.U32 R10, RZ, RZ, R29 ;  /* 0x000000ffff0a7224 */ /* 0x000fe200078e001d */
[----:B------:R-:W-:-:S02]  /*24d90*/  MOV R11, R28 ;  /* 0x0000001c000b7202 */ /* 0x000fc40000000f00 */
[----:B------:R-:W3:Y:S04]  /*24da0*/  LDL.LU R29, [R1+0x31f0] ;  /* 0x0031f000011d7983 */ /* 0x000ee80000300800 */
[----:B------:R-:W4:Y:S04]  /*24db0*/  LDL.LU R28, [R1+0x31ec] ;  /* 0x0031ec00011c7983 */ /* 0x000f280000300800 */
[----:B------:R-:W-:Y:S04]  /*24dc0*/  STL.64 [R1+0x3160], R10 ;  /* 0x0031600a01007387 */ /* 0x000fe80000100a00 */
[----:B--2---:R0:W-:Y:S02]  /*24dd0*/  STL.64 [R1+0x3158], R8 ;  /* 0x0031580801007387 */ /* 0x0041e40000100a00 */
[----:B0-----:R-:W-:Y:S01]  /*24de0*/  MOV R8, R0 ;  /* 0x0000000000087202 */ /* 0x001fe20000000f00 */
[----:B------:R-:W-:Y:S01]  /*24df0*/  IMAD.MOV.U32 R9, RZ, RZ, R2 ;  /* 0x000000ffff097224 */ /* 0x000fe200078e0002 */
[----:B------:R-:W2:Y:S04]  /*24e00*/  LDL.LU R0, [R1+0x31e8] ;  /* 0x0031e80001007983 */ /* 0x000ea80000300800 */
[----:B------:R-:W5:Y:S01]  /*24e10*/  LDL.LU R2, [R1+0x31e4] ;  /* 0x0031e40001027983 */ /* 0x000f620000300800 */
[----:B------:R-:W-:-:S02]  /*24e20*/  MOV R10, R27 ;  /* 0x0000001b000a7202 */ /* 0x000fc40000000f00 */
[----:B------:R-:W-:-:S05]  /*24e30*/  MOV R11, R26 ;  /* 0x0000001a000b7202 */ /* 0x000fca0000000f00 */
        /* <DEDUP_REMOVED lines=18> */
[----:B-----5:R-:W0:Y:S04]  /*24f60*/  LDSM.16.MT88.4 R12, [R2+0x8000] ;  /* 0x00800000020c783b */ /* 0x020e280000004200 */
[----:B0-----:R0:W-:Y:S04]  /*24f70*/  STL.64 [R1+0x3170], R14 ;  /* 0x0031700e01007387 */ /* 0x0011e80000100a00 */
[----:B------:R1:W-:Y:S01]  /*24f80*/  STL.64 [R1+0x3168], R12 ;  /* 0x0031680c01007387 */ /* 0x0003e20000100a00 */
[----:B0-----:R-:W-:Y:S01]  /*24f90*/  MOV R14, R17 ;  /* 0x00000011000e7202 */ /* 0x001fe20000000f00 */
[----:B------:R-:W-:-:S02]  /*24fa0*/  IMAD.MOV.U32 R15, RZ, RZ, R18 ;  /* 0x000000ffff0f7224 */ /* 0x000fc400078e0012 */
[----:B-1----:R-:W-:Y:S01]  /*24fb0*/  IMAD.MOV.U32 R12, RZ, RZ, R23 ;  /* 0x000000ffff0c7224 */ /* 0x002fe200078e0017 */
[----:B------:R-:W-:Y:S02]  /*24fc0*/  MOV R13, R16 ;  /* 0x00000010000d7202 */ /* 0x000fe40000000f00 */
[----:B------:R-:W-:Y:S04]  /*24fd0*/  STL.64 [R1+0x3190], R14 ;  /* 0x0031900e01007387 */ /* 0x000fe80000100a00 */
[----:B------:R0:W-:Y:S04]  /*24fe0*/  STL.64 [R1+0x3188], R12 ;  /* 0x0031880c01007387 */ /* 0x0001e80000100a00 */
[----:B0-----:R-:W5:Y:S01]  /*24ff0*/  LDL.LU R12, [R1+0x80] ;  /* 0x00008000010c7983 */ /* 0x001f620000300800 */
[----:B---3--:R-:W-:Y:S01]  /*25000*/  MOV R14, R29 ;  /* 0x0000001d000e7202 */ /* 0x008fe20000000f00 */
[----:B------:R-:W-:Y:S01]  /*25010*/  IMAD.MOV.U32 R15, RZ, RZ, R19 ;  /* 0x000000ffff0f7224 */ /* 0x000fe200078e0013 */
[----:B----4-:R-:W-:Y:S01]  /*25020*/  MOV R13, R28 ;  /* 0x0000001c000d7202 */ /* 0x010fe20000000f00 */
[----:B------:R-:W0:Y:S04]  /*25030*/  LDSM.16.MT88.4 R16, [R2+0x8080] ;  /* 0x008080000210783b */ /* 0x000e280000004200 */
[----:B------:R-:W3:Y:S04]  /*25040*/  LDL.LU R28, [R1+0x31e0] ;  /* 0x0031e000011c7983 */ /* 0x000ee80000300800 */
[----:B------:R-:W4:Y:S04]  /*25050*/  LDL.LU R29, [R1+0x31dc] ;  /* 0x0031dc00011d7983 */ /* 0x000f280000300800 */
[----:B------:R-:W-:Y:S04]  /*25060*/  STL.64 [R1+0x31b0], R14 ;  /* 0x0031b00e01007387 */ /* 0x000fe80000100a00 */
[----:B-----5:R1:W-:Y:S04]  /*25070*/  STL.64 [R1+0x31a8], R12 ;  /* 0x0031a80c01007387 */ /* 0x0203e80000100a00 */
[----:B-1----:R-:W5:Y:S04]  /*25080*/  LDL.LU R12, [R1+0x90] ;  /* 0x00009000010c7983 */ /* 0x002f680000300800 */
[----:B------:R-:W5:Y:S04]  /*25090*/  LDL.LU R13, [R1+0x94] ;  /* 0x00009400010d7983 */ /* 0x000f680000300800 */
[----:B------:R-:W3:Y:S01]  /*250a0*/  LDL.LU R14, [R1+0x98] ;  /* 0x00009800010e7983 */ /* 0x000ee20000300800 */
[----:B--2---:R-:W-:-:S03]  /*250b0*/  MOV R15, R0 ;  /* 0x00000000000f7202 */ /* 0x004fc60000000f00 */
[----:B------:R-:W2:Y:S04]  /*250c0*/  LDL.LU R0, [R1+0x31d8] ;  /* 0x0031d80001007983 */ /* 0x000ea80000300800 */
[----:B---3--:R-:W-:Y:S04]  /*250d0*/  STL.64 [R1+0x31d0], R14 ;  /* 0x0031d00e01007387 */ /* 0x008fe80000100a00 */
[----:B-----5:R1:W-:Y:S04]  /*250e0*/  STL.64 [R1+0x31c8], R12 ;  /* 0x0031c80c01007387 */ /* 0x0203e80000100a00 */
[----:B--2---:R-:W2:Y:S04]  /*250f0*/  LDSM.16.MT88.4 R20, [R0+0x8000] ;  /* 0x008000000014783b */ /* 0x004ea80000004200 */
[----:B------:R-:W3:Y:S04]  /*25100*/  LDSM.16.MT88.4 R24, [R0+0x8080] ;  /* 0x008080000018783b */ /* 0x000ee80000004200 */
[----:B-1----:R-:W5:Y:S04]  /*25110*/  LDL.LU R12, [R1+0xa0] ;  /* 0x0000a000010c7983 */ /* 0x002f680000300800 */
[----:B------:R-:W5:Y:S01]  /*25120*/  LDL.LU R13, [R1+0xa4] ;  /* 0x0000a400010d7983 */ /* 0x000f620000300800 */
[----:B----4-:R-:W-:Y:S01]  /*25130*/  MOV R14, R29 ;  /* 0x0000001d000e7202 */ /* 0x010fe20000000f00 */
[----:B------:R-:W-:-:S02]  /*25140*/  IMAD.MOV.U32 R15, RZ, RZ, R28 ;  /* 0x000000ffff0f7224 */ /* 0x000fc400078e001c */
[----:B------:R-:W-:Y:S04]  /*25150*/  STL [R1+0x3118], R2 ;  /* 0x0031180201007387 */ /* 0x000fe80000100800 */
[----:B------:R-:W-:Y:S01]  /*25160*/  STL [R1+0x3100], R0 ;  /* 0x0031000001007387 */ /* 0x000fe20000100800 */
[-C--:B-----5:R-:W-:Y:S03]  /*25170*/  HMMA.16816.F32.BF16 R8, R8, R4.reuse, R12 ;  /* 0x000000040808723c */ /* 0x0a0fe6000004180c */
[----:B------:R-:W4:Y:S04]  /*25180*/  LDL.LU.64 R14, [R1+0x31d0] ;  /* 0x0031d000010e7983 */ /* 0x000f280000300a00 */
[----:B------:R-:W4:Y:S11]  /*25190*/  LDL.LU.64 R12, [R1+0x31c8] ;  /* 0x0031c800010c7983 */ /* 0x000f360000300a00 */
[----:B------:R-:W-:Y:S05]  /*251a0*/  @!UPT UIADD3 URZ, URZ, URZ, URZ ;  /* 0x0000003f3f3ff290 */ /* 0x000fea000fffe03f */
[----:B------:R1:W-:Y:S01]  /*251b0*/  STL.64 [R1+0xa0], R8 ;  /* 0x0000a00801007387 */ /* 0x0003e20000100a00 */
[----:B------:R-:W-:Y:S02]  /*251c0*/  MOV R29, R10 ;  /* 0x0000000a001d7202 */ /* 0x000fe40000000f00 */
[----:B------:R-:W-:Y:S02]  /*251d0*/  MOV R28, R11 ;  /* 0x0000000b001c7202 */ /* 0x000fe40000000f00 */
[----:B------:R-:W4:Y:S04]  /*251e0*/  LDL.LU.64 R10, [R1+0x31c0] ;  /* 0x0031c000010a7983 */ /* 0x000f280000300a00 */
[----:B-1----:R-:W4:Y:S04]  /*251f0*/  LDL.LU.64 R8, [R1+0x31b8] ;  /* 0x0031b80001087983 */ /* 0x002f280000300a00 */
[----:B------:R-:W-:Y:S04]  /*25200*/  STL [R1+0x3108], R28 ;  /* 0x0031081c01007387 */ /* 0x000fe80000100800 */
[----:B------:R-:W-:Y:S01]  /*25210*/  STL [R1+0x3104], R29 ;  /* 0x0031041d01007387 */ /* 0x000fe20000100800 */
[-C--:B----4-:R-:W-:Y:S03]  /*25220*/  HMMA.16816.F32.BF16 R8, R8, R4.reuse, R12 ;  /* 0x000000040808723c */ /* 0x090fe6000004180c */
[----:B------:R-:W4:Y:S04]  /*25230*/  LDL.LU.64 R14, [R1+0x31b0] ;  /* 0x0031b000010e7983 */ /* 0x000f280000300a00 */
[----:B------:R-:W4:Y:S11]  /*25240*/  LDL.LU.64 R12, [R1+0x31a8] ;  /* 0x0031a800010c7983 */ /* 0x000f360000300a00 */
[----:B------:R-:W-:Y:S05]  /*25250*/  @!UPT UIADD3 URZ, URZ, URZ, URZ ;  /* 0x0000003f3f3ff290 */ /* 0x000fea000fffe03f */
[----:B------:R1:W-:Y:S01]  /*25260*/  STL [R1+0x90], R8 ;  /* 0x0000900801007387 */ /* 0x0003e20000100800 */
[----:B------:R-:W-:Y:S01]  /*25270*/  MOV R6, R10 ;  /* 0x0000000a00067202 */ /* 0x000fe20000000f00 */
[----:B------:R-:W-:Y:S01]  /*25280*/  IMAD.MOV.U32 R0, RZ, RZ, R9 ;  /* 0x000000ffff007224 */ /* 0x000fe200078e0009 */
[----:B------:R-:W-:Y:S02]  /*25290*/  MOV R7, R11 ;  /* 0x0000000b00077202 */ /* 0x000fe40000000f00 */
[----:B------:R-:W4:Y:S04]  /*252a0*/  LDL.LU.64 R10, [R1+0x31a0] ;  /* 0x0031a000010a7983 */ /* 0x000f280000300a00 */
[----:B-1----:R-:W4:Y:S04]  /*252b0*/  LDL.LU.64 R8, [R1+0x3198] ;  /* 0x0031980001087983 */ /* 0x002f280000300a00 */
        /* <DEDUP_REMOVED lines=8> */
[----:B------:R-:W-:Y:S01]  /*25340*/  IMAD.MOV.U32 R28, RZ, RZ, R10 ;  /* 0x000000ffff1c7224 */ /* 0x000fe200078e000a */
[----:B------:R-:W-:Y:S02]  /*25350*/  MOV R29, R11 ;  /* 0x0000000b001d7202 */ /* 0x000fe40000000f00 */
[----:B------:R-:W4:Y:S04]  /*25360*/  LDL.LU.64 R10, [R1+0x3180] ;  /* 0x00318000010a7983 */ /* 0x000f280000300a00 */
[----:B-1----:R-:W4:Y:S02]  /*25370*/  LDL.LU.64 R8, [R1+0x3178] ;  /* 0x0031780001087983 */ /* 0x002f240000300a00 */
        /* <DEDUP_REMOVED lines=15> */
[----:B------:R-:W-:Y:S01]  /*25470*/  MOV R14, R9 ;  /* 0x00000009000e7202 */ /* 0x000fe20000000f00 */
[----:B------:R-:W-:Y:S01]  /*25480*/  IMAD.MOV.U32 R2, RZ, RZ, R8 ;  /* 0x000000ffff027224 */ /* 0x000fe200078e0008 */
[----:B------:R-:W0:Y:S04]  /*25490*/  LDL.LU.64 R10, [R1+0x3150] ;  /* 0x00315000010a7983 */ /* 0x000e280000300a00 */
[----:B------:R-:W0:Y:S01]  /*254a0*/  LDL.LU.64 R8, [R1+0x3148] ;  /* 0x0031480001087983 */ /* 0x000e220000300a00 */
[----:B------:R-:W-:-:S03]  /*254b0*/  MOV R15, R3 ;  /* 0x00000003000f7202 */ /* 0x000fc60000000f00 */
[----:B------:R-:W4:Y:S01]  /*254c0*/  LDL.LU R3, [R1+0x3140] ;  /* 0x0031400001037983 */ /* 0x000f220000300800 */
[-C--:B0-----:R-:W-:Y:S11]  /*254d0*/  HMMA.16816.F32.BF16 R8, R16, R4.reuse, R8 ;  /* 0x000000041008723c */ /* 0x081ff60000041808 */
[----:B------:R-:W-:Y:S11]  /*254e0*/  @!UPT UIADD3 URZ, URZ, URZ, URZ ;  /* 0x0000003f3f3ff290 */ /* 0x000ff6000fffe03f */
[----:B------:R-:W-:Y:S02]  /*254f0*/  @!UPT UIADD3 URZ, URZ, URZ, URZ ;  /* 0x0000003f3f3ff290 */ /* 0x000fe4000fffe03f */
[----:B------:R-:W-:Y:S01]  /*25500*/  MOV R17, R10 ;  /* 0x0000000a00117202 */ /* 0x000fe20000000f00 */
[----:B------:R-:W-:Y:S01]  /*25510*/  IMAD.MOV.U32 R18, RZ, RZ, R9 ;  /* 0x000000ffff127224 */ /* 0x000fe200078e0009 */
[----:B------:R-:W-:Y:S02]  /*25520*/  MOV R16, R11 ;  /* 0x0000000b00107202 */ /* 0x000fe40000000f00 */
[----:B------:R-:W-:Y:S01]  /*25530*/  MOV R19, R8 ;  /* 0x0000000800137202 */ /* 0x000fe20000000f00 */
[----:B------:R-:W2:Y:S04]  /*25540*/  LDL.LU.64 R10, [R1+0x3138] ;  /* 0x00313800010a7983 */ /* 0x000ea80000300a00 */
        /* <DEDUP_REMOVED lines=20> */
[----:B------:R-:W3:Y:S01]  /*25690*/  LDL.LU R2, [R1+0x3118] ;  /* 0x0031180001027983 */ /* 0x000ee20000300800 */
[----:B------:R-:W-:Y:S01]  /*256a0*/  IMAD.MOV.U32 R10, RZ, RZ, R13 ;  /* 0x000000ffff0a7224 */ /* 0x000fe200078e000d */
[----:B------:R-:W-:Y:S02]  /*256b0*/  MOV R11, R12 ;  /* 0x0000000c000b7202 */ /* 0x000fe40000000f00 */
[----:B------:R-:W-:-:S03]  /*256c0*/  MOV R9, R14 ;  /* 0x0000000e00097202 */ /* 0x000fc60000000f00 */
[----:B------:R-:W-:Y:S04]  /*256d0*/  STL.64 [R1+0x3080], R10 ;  /* 0x0030800a01007387 */ /* 0x000fe80000100a00 */
[----:B------:R-:W-:Y:S04]  /*256e0*/  STL.64 [R1+0x3078], R8 ;  /* 0x0030780801007387 */ /* 0x000fe80000100a00 */
[----:B------:R-:W0:Y:S01]  /*256f0*/  LDSM.16.MT88.4 R8, [R3+0x9080] ;  /* 0x009080000308783b */ /* 0x000e220000004200 */
[----:B------:R-:W-:Y:S02]  /*25700*/  MOV R19, R15 ;  /* 0x0000000f00137202 */ /* 0x000fe40000000f00 */
[----:B0-----:R-:W-:Y:S01]  /*25710*/  MOV R17, R8 ;  /* 0x0000000800117202 */ /* 0x001fe20000000f00 */
[----:B------:R-:W-:Y:S01]  /*25720*/  IMAD.MOV.U32 R15, RZ, RZ, R10 ;  /* 0x000000ffff0f7224 */ /* 0x000fe200078e000a */
[----:B------:R-:W-:-:S02]  /*25730*/  MOV R16, R9 ;  /* 0x0000000900107202 */ /* 0x000fc40000000f00 */
[----:B------:R-:W-:Y:S02]  /*25740*/  MOV R14, R11 ;  /* 0x0000000b000e7202 */ /* 0x000fe40000000f00 */
[----:B--2---:R-:W0:Y:S02]  /*25750*/  LDSM.16.MT88.4 R8, [R23+0x9000] ;  /* 0x009000001708783b */ /* 0x004e240000004200 */
[----:B0-----:R-:W-:Y:S01]  /*25760*/  MOV R22, R8 ;  /* 0x0000000800167202 */ /* 0x001fe20000000f00 */
[----:B------:R-:W-:Y:S01]  /*25770*/  IMAD.MOV.U32 R21, RZ, RZ, R9 ;  /* 0x000000ffff157224 */ /* 0x000fe200078e0009 */
[----:B------:R-:W-:Y:S02]  /*25780*/  MOV R20, R10 ;  /* 0x0000000a00147202 */ /* 0x000fe40000000f00 */
[----:B------:R-:W-:Y:S02]  /*25790*/  MOV R18, R11 ;  /* 0x0000000b00127202 */ /* 0x000fe40000000f00 */
[----:B------:R-:W0:Y:S01]  /*257a0*/  LDSM.16.MT88.4 R8, [R23+0x9080] ;  /* 0x009080001708783b */ /* 0x000e220000004200 */
[----:B------:R-:W-:Y:S01]  /*257b0*/  IMAD.MOV.U32 R13, RZ, RZ, R24 ;  /* 0x000000ffff0d7224 */ /* 0x000fe200078e0018 */
[----:B------:R-:W-:-:S02]  /*257c0*/  MOV R12, R25 ;  /* 0x00000019000c7202 */ /* 0x000fc40000000f00 */
        /* <DEDUP_REMOVED lines=15> */
[----:B------:R-:W-:-:S02]  /*258c0*/  IMAD.MOV.U32 R9, RZ, RZ, R12 ;  /* 0x000000ffff097224 */ /* 0x000fc400078e000c */
[----:B---3--:R-:W0:Y:S04]  /*258d0*/  LDSM.16.MT88.4 R12, [R2+0x9000] ;  /* 0x00900000020c783b */ /* 0x008e280000004200 */
[----:B0-----:R0:W-:Y:S04]  /*258e0*/  STL.64 [R1+0x3090], R14 ;  /* 0x0030900e01007387 */ /* 0x0011e80000100a00 */
[----:B------:R1:W-:Y:S01]  /*258f0*/  STL.64 [R1+0x3088], R12 ;  /* 0x0030880c01007387 */ /* 0x0003e20000100a00 */
[----:B0-----:R-:W-:Y:S01]  /*25900*/  MOV R14, R0 ;  /* 0x00000000000e7202 */ /* 0x001fe20000000f00 */
[----:B------:R-:W-:Y:S01]  /*25910*/  IMAD.MOV.U32 R15, RZ, RZ, R19 ;  /* 0x000000ffff0f7224 */ /* 0x000fe200078e0013 */
[----:B------:R-:W-:Y:S01]  /*25920*/  MOV R5, R26 ;  /* 0x0000001a00057202 */ /* 0x000fe20000000f00 */
[----:B------:R-:W-:Y:S01]  /*25930*/  IMAD.MOV.U32 R4, RZ, RZ, R27 ;  /* 0x000000ffff047224 */ /* 0x000fe200078e001b */
[----:B-1----:R-:W-:Y:S01]  /*25940*/  MOV R13, R6 ;  /* 0x00000006000d7202 */ /* 0x002fe20000000f00 */
[----:B------:R-:W-:Y:S01]  /*25950*/  IMAD.MOV.U32 R12, RZ, RZ, R7 ;  /* 0x000000ffff0c7224 */ /* 0x000fe200078e0007 */
[----:B------:R-:W0:Y:S04]  /*25960*/  LDSM.16.MT88.4 R16, [R2+0x9080] ;  /* 0x009080000210783b */ /* 0x000e280000004200 */
[----:B------:R-:W2:Y:S04]  /*25970*/  LDL.LU R7, [R1+0x3114] ;  /* 0x0031140001077983 */ /* 0x000ea80000300800 */
[----:B------:R-:W3:Y:S04]  /*25980*/  LDL.LU R6, [R1+0x3110] ;  /* 0x0031100001067983 */ /* 0x000ee80000300800 */
[----:B------:R-:W4:Y:S04]  /*25990*/  LDL.LU R0, [R1+0x310c] ;  /* 0x00310c0001007983 */ /* 0x000f280000300800 */
[----:B------:R-:W-:Y:S04]  /*259a0*/  STL.64 [R1+0x30b0], R14 ;  /* 0x0030b00e01007387 */ /* 0x000fe80000100a00 */
[----:B------:R1:W-:Y:S04]  /*259b0*/  STL.64 [R1+0x30a8], R12 ;  /* 0x0030a80c01007387 */ /* 0x0003e80000100a00 */
[----:B-1----:R-:W5:Y:S04]  /*259c0*/  LDL.LU R12, [R1+0x80] ;  /* 0x00008000010c7983 */ /* 0x002f680000300800 */
[----:B------:R-:W5:Y:S01]  /*259d0*/  LDL.LU R13, [R1+0x84] ;  /* 0x00008400010d7983 */ /* 0x000f620000300800 */
[----:B------:R-:W-:-:S02]  /*259e0*/  MOV R14, R28 ;  /* 0x0000001c000e7202 */ /* 0x000fc40000000f00 */
[----:B------:R-:W-:Y:S01]  /*259f0*/  MOV R15, R29 ;  /* 0x0000001d000f7202 */ /* 0x000fe20000000f00 */
[----:B------:R-:W2:Y:S04]  /*25a00*/  LDL.LU R28, [R1+0x3108] ;  /* 0x00310800011c7983 */ /* 0x000ea80000300800 */
[----:B------:R-:W2:Y:S04]  /*25a10*/  LDL.LU R29, [R1+0x3104] ;  /* 0x00310400011d7983 */ /* 0x000ea80000300800 */
[----:B------:R-:W-:Y:S04]  /*25a20*/  STL.64 [R1+0x30d0], R14 ;  /* 0x0030d00e01007387 */ /* 0x000fe80000100a00 */
[----:B-----5:R1:W-:Y:S04]  /*25a30*/  STL.64 [R1+0x30c8], R12 ;  /* 0x0030c80c01007387 */ /* 0x0203e80000100a00 */
[----:B-1----:R-:W5:Y:S01]  /*25a40*/  LDL.LU R12, [R1+0x90] ;  /* 0x00009000010c7983 */ /* 0x002f620000300800 */
[----:B---3--:R-:W-:Y:S01]  /*25a50*/  MOV R14, R6 ;  /* 0x00000006000e7202 */ /* 0x008fe20000000f00 */
[----:B----4-:R-:W-:Y:S01]  /*25a60*/  IMAD.MOV.U32 R13, RZ, RZ, R0 ;  /* 0x000000ffff0d7224 */ /* 0x010fe200078e0000 */
[----:B--2---:R-:W-:Y:S01]  /*25a70*/  MOV R15, R7 ;  /* 0x00000007000f7202 */ /* 0x004fe20000000f00 */
[----:B------:R-:W2:Y:S04]  /*25a80*/  LDL.LU R0, [R1+0x3100] ;  /* 0x0031000001007983 */ /* 0x000ea80000300800 */
[----:B------:R-:W3:Y:S04]  /*25a90*/  LDL.LU R6, [R1+0x30fc] ;  /* 0x0030fc0001067983 */ /* 0x000ee80000300800 */
[----:B------:R-:W3:Y:S04]  /*25aa0*/  LDL.LU R7, [R1+0x30f8] ;  /* 0x0030f80001077983 */ /* 0x000ee80000300800 */
[----:B------:R-:W-:Y:S04]  /*25ab0*/  STL.64 [R1+0x30f0], R14 ;  /* 0x0030f00e01007387 */ /* 0x000fe80000100a00 */
[----:B-----5:R1:W-:Y:S01]  /*25ac0*/  STL.64 [R1+0x30e8], R12 ;  /* 0x0030e80c01007387 */ /* 0x0203e20000100a00 */
[----:B------:R-:W-:-:S02]  /*25ad0*/  MOV R10, R5 ;  /* 0x00000005000a7202 */ /* 0x000fc40000000f00 */
[----:B------:R-:W-:Y:S01]  /*25ae0*/  MOV R11, R4 ;  /* 0x00000004000b7202 */ /* 0x000fe20000000f00 */
[----:B--2---:R-:W2:Y:S04]  /*25af0*/  LDSM.16.MT88.4 R20, [R0+0x9000] ;  /* 0x009000000014783b */ /* 0x004ea80000004200 */
[----:B------:R-:W4:Y:S04]  /*25b00*/  LDSM.16.MT88.4 R24, [R0+0x9080] ;  /* 0x009080000018783b */ /* 0x000f280000004200 */
[----:B-1----:R-:W3:Y:S04]  /*25b10*/  LDL.LU R12, [R1+0xa0] ;  /* 0x0000a000010c7983 */ /* 0x002ee80000300800 */
[----:B------:R-:W3:Y:S01]  /*25b20*/  LDL.LU R13, [R1+0xa4] ;  /* 0x0000a400010d7983 */ /* 0x000ee20000300800 */
[----:B------:R-:W-:Y:S01]  /*25b30*/  IMAD.MOV.U32 R14, RZ, RZ, R29 ;  /* 0x000000ffff0e7224 */ /* 0x000fe200078e001d */
[----:B------:R-:W-:-:S02]  /*25b40*/  MOV R15, R28 ;  /* 0x0000001c000f7202 */ /* 0x000fc40000000f00 */
[----:B------:R-:W-:Y:S05]  /*25b50*/  STL [R1+0x3050], R0 ;  /* 0x0030500001007387 */ /* 0x000fea0000100800 */
[-C--:B---3--:R-:W-:Y:S01]  /*25b60*/  HMMA.16816.F32.BF16 R8, R8, R6.reuse, R12 ;  /* 0x000000060808723c */ /* 0x088fe2000004180c */
[----:B------:R-:W3:Y:S04]  /*25b70*/  LDL.LU.64 R14, [R1+0x30f0] ;  /* 0x0030f000010e7983 */ /* 0x000ee80000300a00 */
[----:B------:R-:W3:Y:S11]  /*25b80*/  LDL.LU.64 R12, [R1+0x30e8] ;  /* 0x0030e800010c7983 */ /* 0x000ef60000300a00 */
[----:B------:R-:W-:Y:S07]  /*25b90*/  @!UPT UIADD3 URZ, URZ, URZ, URZ ;  /* 0x0000003f3f3ff290 */ /* 0x000fee000fffe03f */
[----:B------:R-:W-:Y:S04]  /*25ba0*/  STL.64 [R1+0xa0], R8 ;  /* 0x0000a00801007387 */ /* 0x000fe80000100a00 */
[----:B------:R1:W-:Y:S04]  /*25bb0*/  STL.64 [R1+0xa8], R10 ;  /* 0x0000a80a01007387 */ /* 0x0003e80000100a00 */
[----:B-1----:R-:W3:Y:S04]  /*25bc0*/  LDL.LU.64 R10, [R1+0x30e0] ;  /* 0x0030e000010a7983 */ /* 0x002ee80000300a00 */
[----:B------:R-:W3:Y:S02]  /*25bd0*/  LDL.LU.64 R8, [R1+0x30d8] ;  /* 0x0030d80001087983 */ /* 0x000ee40000300a00 */
[-C--:B---3--:R-:W-:Y:S02]  /*25be0*/  HMMA.16816.F32.BF16 R8, R8, R6.reuse, R12 ;  /* 0x000000060808723c */ /* 0x088fe4000004180c */
[----:B------:R-:W3:Y:S04]  /*25bf0*/  LDL.LU.64 R14, [R1+0x30d0] ;  /* 0x0030d000010e7983 */ /* 0x000ee80000300a00 */
[----:B------:R-:W3:Y:S11]  /*25c00*/  LDL.LU.64 R12, [R1+0x30c8] ;  /* 0x0030c800010c7983 */ /* 0x000ef60000300a00 */
[----:B------:R-:W-:Y:S06]  /*25c10*/  @!UPT UIADD3 URZ, URZ, URZ, URZ ;  /* 0x0000003f3f3ff290 */ /* 0x000fec000fffe03f */
        /* <DEDUP_REMOVED lines=20> */
[----:B---3--:R-:W-:Y:S02]  /*25d60*/  HMMA.16816.F32.BF16 R12, R12, R6, R8 ;  /* 0x000000060c0c723c */ /* 0x008fe40000041808 */
[----:B------:R-:W0:Y:S04]  /*25d70*/  LDL.LU.64 R10, [R1+0x3070] ;  /* 0x00307000010a7983 */ /* 0x000e280000300a00 */
[----:B------:R-:W0:Y:S11]  /*25d80*/  LDL.LU.64 R8, [R1+0x3068] ;  /* 0x0030680001087983 */ /* 0x000e360000300a00 */
[----:B------:R-:W-:Y:S06]  /*25d90*/  @!UPT UIADD3 URZ, URZ, URZ, URZ ;  /* 0x0000003f3f3ff290 */ /* 0x000fec000fffe03f */
[----:B------:R-:W-:Y:S01]  /*25da0*/  STL.64 [R1+0x60], R12 ;  /* 0x0000600c01007387 */ /* 0x000fe20000100a00 */
[----:B------:R-:W-:-:S03]  /*25db0*/  MOV R0, R15 ;  /* 0x0000000f00007202 */ /* 0x000fc60000000f00 */
[----:B------:R1:W-:Y:S04]  /*25dc0*/  STL [R1+0x68], R14 ;  /* 0x0000680e01007387 */ /* 0x0003e80000100800 */
[----:B------:R-:W3:Y:S04]  /*25dd0*/  LDL R15, [R1+0xa28] ;  /* 0x000a2800010f7983 */ /* 0x000ee80000100800 */
[----:B-1----:R-:W5:Y:S01]  /*25de0*/  LDL R14, [R1+0xcfc] ;  /* 0x000cfc00010e7983 */ /* 0x002f620000100800 */
[-C--:B0-----:R-:W-:Y:S03]  /*25df0*/  HMMA.16816.F32.BF16 R16, R16, R6.reuse, R8 ;  /* 0x000000061010723c */ /* 0x081fe60000041808 */
[----:B------:R-:W4:Y:S04]  /*25e00*/  LDL.LU.64 R10, [R1+0x3060] ;  /* 0x00306000010a7983 */ /* 0x000f280000300a00 */
[----:B------:R-:W4:Y:S11]  /*25e10*/  LDL.LU.64 R8, [R1+0x3058] ;  /* 0x0030580001087983 */ /* 0x000f360000300a00 */
        /* <DEDUP_REMOVED lines=20> */
[----:B0-----:R-:W-:Y:S01]  /*25f60*/  IMAD.MOV.U32 R16, RZ, RZ, R23 ;  /* 0x000000ffff107224 */ /* 0x001fe200078e0017 */
[----:B------:R-:W-:-:S02]  /*25f70*/  MOV R23, R12 ;  /* 0x0000000c00177202 */ /* 0x000fc40000000f00 */
[----:B------:R-:W0:Y:S04]  /*25f80*/  LDSM.16.MT88.4 R4, [R3+0xa080] ;  /* 0x00a080000304783b */ /* 0x000e280000004200 */
[----:B------:R-:W3:Y:S01]  /*25f90*/  LDSM.16.MT88.4 R12, [R15+0xa080] ;  /* 0x00a080000f0c783b */ /* 0x000ee20000004200 */
[----:B--2---:R-:W-:-:S03]  /*25fa0*/  IMAD.MOV.U32 R19, RZ, RZ, R20 ;  /* 0x000000ffff137224 */ /* 0x004fc600078e0014 */
[----:B-1----:R-:W-:Y:S01]  /*25fb0*/  STL [R1+0x2f6c], R10 ;  /* 0x002f6c0a01007387 */ /* 0x002fe20000100800 */
[----:B------:R-:W-:-:S03]  /*25fc0*/  MOV R17, R22 ;  /* 0x0000001600117202 */ /* 0x000fc60000000f00 */
[----:B------:R1:W-:Y:S01]  /*25fd0*/  STL [R1+0x2f68], R11 ;  /* 0x002f680b01007387 */ /* 0x0003e20000100800 */
[----:B0-----:R-:W-:Y:S01]  /*25fe0*/  IMAD.MOV.U32 R20, RZ, RZ, R5 ;  /* 0x000000ffff147224 */ /* 0x001fe200078e0005 */
[----:B-1----:R-:W-:Y:S01]  /*25ff0*/  MOV R11, R6 ;  /* 0x00000006000b7202 */ /* 0x002fe20000000f00 */
[----:B------:R-:W-:Y:S01]  /*26000*/  IMAD.MOV.U32 R6, RZ, RZ, R24 ;  /* 0x000000ffff067224 */ /* 0x000fe200078e0018 */
[----:B------:R-:W-:Y:S01]  /*26010*/  MOV R10, R7 ;  /* 0x00000007000a7202 */ /* 0x000fe20000000f00 */
[----:B---3--:R-:W-:Y:S01]  /*26020*/  IMAD.MOV.U32 R22, RZ, RZ, R14 ;  /* 0x000000ffff167224 */ /* 0x008fe200078e000e */
[----:B------:R-:W-:Y:S02]  /*26030*/  MOV R5, R25 ;  /* 0x0000001900057202 */ /* 0x000fe40000000f00 */
[----:B------:R-:W-:Y:S02]  /*26040*/  MOV R25, R12 ;  /* 0x0000000c00197202 */ /* 0x000fe40000000f00 */
[----:B------:R-:W-:-:S02]  /*26050*/  MOV R24, R13 ;  /* 0x0000000d00187202 */ /* 0x000fc40000000f00 */
[----:B------:R-:W-:Y:S02]  /*26060*/  MOV R7, R15 ;  /* 0x0000000f00077202 */ /* 0x000fe40000000f00 */
[----:B------:R-:W0:Y:S01]  /*26070*/  LDSM.16.MT88.4 R12, [R2+0xa000] ;  /* 0x00a00000020c783b */ /* 0x000e220000004200 */
[----:B------:R-:W-:-:S03]  /*26080*/  MOV R18, R21 ;  /* 0x0000001500127202 */ /* 0x000fc60000000f00 */
[----:B------:R1:W-:Y:S01]  /*26090*/  STL [R1+0x2fa8], R3 ;  /* 0x002fa80301007387 */ /* 0x0003e20000100800 */
[----:B------:R-:W-:Y:S02]  /*260a0*/  MOV R21, R4 ;  /* 0x0000000400157202 */ /* 0x000fe40000000f00 */
[----:B------:R-:W-:Y:S01]  /*260b0*/  MOV R4, R26 ;  /* 0x0000001a00047202 */ /* 0x000fe20000000f00 */
[----:B-1----:R-:W-:Y:S01]  /*260c0*/  IMAD.MOV.U32 R3, RZ, RZ, R27 ;  /* 0x000000ffff037224 */ /* 0x002fe200078e001b */
[----:B0-----:R0:W-:Y:S04]  /*260d0*/  STL.64 [R1+0x2fd8], R14 ;  /* 0x002fd80e01007387 */ /* 0x0011e80000100a00 */
[----:B------:R1:W-:Y:S01]  /*260e0*/  STL.64 [R1+0x2fd0], R12 ;  /* 0x002fd00c01007387 */ /* 0x0003e20000100a00 */
[----:B0-----:R-:W-:-:S02]  /*260f0*/  MOV R14, R22 ;  /* 0x00000016000e7202 */ /* 0x001fc40000000f00 */
[----:B------:R-:W-:Y:S02]  /*26100*/  MOV R15, R7 ;  /* 0x00000007000f7202 */ /* 0x000fe40000000f00 */
[----:B-1----:R-:W-:Y:S01]  /*26110*/  MOV R12, R25 ;  /* 0x00000019000c7202 */ /* 0x002fe20000000f00 */
[----:B------:R-:W-:Y:S02]  /*26120*/  IMAD.MOV.U32 R13, RZ, RZ, R24 ;  /* 0x000000ffff0d7224 */ /* 0x000fe400078e0018 */
[----:B------:R0:W-:Y:S04]  /*26130*/  STL.64 [R1+0x2ff8], R14 ;  /* 0x002ff80e01007387 */ /* 0x0001e80000100a00 */
[----:B------:R1:W-:Y:S01]  /*26140*/  STL.64 [R1+0x2ff0], R12 ;  /* 0x002ff00c01007387 */ /* 0x0003e20000100a00 */
[----:B0-----:R-:W-:Y:S01]  /*26150*/  MOV R14, R4 ;  /* 0x00000004000e7202 */ /* 0x001fe20000000f00 */
[----:B------:R-:W-:-:S02]  /*26160*/  IMAD.MOV.U32 R15, RZ, RZ, R3 ;  /* 0x000000ffff0f7224 */ /* 0x000fc400078e0003 */
[----:B-1----:R-:W-:Y:S01]  /*26170*/  IMAD.MOV.U32 R12, RZ, RZ, R6 ;  /* 0x000000ffff0c7224 */ /* 0x002fe200078e0006 */
[----:B------:R-:W-:Y:S02]  /*26180*/  MOV R13, R5 ;  /* 0x00000005000d7202 */ /* 0x000fe40000000f00 */
[----:B------:R0:W-:Y:S04]  /*26190*/  STL.64 [R1+0x3018], R14 ;  /* 0x0030180e01007387 */ /* 0x0001e80000100a00 */
[----:B------:R1:W-:Y:S04]  /*261a0*/  STL.64 [R1+0x3010], R12 ;  /* 0x0030100c01007387 */ /* 0x0003e80000100a00 */
[----:B------:R-:W2:Y:S04]  /*261b0*/  LDL.LU R4, [R1+0x80] ;  /* 0x0000800001047983 */ /* 0x000ea80000300800 */
[----:B------:R-:W2:Y:S04]  /*261c0*/  LDL.LU R5, [R1+0x84] ;  /* 0x0000840001057983 */ /* 0x000ea80000300800 */
[----:B------:R-:W3:Y:S04]  /*261d0*/  LDL.LU R6, [R1+0x88] ;  /* 0x0000880001067983 */ /* 0x000ee80000300800 */
[----:B------:R-:W3:Y:S01]  /*261e0*/  LDL.LU R7, [R1+0x8c] ;  /* 0x00008c0001077983 */ /* 0x000ee20000300800 */
[----:B0-----:R-:W-:Y:S01]  /*261f0*/  IMAD.MOV.U32 R14, RZ, RZ, R11 ;  /* 0x000000ffff0e7224 */ /* 0x001fe200078e000b */
[----:B------:R-:W-:-:S02]  /*26200*/  MOV R15, R10 ;  /* 0x0000000a000f7202 */ /* 0x000fc40000000f00 */
[----:B-1----:R-:W-:Y:S02]  /*26210*/  MOV R12, R21 ;  /* 0x00000015000c7202 */ /* 0x002fe40000000f00 */
[----:B------:R-:W-:Y:S01]  /*26220*/  MOV R13, R20 ;  /* 0x00000014000d7202 */ /* 0x000fe20000000f00 */
        /* <DEDUP_REMOVED lines=8> */
[----:B-1----:R-:W-:Y:S01]  /*262b0*/  IMAD.MOV.U32 R12, RZ, RZ, R19 ;  /* 0x000000ffff0c7224 */ /* 0x002fe200078e0013 */
[----:B------:R-:W-:Y:S01]  /*262c0*/  MOV R13, R18 ;  /* 0x00000012000d7202 */ /* 0x000fe20000000f00 */
[----:B------:R-:W-:Y:S01]  /*262d0*/  IMAD.MOV.U32 R15, RZ, RZ, R16 ;  /* 0x000000ffff0f7224 */ /* 0x000fe200078e0010 */
[----:B------:R-:W-:-:S02]  /*262e0*/  MOV R14, R17 ;  /* 0x00000011000e7202 */ /* 0x000fc40000000f00 */
        /* <DEDUP_REMOVED lines=9> */
[----:B0-----:R-:W-:-:S03]  /*26380*/  MOV R19, R0 ;  /* 0x0000000000137202 */ /* 0x001fc60000000f00 */
        /* <DEDUP_REMOVED lines=16> */
[----:B------:R-:W-:Y:S01]  /*26490*/  MOV R11, R12 ;  /* 0x0000000c000b7202 */ /* 0x000fe20000000f00 */
[----:B0-----:R-:W-:Y:S01]  /*264a0*/  IMAD.MOV.U32 R22, RZ, RZ, R29 ;  /* 0x000000ffff167224 */ /* 0x001fe200078e001d */
[----:B------:R-:W-:Y:S01]  /*264b0*/  MOV R23, R28 ;  /* 0x0000001c00177202 */ /* 0x000fe20000000f00 */
[----:B-1----:R-:W3:Y:S01]  /*264c0*/  LDL.LU R20, [R1+0x50] ;  /* 0x0000500001147983 */ /* 0x002ee20000300800 */
[----:B------:R-:W-:-:S03]  /*264d0*/  IMAD.MOV.U32 R29, RZ, RZ, R14 ;  /* 0x000000ffff1d7224 */ /* 0x000fc600078e000e */
[----:B------:R-:W-:Y:S01]  /*264e0*/  STL [R1+0x2f70], R0 ;  /* 0x002f700001007387 */ /* 0x000fe20000100800 */
[----:B------:R-:W-:-:S03]  /*264f0*/  MOV R28, R15 ;  /* 0x0000000f001c7202 */ /* 0x000fc60000000f00 */
        /* <DEDUP_REMOVED lines=15> */
[----:B0-----:R-:W-:Y:S01]  /*265f0*/  MOV R0, R14 ;  /* 0x0000000e00007202 */ /* 0x001fe20000000f00 */
[----:B------:R-:W-:Y:S02]  /*26600*/  IMAD.MOV.U32 R10, RZ, RZ, R15 ;  /* 0x000000ffff0a7224 */ /* 0x000fe400078e000f */
        /* <DEDUP_REMOVED lines=9> */
[----:B------:R-:W-:Y:S01]  /*266a0*/  MOV R7, R15 ;  /* 0x0000000f00077202 */ /* 0x000fe20000000f00 */
[----:B------:R-:W-:Y:S01]  /*266b0*/  IMAD.MOV.U32 R11, RZ, RZ, R13 ;  /* 0x000000ffff0b7224 */ /* 0x000fe200078e000d */
        /* <DEDUP_REMOVED lines=34> */
[----:B0-----:R-:W-:Y:S02]  /*268e0*/  MOV R19, R7 ;  /* 0x0000000700137202 */ /* 0x001fe40000000f00 */
        /* <DEDUP_REMOVED lines=8> */
[----:B------:R-:W-:Y:S01]  /*26970*/  IMAD.MOV.U32 R15, RZ, RZ, R22 ;  /* 0x000000ffff0f7224 */ /* 0x000fe200078e0016 */
[----:B------:R-:W-:Y:S01]  /*26980*/  MOV R14, R23 ;  /* 0x00000017000e7202 */ /* 0x000fe20000000f00 */
[----:B------:R-:W-:Y:S01]  /*26990*/  IMAD.MOV.U32 R12, RZ, RZ, R21 ;  /* 0x000000ffff0c7224 */ /* 0x000fe200078e0015 */
[----:B------:R-:W-:Y:S02]  /*269a0*/  MOV R13, R20 ;  /* 0x00000014000d7202 */ /* 0x000fe40000000f00 */
[----:B---3--:R-:W0:Y:S04]  /*269b0*/  LDSM.16.MT88.4 R20, [R3+0xb000] ;  /* 0x00b000000314783b */ /* 0x008e280000004200 */
[----:B------:R1:W-:Y:S04]  /*269c0*/  STL.64 [R1+0x2eb8], R6 ;  /* 0x002eb80601007387 */ /* 0x0003e80000100a00 */
[----:B------:R2:W-:Y:S01]  /*269d0*/  STL.64 [R1+0x2eb0], R4 ;  /* 0x002eb00401007387 */ /* 0x0005e20000100a00 */
[----:B-1----:R-:W-:-:S02]  /*269e0*/  MOV R6, R15 ;  /* 0x0000000f00067202 */ /* 0x002fc40000000f00 */
[----:B------:R-:W-:Y:S01]  /*269f0*/  MOV R7, R14 ;  /* 0x0000000e00077202 */ /* 0x000fe20000000f00 */
[----:B--2---:R-:W-:Y:S01]  /*26a00*/  IMAD.MOV.U32 R4, RZ, RZ, R13 ;  /* 0x000000ffff047224 */ /* 0x004fe200078e000d */
[----:B------:R-:W-:-:S03]  /*26a10*/  MOV R5, R12 ;  /* 0x0000000c00057202 */ /* 0x000fc60000000f00 */
[----:B------:R-:W-:Y:S04]  /*26a20*/  STL.64 [R1+0x2fa0], R6 ;  /* 0x002fa00601007387 */ /* 0x000fe80000100a00 */
[----:B------:R-:W-:Y:S04]  /*26a30*/  STL.64 [R1+0x2f98], R4 ;  /* 0x002f980401007387 */ /* 0x000fe80000100a00 */
[----:B------:R-:W1:Y:S01]  /*26a40*/  LDSM.16.MT88.4 R4, [R3+0xb080] ;  /* 0x00b080000304783b */ /* 0x000e620000004200 */
[----:B0-----:R-:W-:Y:S01]  /*26a50*/  MOV R13, R20 ;  /* 0x00000014000d7202 */ /* 0x001fe20000000f00 */
[----:B------:R-:W-:-:S02]  /*26a60*/  IMAD.MOV.U32 R12, RZ, RZ, R21 ;  /* 0x000000ffff0c7224 */ /* 0x000fc400078e0015 */
[----:B-1----:R-:W-:Y:S01]  /*26a70*/  IMAD.MOV.U32 R21, RZ, RZ, R4 ;  /* 0x000000ffff157224 */ /* 0x002fe200078e0004 */
[----:B------:R-:W-:Y:S01]  /*26a80*/  MOV R20, R5 ;  /* 0x0000000500147202 */ /* 0x000fe20000000f00 */
[----:B------:R-:W-:Y:S01]  /*26a90*/  IMAD.MOV.U32 R14, RZ, RZ, R7 ;  /* 0x000000ffff0e7224 */ /* 0x000fe200078e0007 */
        /* <DEDUP_REMOVED lines=8> */
[----:B------:R-:W-:Y:S02]  /*26b20*/  MOV R9, R22 ;  /* 0x0000001600097202 */ /* 0x000fe40000000f00 */
[----:B------:R-:W-:Y:S02]  /*26b30*/  MOV R8, R23 ;  /* 0x0000001700087202 */ /* 0x000fe40000000f00 */
[----:B-----5:R-:W-:Y:S01]  /*26b40*/  MOV R22, R16 ;  /* 0x0000001000167202 */ /* 0x020fe20000000f00 */
[----:B------:R-:W-:Y:S01]  /*26b50*/  IMAD.MOV.U32 R16, RZ, RZ, R28 ;  /* 0x000000ffff107224 */ /* 0x000fe200078e001c */
[----:B------:R-:W-:Y:S02]  /*26b60*/  MOV R23, R17 ;  /* 0x0000001100177202 */ /* 0x000fe40000000f00 */
[----:B------:R-:W-:-:S02]  /*26b70*/  MOV R17, R0 ;  /* 0x0000000000117202 */ /* 0x000fc40000000f00 */
[----:B0-----:R-:W-:Y:S01]  /*26b80*/  MOV R2, R6 ;  /* 0x0000000600027202 */ /* 0x001fe20000000f00 */
[----:B------:R-:W-:Y:S01]  /*26b90*/  IMAD.MOV.U32 R27, RZ, RZ, R7 ;  /* 0x000000ffff1b7224 */ /* 0x000fe200078e0007 */
[----:B------:R-:W-:Y:S01]  /*26ba0*/  MOV R28, R5 ;  /* 0x00000005001c7202 */ /* 0x000fe20000000f00 */
[----:B------:R-:W-:Y:S01]  /*26bb0*/  IMAD.MOV.U32 R0, RZ, RZ, R4 ;  /* 0x000000ffff007224 */ /* 0x000fe200078e0004 */
        /* <DEDUP_REMOVED lines=13> */
[----:B------:R-:W-:-:S02]  /*26c90*/  MOV R5, R11 ;  /* 0x0000000b00057202 */ /* 0x000fc40000000f00 */
[----:B------:R-:W3:Y:S04]  /*26ca0*/  LDL.LU R11, [R1+0x2f90] ;  /* 0x002f9000010b7983 */ /* 0x000ee80000300800 */
[----:B------:R-:W4:Y:S04]  /*26cb0*/  LDL.LU R29, [R1+0x2f8c] ;  /* 0x002f8c00011d7983 */ /* 0x000f280000300800 */
[----:B------:R-:W5:Y:S04]  /*26cc0*/  LDL.LU R10, [R1+0x2f88] ;  /* 0x002f8800010a7983 */ /* 0x000f680000300800 */
[----:B------:R0:W-:Y:S02]  /*26cd0*/  STL.64 [R1+0x2ef0], R6 ;  /* 0x002ef00601007387 */ /* 0x0001e40000100a00 */
[----:B0-----:R-:W-:-:S02]  /*26ce0*/  IMAD.MOV.U32 R6, RZ, RZ, R2 ;  /* 0x000000ffff067224 */ /* 0x001fc400078e0002 */
[----:B--2---:R0:W-:Y:S02]  /*26cf0*/  STL.64 [R1+0x2ee8], R4 ;  /* 0x002ee80401007387 */ /* 0x0041e40000100a00 */
[----:B0-----:R-:W-:Y:S02]  /*26d00*/  MOV R4, R0 ;  /* 0x0000000000047202 */ /* 0x001fe40000000f00 */
[----:B------:R-:W2:Y:S01]  /*26d10*/  LDL.LU R0, [R1+0x2f84] ;  /* 0x002f840001007983 */ /* 0x000ea20000300800 */
[----:B------:R-:W-:-:S03]  /*26d20*/  MOV R5, R28 ;  /* 0x0000001c00057202 */ /* 0x000fc60000000f00 */
[----:B------:R-:W2:Y:S04]  /*26d30*/  LDL.LU R28, [R1+0x2f80] ;  /* 0x002f8000011c7983 */ /* 0x000ea80000300800 */
[----:B------:R-:W2:Y:S01]  /*26d40*/  LDL.LU R2, [R1+0x2f7c] ;  /* 0x002f7c0001027983 */ /* 0x000ea20000300800 */
        /* <DEDUP_REMOVED lines=17> */
[----:B--2---:R-:W0:Y:S04]  /*26e60*/  LDSM.16.MT88.4 R12, [R2+0xb000] ;  /* 0x00b00000020c783b */ /* 0x004e280000004200 */
        /* <DEDUP_REMOVED lines=9> */
[----:B------:R-:W-:Y:S01]  /*26f00*/  IMAD.MOV.U32 R15, RZ, RZ, R19 ;  /* 0x000000ffff0f7224 */ /* 0x000fe200078e0013 */
[----:B------:R-:W-:Y:S01]  /*26f10*/  MOV R7, R8 ;  /* 0x0000000800077202 */ /* 0x000fe20000000f00 */
[----:B------:R-:W-:Y:S01]  /*26f20*/  IMAD.MOV.U32 R6, RZ, RZ, R9 ;  /* 0x000000ffff067224 */ /* 0x000fe200078e0009 */
[----:B---3--:R-:W-:Y:S01]  /*26f30*/  MOV R13, R11 ;  /* 0x0000000b000d7202 */ /* 0x008fe20000000f00 */
[----:B----4-:R-:W-:Y:S01]  /*26f40*/  IMAD.MOV.U32 R12, RZ, RZ, R29 ;  /* 0x000000ffff0c7224 */ /* 0x010fe200078e001d */
[----:B------:R-:W-:Y:S04]  /*26f50*/  LDSM.16.MT88.4 R16, [R2+0xb080] ;  /* 0x00b080000210783b */ /* 0x000fe80000004200 */
[----:B------:R-:W2:Y:S04]  /*26f60*/  LDL.LU R29, [R1+0x2f78] ;  /* 0x002f7800011d7983 */ /* 0x000ea80000300800 */
[----:B------:R-:W3:Y:S04]  /*26f70*/  LDL.LU R11, [R1+0x2f74] ;  /* 0x002f7400010b7983 */ /* 0x000ee80000300800 */
[----:B------:R-:W-:Y:S04]  /*26f80*/  STL.64 [R1+0x2f40], R14 ;  /* 0x002f400e01007387 */ /* 0x000fe80000100a00 */
[----:B------:R0:W-:Y:S04]  /*26f90*/  STL.64 [R1+0x2f38], R12 ;  /* 0x002f380c01007387 */ /* 0x0001e80000100a00 */
[----:B0-----:R-:W4:Y:S04]  /*26fa0*/  LDL.LU R12, [R1+0x90] ;  /* 0x00009000010c7983 */ /* 0x001f280000300800 */
[----:B------:R-:W4:Y:S01]  /*26fb0*/  LDL.LU R13, [R1+0x94] ;  /* 0x00009400010d7983 */ /* 0x000f220000300800 */
[----:B------:R-:W-:-:S03]  /*26fc0*/  MOV R14, R0 ;  /* 0x00000000000e7202 */ /* 0x000fc60000000f00 */
[----:B------:R-:W2:Y:S01]  /*26fd0*/  LDL.LU R0, [R1+0x2f70] ;  /* 0x002f700001007983 */ /* 0x000ea20000300800 */
[----:B-----5:R-:W-:-:S03]  /*26fe0*/  MOV R15, R10 ;  /* 0x0000000a000f7202 */ /* 0x020fc60000000f00 */
[----:B------:R-:W5:Y:S04]  /*26ff0*/  LDL.LU R10, [R1+0x2f6c] ;  /* 0x002f6c00010a7983 */ /* 0x000f680000300800 */
[----:B------:R-:W-:Y:S04]  /*27000*/  STL.64 [R1+0x2f60], R14 ;  /* 0x002f600e01007387 */ /* 0x000fe80000100a00 */
[----:B----4-:R3:W-:Y:S04]  /*27010*/  STL.64 [R1+0x2f58], R12 ;  /* 0x002f580c01007387 */ /* 0x0107e80000100a00 */
[----:B--2---:R-:W0:Y:S04]  /*27020*/  LDSM.16.MT88.4 R20, [R0+0xb000] ;  /* 0x00b000000014783b */ /* 0x004e280000004200 */
[----:B------:R-:W1:Y:S01]  /*27030*/  LDSM.16.MT88.4 R24, [R0+0xb080] ;  /* 0x00b080000018783b */ /* 0x000e620000004200 */
[----:B---3--:R-:W-:-:S03]  /*27040*/  IMAD.MOV.U32 R12, RZ, RZ, R11 ;  /* 0x000000ffff0c7224 */ /* 0x008fc600078e000b */
[----:B------:R-:W5:Y:S04]  /*27050*/  LDL.LU R11, [R1+0x2f68] ;  /* 0x002f6800010b7983 */ /* 0x000f680000300800 */
[----:B------:R-:W5:Y:S01]  /*27060*/  LDL.LU R13, [R1+0xa4] ;  /* 0x0000a400010d7983 */ /* 0x000f620000300800 */
[----:B------:R-:W-:Y:S02]  /*27070*/  MOV R14, R29 ;  /* 0x0000001d000e7202 */ /* 0x000fe40000000f00 */
[----:B------:R-:W-:Y:S01]  /*27080*/  MOV R15, R28 ;  /* 0x0000001c000f7202 */ /* 0x000fe20000000f00 */
        /* <DEDUP_REMOVED lines=8> */
[----:B------:R-:W-:Y:S01]  /*27110*/  IMAD.MOV.U32 R29, RZ, RZ, R6 ;  /* 0x000000ffff1d7224 */ /* 0x000fe200078e0006 */
        /* <DEDUP_REMOVED lines=30> */
[----:B0-----:R-:W-:Y:S01]  /*27300*/  IMAD.MOV.U32 R29, RZ, RZ, R6 ;  /* 0x000000ffff1d7224 */ /* 0x001fe200078e0006 */
        /* <DEDUP_REMOVED lines=9> */
[----:B---3--:R-:W-:Y:S01]  /*273a0*/  IMAD.MOV.U32 R28, RZ, RZ, R12 ;  /* 0x000000ffff1c7224 */ /* 0x008fe200078e000c */
[----:B------:R-:W-:Y:S02]  /*273b0*/  MOV R12, R23 ;  /* 0x00000017000c7202 */ /* 0x000fe40000000f00 */
[----:B------:R-:W3:Y:S01]  /*273c0*/  LDL.LU R23, [R1+0x2ed0] ;  /* 0x002ed00001177983 */ /* 0x000ee20000300800 */
[----:B--2---:R-:W-:Y:S11]  /*273d0*/  HMMA.16816.F32.BF16 R4, R16, R10, R4 ;  /* 0x0000000a1004723c */ /* 0x004ff60000041804 */
[----:B------:R-:W-:Y:S11]  /*273e0*/  @!UPT UIADD3 URZ, URZ, URZ, URZ ;  /* 0x0000003f3f3ff290 */ /* 0x000ff6000fffe03f */
[----:B------:R-:W-:Y:S02]  /*273f0*/  @!UPT UIADD3 URZ, URZ, URZ, URZ ;  /* 0x0000003f3f3ff290 */ /* 0x000fe4000fffe03f */
[----:B------:R-:W-:Y:S01]  /*27400*/  MOV R17, R6 ;  /* 0x0000000600117202 */ /* 0x000fe20000000f00 */
[----:B------:R-:W-:Y:S01]  /*27410*/  IMAD.MOV.U32 R18, RZ, RZ, R5 ;  /* 0x000000ffff127224 */ /* 0x000fe200078e0005 */
[----:B------:R-:W-:Y:S02]  /*27420*/  MOV R16, R7 ;  /* 0x0000000700107202 */ /* 0x000fe40000000f00 */
[----:B------:R-:W-:Y:S01]  /*27430*/  MOV R19, R4 ;  /* 0x0000000400137202 */ /* 0x000fe20000000f00 */
[----:B------:R-:W3:Y:S04]  /*27440*/  LDL.LU.64 R6, [R1+0x2ec8] ;  /* 0x002ec80001067983 */ /* 0x000ee80000300a00 */
[----:B------:R-:W3:Y:S01]  /*27450*/  LDL.LU.64 R4, [R1+0x2ec0] ;  /* 0x002ec00001047983 */ /* 0x000ee20000300a00 */
[----:B------:R-:W-:-:S02]  /*27460*/  MOV R3, R13 ;  /* 0x0000000d00037202 */ /* 0x000fc40000000f00 */
[----:B------:R-:W-:Y:S01]  /*27470*/  MOV R13, R29 ;  /* 0x0000001d000d7202 */ /* 0x000fe20000000f00 */
[-C--:B---3--:R-:W-:Y:S11]  /*27480*/  HMMA.16816.F32.BF16 R4, R20, R10.reuse, R4 ;  /* 0x0000000a1404723c */ /* 0x088ff60000041804 */
[----:B------:R-:W-:Y:S11]  /*27490*/  @!UPT UIADD3 URZ, URZ, URZ, URZ ;  /* 0x0000003f3f3ff290 */ /* 0x000ff6000fffe03f */
[----:B------:R-:W-:Y:S02]  /*274a0*/  @!UPT UIADD3 URZ, URZ, URZ, URZ ;  /* 0x0000003f3f3ff290 */ /* 0x000fe4000fffe03f */
[----:B------:R-:W-:Y:S01]  /*274b0*/  MOV R21, R6 ;  /* 0x0000000600157202 */ /* 0x000fe20000000f00 */
[----:B------:R-:W-:Y:S01]  /*274c0*/  IMAD.MOV.U32 R20, RZ, RZ, R7 ;  /* 0x000000ffff147224 */ /* 0x000fe200078e0007 */
[----:B------:R-:W-:Y:S01]  /*274d0*/  MOV R22, R5 ;  /* 0x0000000500167202 */ /* 0x000fe20000000f00 */
[----:B------:R-:W-:Y:S01]  /*274e0*/  IMAD.MOV.U32 R29, RZ, RZ, R4 ;  /* 0x000000ffff1d7224 */ /* 0x000fe200078e0004 */
[----:B------:R-:W1:Y:S04]  /*274f0*/  LDL.LU.64 R6, [R1+0x2eb8] ;  /* 0x002eb80001067983 */ /* 0x000e680000300a00 */
[----:B------:R-:W1:Y:S01]  /*27500*/  LDL.LU.64 R4, [R1+0x2eb0] ;  /* 0x002eb00001047983 */ /* 0x000e620000300a00 */
[----:B------:R-:W-:Y:S01]  /*27510*/  MOV R0, R14 ;  /* 0x0000000e00007202 */ /* 0x000fe20000000f00 */
[----:B------:R-:W-:Y:S01]  /*27520*/  IMAD.MOV.U32 R2, RZ, RZ, R15 ;  /* 0x000000ffff027224 */ /* 0x000fe200078e000f */
[----:B------:R-:W-:Y:S01]  /*27530*/  MOV R15, R8 ;  /* 0x00000008000f7202 */ /* 0x000fe20000000f00 */
[----:B------:R-:W-:Y:S01]  /*27540*/  IMAD.MOV.U32 R14, RZ, RZ, R9 ;  /* 0x000000ffff0e7224 */ /* 0x000fe200078e0009 */
[----:B------:R-:W2:Y:S01]  /*27550*/  LDL R23, [R1+0x8f0] ;  /* 0x0008f00001177983 */ /* 0x000ea20000100800 */
[----:B-1----:R-:W-:Y:S11]  /*27560*/  HMMA.16816.F32.BF16 R8, R24, R10, R4 ;  /* 0x0000000a1808723c */ /* 0x002ff60000041804 */
[----:B------:R-:W-:Y:S11]  /*27570*/  @!UPT UIADD3 URZ, URZ, URZ, URZ ;  /* 0x0000003f3f3ff290 */ /* 0x000ff6000fffe03f */
[----:B------:R-:W-:Y:S01]  /*27580*/  @!UPT UIADD3 URZ, URZ, URZ, URZ ;  /* 0x0000003f3f3ff290 */ /* 0x000fe2000fffe03f */
[----:B------:R0:W-:Y:S04]  /*27590*/  STL.64 [R1+0x2de8], R10 ;  /* 0x002de80a01007387 */ /* 0x0001e80000100a00 */
[----:B------:R1:W-:Y:S01]  /*275a0*/  STL.64 [R1+0x2de0], R8 ;  /* 0x002de00801007387 */ /* 0x0003e20000100a00 */
[----:B0-----:R-:W-:Y:S01]  /*275b0*/  IMAD.MOV.U32 R10, RZ, RZ, R21 ;  /* 0x000000ffff0a7224 */ /* 0x001fe200078e0015 */
[----:B------:R-:W-:Y:S02]  /*275c0*/  MOV R11, R20 ;  /* 0x00000014000b7202 */ /* 0x000fe40000000f00 */
[----:B-1----:R-:W-:Y:S02]  /*275d0*/  MOV R8, R29 ;  /* 0x0000001d00087202 */ /* 0x002fe40000000f00 */
[----:B------:R-:W-:Y:S01]  /*275e0*/  MOV R9, R22 ;  /* 0x0000001600097202 */ /* 0x000fe20000000f00 */
[----:B------:R-:W3:Y:S04]  /*275f0*/  LDL.LU R29, [R1+0x2eac] ;  /* 0x002eac00011d7983 */ /* 0x000ee80000300800 */
[----:B------:R-:W4:Y:S04]  /*27600*/  LDL R27, [R1+0xa28] ;  /* 0x000a2800011b7983 */ /* 0x000f280000100800 */
        /* <DEDUP_REMOVED lines=9> */
[----:B------:R-:W-:Y:S01]  /*276a0*/  MOV R9, R3 ;  /* 0x0000000300097202 */ /* 0x000fe20000000f00 */
[----:B------:R-:W5:Y:S04]  /*276b0*/  LDL.LU R28, [R1+0x2ea8] ;  /* 0x002ea800011c7983 */ /* 0x000f680000300800 */
[----:B------:R-:W2:Y:S01]  /*276c0*/  LDL.LU R3, [R1+0x2ea4] ;  /* 0x002ea40001037983 */ /* 0x000ea20000300800 */
[----:B------:R-:W-:Y:S01]  /*276d0*/  MOV R10, R0 ;  /* 0x00000000000a7202 */ /* 0x000fe20000000f00 */
[----:B------:R-:W-:-:S02]  /*276e0*/  IMAD.MOV.U32 R11, RZ, RZ, R2 ;  /* 0x000000ffff0b7224 */ /* 0x000fc400078e0002 */
[----:B------:R-:W3:Y:S04]  /*276f0*/  LDL.LU R0, [R1+0x2ea0] ;  /* 0x002ea00001007983 */ /* 0x000ee80000300800 */
[----:B------:R-:W3:Y:S01]  /*27700*/  LDL.LU R2, [R1+0x2e9c] ;  /* 0x002e9c0001027983 */ /* 0x000ee20000300800 */
[----:B------:R-:W-:Y:S01]  /*27710*/  MOV R17, R12 ;  /* 0x0000000c00117202 */ /* 0x000fe20000000f00 */
[----:B------:R-:W-:Y:S01]  /*27720*/  IMAD.MOV.U32 R19, RZ, RZ, R14 ;  /* 0x000000ffff137224 */ /* 0x000fe200078e000e */
[----:B------:R-:W-:Y:S02]  /*27730*/  MOV R18, R13 ;  /* 0x0000000d00127202 */ /* 0x000fe40000000f00 */
        /* <DEDUP_REMOVED lines=10> */
[----:B-1----:R-:W-:Y:S01]  /*277e0*/  IMAD.MOV.U32 R21, RZ, RZ, R8 ;  /* 0x000000ffff157224 */ /* 0x002fe200078e0008 */
[----:B------:R-:W-:Y:S02]  /*277f0*/  MOV R20, R9 ;  /* 0x0000000900147202 */ /* 0x000fe40000000f00 */
[----:B0-----:R0:W-:Y:S04]  /*27800*/  STL [R1+0x2dd4], R6 ;  /* 0x002dd40601007387 */ /* 0x0011e80000100800 */
[----:B------:R1:W-:Y:S01]  /*27810*/  STL [R1+0x2dd0], R7 ;  /* 0x002dd00701007387 */ /* 0x0003e20000100800 */
[----:B0-----:R-:W-:Y:S01]  /*27820*/  IMAD.MOV.U32 R6, RZ, RZ, R11 ;  /* 0x000000ffff067224 */ /* 0x001fe200078e000b */
[----:B-1----:R-:W-:-:S02]  /*27830*/  MOV R7, R10 ;  /* 0x0000000a00077202 */ /* 0x002fc40000000f00 */
[----:B----4-:R-:W0:Y:S02]  /*27840*/  LDSM.16.MT88.4 R8, [R27+0xc000] ;  /* 0x00c000001b08783b */ /* 0x010e240000004200 */
[----:B0-----:R-:W-:Y:S01]  /*27850*/  MOV R25, R8 ;  /* 0x0000000800197202 */ /* 0x001fe20000000f00 */
[----:B------:R-:W-:Y:S01]  /*27860*/  IMAD.MOV.U32 R23, RZ, RZ, R10 ;  /* 0x000000ffff177224 */ /* 0x000fe200078e000a */
[----:B------:R-:W-:Y:S02]  /*27870*/  MOV R24, R9 ;  /* 0x0000000900187202 */ /* 0x000fe40000000f00 */
[----:B------:R-:W-:Y:S02]  /*27880*/  MOV R22, R11 ;  /* 0x0000000b00167202 */ /* 0x000fe40000000f00 */
[----:B------:R-:W0:Y:S04]  /*27890*/  LDSM.16.MT88.4 R8, [R27+0xc080] ;  /* 0x00c080001b08783b */ /* 0x000e280000004200 */
        /* <DEDUP_REMOVED lines=13> */
[----:B------:R1:W-:Y:S01]  /*27970*/  STL.64 [R1+0x2e70], R8 ;  /* 0x002e700801007387 */ /* 0x0003e20000100a00 */
[----:B0-----:R-:W-:Y:S01]  /*27980*/  IMAD.MOV.U32 R10, RZ, RZ, R13 ;  /* 0x000000ffff0a7224 */ /* 0x001fe200078e000d */
[----:B------:R-:W-:Y:S02]  /*27990*/  MOV R11, R12 ;  /* 0x0000000c000b7202 */ /* 0x000fe40000000f00 */
[----:B-1----:R-:W-:-:S02]  /*279a0*/  MOV R8, R15 ;  /* 0x0000000f00087202 */ /* 0x002fc40000000f00 */
[----:B------:R-:W-:Y:S02]  /*279b0*/  MOV R9, R14 ;  /* 0x0000000e00097202 */ /* 0x000fe40000000f00 */
[----:B---3--:R-:W0:Y:S04]  /*279c0*/  LDSM.16.MT88.4 R12, [R2+0xc000] ;  /* 0x00c00000020c783b */ /* 0x008e280000004200 */
[----:B0-----:R0:W-:Y:S04]  /*279d0*/  STL.64 [R1+0x2e28], R14 ;  /* 0x002e280e01007387 */ /* 0x0011e80000100a00 */
[----:B------:R1:W-:Y:S01]  /*279e0*/  STL.64 [R1+0x2e20], R12 ;  /* 0x002e200c01007387 */ /* 0x0003e20000100a00 */
[----:B0-----:R-:W-:-:S02]  /*279f0*/  MOV R14, R18 ;  /* 0x00000012000e7202 */ /* 0x001fc40000000f00 */
[----:B------:R-:W-:Y:S02]  /*27a00*/  MOV R15, R19 ;  /* 0x00000013000f7202 */ /* 0x000fe40000000f00 */
[----:B-1----:R-:W-:Y:S01]  /*27a10*/  MOV R12, R16 ;  /* 0x00000010000c7202 */ /* 0x002fe20000000f00 */
[----:B------:R-:W-:Y:S02]  /*27a20*/  IMAD.MOV.U32 R13, RZ, RZ, R17 ;  /* 0x000000ffff0d7224 */ /* 0x000fe400078e0011 */
[----:B------:R-:W-:Y:S04]  /*27a30*/  STL.64 [R1+0x2e48], R14 ;  /* 0x002e480e01007387 */ /* 0x000fe80000100a00 */
[----:B------:R0:W-:Y:S04]  /*27a40*/  STL.64 [R1+0x2e40], R12 ;  /* 0x002e400c01007387 */ /* 0x0001e80000100a00 */
[----:B------:R-:W1:Y:S04]  /*27a50*/  LDSM.16.MT88.4 R16, [R2+0xc080] ;  /* 0x00c080000210783b */ /* 0x000e680000004200 */
[----:B0-----:R-:W2:Y:S04]  /*27a60*/  LDL.LU R12, [R1+0x80] ;  /* 0x00008000010c7983 */ /* 0x001ea80000300800 */
[----:B------:R-:W2:Y:S01]  /*27a70*/  LDL.LU R13, [R1+0x84] ;  /* 0x00008400010d7983 */ /* 0x000ea20000300800 */
[----:B-----5:R-:W-:Y:S01]  /*27a80*/  IMAD.MOV.U32 R14, RZ, RZ, R28 ;  /* 0x000000ffff0e7224 */ /* 0x020fe200078e001c */
[----:B------:R-:W-:-:S02]  /*27a90*/  MOV R15, R29 ;  /* 0x0000001d000f7202 */ /* 0x000fc40000000f00 */
        /* <DEDUP_REMOVED lines=15> */
[----:B----4-:R-:W-:Y:S01]  /*27b90*/  IMAD.MOV.U32 R14, RZ, RZ, R29 ;  /* 0x000000ffff0e7224 */ /* 0x010fe200078e001d */
[----:B---3--:R-:W-:-:S02]  /*27ba0*/  MOV R15, R28 ;  /* 0x0000001c000f7202 */ /* 0x008fc40000000f00 */
        /* <DEDUP_REMOVED lines=30> */
[----:B------:R-:W-:Y:S01]  /*27d90*/  MOV R6, R10 ;  /* 0x0000000a00067202 */ /* 0x000fe20000000f00 */
[----:B------:R-:W-:Y:S02]  /*27da0*/  IMAD.MOV.U32 R7, RZ, RZ, R11 ;  /* 0x000000ffff077224 */ /* 0x000fe400078e000b */
[----:B------:R-:W2:Y:S04]  /*27db0*/  LDL.LU.64 R10, [R1+0x2e18] ;  /* 0x002e1800010a7983 */ /* 0x000ea80000300a00 */
[----:B---3--:R-:W2:Y:S02]  /*27dc0*/  LDL.LU.64 R8, [R1+0x2e10] ;  /* 0x002e100001087983 */ /* 0x008ea40000300a00 */
[----:B--2---:R-:W-:Y:S02]  /*27dd0*/  HMMA.16816.F32.BF16 R12, R12, R4, R8 ;  /* 0x000000040c0c723c */ /* 0x004fe40000041808 */
[----:B------:R-:W1:Y:S04]  /*27de0*/  LDL.LU.64 R10, [R1+0x2e08] ;  /* 0x002e0800010a7983 */ /* 0x000e680000300a00 */
[----:B------:R-:W1:Y:S11]  /*27df0*/  LDL.LU.64 R8, [R1+0x2e00] ;  /* 0x002e000001087983 */ /* 0x000e760000300a00 */
[----:B------:R-:W-:Y:S06]  /*27e00*/  @!UPT UIADD3 URZ, URZ, URZ, URZ ;  /* 0x0000003f3f3ff290 */ /* 0x000fec000fffe03f */
[----:B------:R-:W-:Y:S01]  /*27e10*/  STL.64 [R1+0x60], R12 ;  /* 0x0000600c01007387 */ /* 0x000fe20000100a00 */
[----:B------:R-:W-:-:S03]  /*27e20*/  MOV R0, R15 ;  /* 0x0000000f00007202 */ /* 0x000fc60000000f00 */
[----:B------:R-:W-:Y:S04]  /*27e30*/  STL [R1+0x68], R14 ;  /* 0x0000680e01007387 */ /* 0x000fe80000100800 */
[----:B------:R-:W2:Y:S01]  /*27e40*/  LDL R15, [R1+0xa28] ;  /* 0x000a2800010f7983 */ /* 0x000ea20000100800 */
[-C--:B-1----:R-:W-:Y:S11]  /*27e50*/  HMMA.16816.F32.BF16 R8, R16, R4.reuse, R8 ;  /* 0x000000041008723c */ /* 0x082ff60000041808 */
[----:B------:R-:W-:Y:S11]  /*27e60*/  @!UPT UIADD3 URZ, URZ, URZ, URZ ;  /* 0x0000003f3f3ff290 */ /* 0x000ff6000fffe03f */
[----:B------:R-:W-:Y:S02]  /*27e70*/  @!UPT UIADD3 URZ, URZ, URZ, URZ ;  /* 0x0000003f3f3ff290 */ /* 0x000fe4000fffe03f */
[----:B------:R-:W-:Y:S01]  /*27e80*/  MOV R29, R10 ;  /* 0x0000000a001d7202 */ /* 0x000fe20000000f00 */
[----:B------:R-:W-:Y:S01]  /*27e90*/  IMAD.MOV.U32 R16, RZ, RZ, R9 ;  /* 0x000000ffff107224 */ /* 0x000fe200078e0009 */
[----:B------:R-:W-:Y:S02]  /*27ea0*/  MOV R28, R11 ;  /* 0x0000000b001c7202 */ /* 0x000fe40000000f00 */
[----:B------:R-:W-:Y:S01]  /*27eb0*/  MOV R17, R8 ;  /* 0x0000000800117202 */ /* 0x000fe20000000f00 */
[----:B------:R-:W0:Y:S04]  /*27ec0*/  LDL.LU.64 R10, [R1+0x2df8] ;  /* 0x002df800010a7983 */ /* 0x000e280000300a00 */
        /* <DEDUP_REMOVED lines=12> */
[----:B------:R-:W-:Y:S04]  /*27f90*/  STL [R1+0x2d88], R10 ;  /* 0x002d880a01007387 */ /* 0x000fe80000100800 */
[----:B------:R0:W-:Y:S02]  /*27fa0*/  STL.64 [R1+0x2d80], R8 ;  /* 0x002d800801007387 */ /* 0x0001e40000100a00 */
[----:B0-----:R-:W-:Y:S01]  /*27fb0*/  IMAD.MOV.U32 R9, RZ, RZ, R20 ;  /* 0x000000ffff097224 */ /* 0x001fe200078e0014 */
[----:B------:R-:W-:Y:S01]  /*27fc0*/  MOV R8, R21 ;  /* 0x0000001500087202 */ /* 0x000fe20000000f00 */
[----:B------:R-:W-:Y:S01]  /*27fd0*/  IMAD.MOV.U32 R4, RZ, RZ, R23 ;  /* 0x000000ffff047224 */ /* 0x000fe200078e0017 */
[----:B------:R-:W-:-:S02]  /*27fe0*/  MOV R5, R22 ;  /* 0x0000001600057202 */ /* 0x000fc40000000f00 */
[----:B------:R-:W0:Y:S02]  /*27ff0*/  LDSM.16.MT88.4 R20, [R3+0xd080] ;  /* 0x00d080000314783b */ /* 0x000e240000004200 */
[----:B0-----:R-:W-:Y:S01]  /*28000*/  MOV R19, R20 ;  /* 0x0000001400137202 */ /* 0x001fe20000000f00 */
[----:B------:R-:W-:Y:S01]  /*28010*/  IMAD.MOV.U32 R11, RZ, RZ, R22 ;  /* 0x000000ffff0b7224 */ /* 0x000fe200078e0016 */
        /* <DEDUP_REMOVED lines=9> */
[----:B------:R-:W0:Y:S04]  /*280b0*/  LDSM.16.MT88.4 R12, [R2+0xd000] ;  /* 0x00d00000020c783b */ /* 0x000e280000004200 */
[----:B------:R1:W-:Y:S02]  /*280c0*/  STL [R1+0x2d28], R3 ;  /* 0x002d280301007387 */ /* 0x0003e40000100800 */
[----:B-1----:R-:W-:Y:S02]  /*280d0*/  MOV R3, R27 ;  /* 0x0000001b00037202 */ /* 0x002fe40000000f00 */
        /* <DEDUP_REMOVED lines=18> */
[----:B------:R-:W-:Y:S04]  /*28200*/  STL.64 [R1+0x2db8], R14 ;  /* 0x002db80e01007387 */ /* 0x000fe80000100a00 */
[----:B------:R0:W-:Y:S02]  /*28210*/  STL.64 [R1+0x2db0], R12 ;  /* 0x002db00c01007387 */ /* 0x0001e40000100a00 */
[----:B0-----:R-:W-:Y:S02]  /*28220*/  MOV R13, R8 ;  /* 0x00000008000d7202 */ /* 0x001fe40000000f00 */
[----:B------:R-:W-:Y:S01]  /*28230*/  MOV R12, R9 ;  /* 0x00000009000c7202 */ /* 0x000fe20000000f00 */
[----:B------:R-:W2:Y:S04]  /*28240*/  LDL.LU R8, [R1+0x80] ;  /* 0x0000800001087983 */ /* 0x000ea80000300800 */
[----:B------:R-:W2:Y:S04]  /*28250*/  LDL.LU R9, [R1+0x84] ;  /* 0x0000840001097983 */ /* 0x000ea80000300800 */
[----:B------:R-:W3:Y:S04]  /*28260*/  LDL.LU R10, [R1+0x88] ;  /* 0x00008800010a7983 */ /* 0x000ee80000300800 */
[----:B------:R-:W3:Y:S01]  /*28270*/  LDL.LU R11, [R1+0x8c] ;  /* 0x00008c00010b7983 */ /* 0x000ee20000300800 */
[----:B------:R-:W-:Y:S01]  /*28280*/  IMAD.MOV.U32 R14, RZ, RZ, R5 ;  /* 0x000000ffff0e7224 */ /* 0x000fe200078e0005 */
        /* <DEDUP_REMOVED lines=21> */
[----:B------:R-:W-:-:S03]  /*283e0*/  MOV R19, R0 ;  /* 0x0000000000137202 */ /* 0x000fc60000000f00 */
[----:B------:R-:W5:Y:S04]  /*283f0*/  LDL.LU R0, [R1+0x2dd8] ;  /* 0x002dd80001007983 */ /* 0x000f680000300800 */
[----:B----4-:R0:W-:Y:S04]  /*28400*/  STL.64 [R1+0x2d68], R18 ;  /* 0x002d681201007387 */ /* 0x0101e80000100a00 */
[----:B---3--:R1:W-:Y:S04]  /*28410*/  STL.64 [R1+0x2d60], R16 ;  /* 0x002d601001007387 */ /* 0x0083e80000100a00 */
[----:B-----5:R-:W3:Y:S01]  /*28420*/  LDSM.16.MT88.4 R20, [R0+0xd000] ;  /* 0x00d000000014783b */ /* 0x020ee20000004200 */
[----:B0-----:R-:W-:Y:S01]  /*28430*/  MOV R18, R6 ;  /* 0x0000000600127202 */ /* 0x001fe20000000f00 */
[----:B------:R-:W-:-:S02]  /*28440*/  IMAD.MOV.U32 R19, RZ, RZ, R7 ;  /* 0x000000ffff137224 */ /* 0x000fc400078e0007 */
[----:B------:R-:W0:Y:S04]  /*28450*/  LDSM.16.MT88.4 R24, [R0+0xd080] ;  /* 0x00d080000018783b */ /* 0x000e280000004200 */
        /* <DEDUP_REMOVED lines=8> */
[----:B-1----:R-:W-:Y:S01]  /*284e0*/  IMAD.MOV.U32 R22, RZ, RZ, R29 ;  /* 0x000000ffff167224 */ /* 0x002fe200078e001d */
[----:B------:R-:W-:Y:S01]  /*284f0*/  MOV R23, R28 ;  /* 0x0000001c00177202 */ /* 0x000fe20000000f00 */
[-C--:B--2---:R-:W-:Y:S01]  /*28500*/  HMMA.16816.F32.BF16 R12, R12, R6.reuse, R8 ;  /* 0x000000060c0c723c */ /* 0x084fe20000041808 */
[----:B------:R-:W2:Y:S04]  /*28510*/  LDL.LU.64 R10, [R1+0x2dc8] ;  /* 0x002dc800010a7983 */ /* 0x000ea80000300a00 */
[----:B------:R-:W2:Y:S11]  /*28520*/  LDL.LU.64 R8, [R1+0x2dc0] ;  /* 0x002dc00001087983 */ /* 0x000eb60000300a00 */
[----:B------:R-:W-:Y:S07]  /*28530*/  @!UPT UIADD3 URZ, URZ, URZ, URZ ;  /* 0x0000003f3f3ff290 */ /* 0x000fee000fffe03f */
[----:B------:R1:W-:Y:S01]  /*28540*/  STL.64 [R1+0xa0], R12 ;  /* 0x0000a00c01007387 */ /* 0x0003e20000100a00 */
[----:B------:R-:W-:Y:S01]  /*28550*/  MOV R29, R14 ;  /* 0x0000000e001d7202 */ /* 0x000fe20000000f00 */
[----:B------:R-:W-:Y:S02]  /*28560*/  IMAD.MOV.U32 R28, RZ, RZ, R15 ;  /* 0x000000ffff1c7224 */ /* 0x000fe400078e000f */
        /* <DEDUP_REMOVED lines=21> */
[----:B------:R-:W-:Y:S02]  /*286c0*/  MOV R29, R14 ;  /* 0x0000000e001d7202 */ /* 0x000fe40000000f00 */
[----:B------:R-:W4:Y:S04]  /*286d0*/  LDL.LU.64 R14, [R1+0x2d78] ;  /* 0x002d7800010e7983 */ /* 0x000f280000300a00 */
[----:B-1----:R-:W4:Y:S01]  /*286e0*/  LDL.LU.64 R12, [R1+0x2d70] ;  /* 0x002d7000010c7983 */ /* 0x002f220000300a00 */
[----:B------:R-:W-:-:S03]  /*286f0*/  MOV R20, R4 ;  /* 0x0000000400147202 */ /* 0x000fc60000000f00 */
[----:B------:R1:W-:Y:S01]  /*28700*/  STL [R1+0x2d10], R29 ;  /* 0x002d101d01007387 */ /* 0x0003e20000100800 */
[----:B------:R-:W-:-:S03]  /*28710*/  MOV R21, R5 ;  /* 0x0000000500157202 */ /* 0x000fc60000000f00 */
[----:B------:R2:W-:Y:S01]  /*28720*/  STL [R1+0x2d0c], R28 ;  /* 0x002d0c1c01007387 */ /* 0x0005e20000100800 */
[-C--:B----4-:R-:W-:Y:S03]  /*28730*/  HMMA.16816.F32.BF16 R12, R12, R6.reuse, R16 ;  /* 0x000000060c0c723c */ /* 0x090fe60000041810 */
[----:B------:R-:W3:Y:S04]  /*28740*/  LDL.LU.64 R18, [R1+0x2d68] ;  /* 0x002d680001127983 */ /* 0x000ee80000300a00 */
[----:B------:R-:W3:Y:S11]  /*28750*/  LDL.LU.64 R16, [R1+0x2d60] ;  /* 0x002d600001107983 */ /* 0x000ef60000300a00 */
[----:B------:R-:W-:Y:S06]  /*28760*/  @!UPT UIADD3 URZ, URZ, URZ, URZ ;  /* 0x0000003f3f3ff290 */ /* 0x000fec000fffe03f */
[----:B------:R-:W-:Y:S01]  /*28770*/  MOV R4, R14 ;  /* 0x0000000e00047202 */ /* 0x000fe20000000f00 */
[----:B------:R-:W-:Y:S01]  /*28780*/  IMAD.MOV.U32 R5, RZ, RZ, R13 ;  /* 0x000000ffff057224 */ /* 0x000fe200078e000d */
[----:B------:R-:W-:Y:S02]  /*28790*/  MOV R0, R15 ;  /* 0x0000000f00007202 */ /* 0x000fe40000000f00 */
[----:B------:R-:W-:Y:S01]  /*287a0*/  MOV R3, R12 ;  /* 0x0000000c00037202 */ /* 0x000fe20000000f00 */
[----:B------:R-:W3:Y:S04]  /*287b0*/  LDL.LU.64 R14, [R1+0x2d58] ;  /* 0x002d5800010e7983 */ /* 0x000ee80000300a00 */
[----:B------:R-:W3:Y:S02]  /*287c0*/  LDL.LU.64 R12, [R1+0x2d50] ;  /* 0x002d5000010c7983 */ /* 0x000ee40000300a00 */
[-C--:B---3--:R-:W-:Y:S02]  /*287d0*/  HMMA.16816.F32.BF16 R12, R12, R6.reuse, R16 ;  /* 0x000000060c0c723c */ /* 0x088fe40000041810 */
[----:B------:R-:W3:Y:S04]  /*287e0*/  LDL.LU.64 R18, [R1+0x2d48] ;  /* 0x002d480001127983 */ /* 0x000ee80000300a00 */
[----:B------:R-:W3:Y:S11]  /*287f0*/  LDL.LU.64 R16, [R1+0x2d40] ;  /* 0x002d400001107983 */ /* 0x000ef60000300a00 */
[----:B------:R-:W-:Y:S06]  /*28800*/  @!UPT UIADD3 URZ, URZ, URZ, URZ ;  /* 0x0000003f3f3ff290 */ /* 0x000fec000fffe03f */
[----:B------:R4:W-:Y:S01]  /*28810*/  STL.64 [R1+0x60], R12 ;  /* 0x0000600c01007387 */ /* 0x0009e20000100a00 */
[----:B-1----:R-:W-:Y:S01]  /*28820*/  IMAD.MOV.U32 R29, RZ, RZ, R14 ;  /* 0x000000ffff1d7224 */ /* 0x002fe200078e000e */
[----:B--2---:R-:W-:Y:S02]  /*28830*/  MOV R28, R15 ;  /* 0x0000000f001c7202 */ /* 0x004fe40000000f00 */
        /* <DEDUP_REMOVED lines=11> */
[----:B-1----:R-:W-:Y:S01]  /*288f0*/  IMAD.MOV.U32 R16, RZ, RZ, R3 ;  /* 0x000000ffff107224 */ /* 0x002fe200078e0003 */
[----:B---3--:R-:W-:Y:S02]  /*28900*/  MOV R19, R11 ;  /* 0x0000000b00137202 */ /* 0x008fe40000000f00 */
[----:B------:R-:W0:Y:S04]  /*28910*/  LDL.LU R11, [R1+0x2d2c] ;  /* 0x002d2c00010b7983 */ /* 0x000e280000300800 */
[----:B------:R-:W3:Y:S01]  /*28920*/  LDL.LU R3, [R1+0x2d28] ;  /* 0x002d280001037983 */ /* 0x000ee20000300800 */
[-C--:B--2---:R-:W-:Y:S11]  /*28930*/  HMMA.16816.F32.BF16 R20, R20, R6.reuse, R12 ;  /* 0x000000061414723c */ /* 0x084ff6000004180c */
[----:B------:R-:W-:Y:S11]  /*28940*/  @!UPT UIADD3 URZ, URZ, URZ, URZ ;  /* 0x0000003f3f3ff290 */ /* 0x000ff6000fffe03f */
[----:B------:R-:W-:Y:S02]  /*28950*/  @!UPT UIADD3 URZ, URZ, URZ, URZ ;  /* 0x0000003f3f3ff290 */ /* 0x000fe4000fffe03f */
[----:B------:R-:W-:Y:S02]  /*28960*/  MOV R14, R23 ;  /* 0x00000017000e7202 */ /* 0x000fe40000000f00 */
[----:B------:R-:W2:Y:S01]  /*28970*/  LDL R23, [R1+0xcfc] ;  /* 0x000cfc0001177983 */ /* 0x000ea20000100800 */
[----:B------:R-:W-:Y:S02]  /*28980*/  MOV R17, R5 ;  /* 0x0000000500117202 */ /* 0x000fe40000000f00 */
[----:B------:R-:W-:Y:S02]  /*28990*/  MOV R18, R4 ;  /* 0x0000000400127202 */ /* 0x000fe40000000f00 */
[----:B0-----:R-:W-:Y:S01]  /*289a0*/  HMMA.16816.F32.BF16 R4, R24, R6, R8 ;  /* 0x000000061804723c */ /* 0x001fe20000041808 */
[----:B---3--:R-:W0:Y:S01]  /*289b0*/  LDSM.16.MT88.4 R8, [R3+0xe000] ;  /* 0x00e000000308783b */ /* 0x008e220000004200 */
[----:B------:R-:W-:Y:S01]  /*289c0*/  IMAD.MOV.U32 R15, RZ, RZ, R22 ;  /* 0x000000ffff0f7224 */ /* 0x000fe200078e0016 */
[----:B------:R-:W-:Y:S01]  /*289d0*/  MOV R13, R20 ;  /* 0x00000014000d7202 */ /* 0x000fe20000000f00 */
[----:B------:R-:W-:Y:S11]  /*289e0*/  IMAD.MOV.U32 R12, RZ, RZ, R21 ;  /* 0x000000ffff0c7224 */ /* 0x000ff600078e0015 */
[----:B------:R-:W-:Y:S08]  /*289f0*/  @!UPT UIADD3 URZ, URZ, URZ, URZ ;  /* 0x0000003f3f3ff290 */ /* 0x000ff0000fffe03f */
[----:B------:R1:W-:Y:S04]  /*28a00*/  STL.64 [R1+0x2c48], R6 ;  /* 0x002c480601007387 */ /* 0x0003e80000100a00 */
[----:B------:R3:W-:Y:S01]  /*28a10*/  STL.64 [R1+0x2c40], R4 ;  /* 0x002c400401007387 */ /* 0x0007e20000100a00 */
[----:B-1----:R-:W-:Y:S02]  /*28a20*/  MOV R6, R15 ;  /* 0x0000000f00067202 */ /* 0x002fe40000000f00 */
[----:B------:R-:W-:Y:S01]  /*28a30*/  MOV R7, R14 ;  /* 0x0000000e00077202 */ /* 0x000fe20000000f00 */
[----:B---3--:R-:W-:Y:S01]  /*28a40*/  IMAD.MOV.U32 R4, RZ, RZ, R13 ;  /* 0x000000ffff047224 */ /* 0x008fe200078e000d */
[----:B------:R-:W-:-:S03]  /*28a50*/  MOV R5, R12 ;  /* 0x0000000c00057202 */ /* 0x000fc60000000f00 */
[----:B------:R-:W-:Y:S01]  /*28a60*/  STL.64 [R1+0x2d20], R6 ;  /* 0x002d200601007387 */ /* 0x000fe20000100a00 */
[----:B0-----:R-:W-:Y:S01]  /*28a70*/  MOV R15, R8 ;  /* 0x00000008000f7202 */ /* 0x001fe20000000f00 */
[----:B------:R-:W-:Y:S01]  /*28a80*/  IMAD.MOV.U32 R14, RZ, RZ, R9 ;  /* 0x000000ffff0e7224 */ /* 0x000fe200078e0009 */
[----:B------:R-:W-:Y:S02]  /*28a90*/  MOV R13, R10 ;  /* 0x0000000a000d7202 */ /* 0x000fe40000000f00 */
[----:B------:R-:W-:Y:S01]  /*28aa0*/  MOV R12, R11 ;  /* 0x0000000b000c7202 */ /* 0x000fe20000000f00 */
[----:B------:R-:W-:Y:S04]  /*28ab0*/  STL.64 [R1+0x2d18], R4 ;  /* 0x002d180401007387 */ /* 0x000fe80000100a00 */
[----:B------:R-:W0:Y:S02]  /*28ac0*/  LDSM.16.MT88.4 R4, [R3+0xe080] ;  /* 0x00e080000304783b */ /* 0x000e240000004200 */
[----:B0-----:R-:W-:Y:S01]  /*28ad0*/  IMAD.MOV.U32 R21, RZ, RZ, R4 ;  /* 0x000000ffff157224 */ /* 0x001fe200078e0004 */
[----:B------:R-:W-:Y:S01]  /*28ae0*/  MOV R20, R5 ;  /* 0x0000000500147202 */ /* 0x000fe20000000f00 */
[----:B--2---:R-:W0:Y:S04]  /*28af0*/  LDSM.16.M88.4 R8, [R23+0x20180] ;  /* 0x020180001708783b */ /* 0x004e280000000200 */
[----:B0-----:R0:W-:Y:S04]  /*28b00*/  STL [R1+0x2c1c], R10 ;  /* 0x002c1c0a01007387 */ /* 0x0011e80000100800 */
[----:B------:R1:W-:Y:S01]  /*28b10*/  STL [R1+0x2c18], R11 ;  /* 0x002c180b01007387 */ /* 0x0003e20000100800 */
[----:B0-----:R-:W-:Y:S01]  /*28b20*/  IMAD.MOV.U32 R10, RZ, RZ, R7 ;  /* 0x000000ffff0a7224 */ /* 0x001fe200078e0007 */
[----:B-1----:R-:W-:-:S02]  /*28b30*/  MOV R11, R6 ;  /* 0x00000006000b7202 */ /* 0x002fc40000000f00 */
[----:B----4-:R-:W0:Y:S04]  /*28b40*/  LDSM.16.MT88.4 R4, [R2+0xe000] ;  /* 0x00e000000204783b */ /* 0x010e280000004200 */
[----:B------:R1:W-:Y:S01]  /*28b50*/  STL [R1+0x2c60], R3 ;  /* 0x002c600301007387 */ /* 0x0003e20000100800 */
[----:B0-----:R-:W-:Y:S01]  /*28b60*/  MOV R25, R4 ;  /* 0x0000000400197202 */ /* 0x001fe20000000f00 */
[----:B------:R-:W-:Y:S01]  /*28b70*/  IMAD.MOV.U32 R24, RZ, RZ, R5 ;  /* 0x000000ffff187224 */ /* 0x000fe200078e0005 */
[----:B------:R-:W-:Y:S02]  /*28b80*/  MOV R22, R6 ;  /* 0x0000000600167202 */ /* 0x000fe40000000f00 */
[----:B-1----:R-:W-:Y:S02]  /*28b90*/  MOV R3, R7 ;  /* 0x0000000700037202 */ /* 0x002fe40000000f00 */
[----:B------:R-:W0:Y:S01]  /*28ba0*/  LDSM.16.MT88.4 R4, [R2+0xe080] ;  /* 0x00e080000204783b */ /* 0x000e220000004200 */
[----:B------:R-:W-:-:S02]  /*28bb0*/  MOV R23, R16 ;  /* 0x0000001000177202 */ /* 0x000fc40000000f00 */
[----:B------:R-:W-:Y:S01]  /*28bc0*/  MOV R16, R17 ;  /* 0x0000001100107202 */ /* 0x000fe20000000f00 */
[----:B------:R-:W-:Y:S01]  /*28bd0*/  IMAD.MOV.U32 R17, RZ, RZ, R18 ;  /* 0x000000ffff117224 */ /* 0x000fe200078e0012 */
[----:B------:R-:W-:Y:S02]  /*28be0*/  MOV R18, R0 ;  /* 0x0000000000127202 */ /* 0x000fe40000000f00 */
        /* <DEDUP_REMOVED lines=16> */
[----:B------:R-:W-:-:S02]  /*28cf0*/  MOV R6, R29 ;  /* 0x0000001d00067202 */ /* 0x000fc40000000f00 */
[----:B------:R-:W-:Y:S01]  /*28d00*/  MOV R7, R28 ;  /* 0x0000001c00077202 */ /* 0x000fe20000000f00 */
[----:B------:R-:W3:Y:S04]  /*28d10*/  LDL.LU R29, [R1+0x2d10] ;  /* 0x002d1000011d7983 */ /* 0x000ee80000300800 */
[----:B------:R-:W4:Y:S04]  /*28d20*/  LDL.LU R28, [R1+0x2d0c] ;  /* 0x002d0c00011c7983 */ /* 0x000f280000300800 */
[----:B------:R-:W-:Y:S04]  /*28d30*/  STL.64 [R1+0x2c80], R6 ;  /* 0x002c800601007387 */ /* 0x000fe80000100a00 */
[----:B--2---:R0:W-:Y:S02]  /*28d40*/  STL.64 [R1+0x2c78], R4 ;  /* 0x002c780401007387 */ /* 0x0041e40000100a00 */
[----:B0-----:R-:W-:Y:S01]  /*28d50*/  IMAD.MOV.U32 R4, RZ, RZ, R0 ;  /* 0x000000ffff047224 */ /* 0x001fe200078e0000 */
[----:B------:R-:W-:Y:S01]  /*28d60*/  MOV R5, R2 ;  /* 0x0000000200057202 */ /* 0x000fe20000000f00 */
[----:B------:R-:W2:Y:S04]  /*28d70*/  LDL.LU R0, [R1+0x2d08] ;  /* 0x002d080001007983 */ /* 0x000ea80000300800 */
[----:B------:R-:W5:Y:S01]  /*28d80*/  LDL.LU R2, [R1+0x2d04] ;  /* 0x002d040001027983 */ /* 0x000f620000300800 */
[----:B------:R-:W-:Y:S01]  /*28d90*/  MOV R6, R27 ;  /* 0x0000001b00067202 */ /* 0x000fe20000000f00 */
        /* <DEDUP_REMOVED lines=19> */
[----:B-----5:R-:W0:Y:S04]  /*28ed0*/  LDSM.16.MT88.4 R12, [R2+0xe000] ;  /* 0x00e00000020c783b */ /* 0x020e280000004200 */
        /* <DEDUP_REMOVED lines=8> */
[----:B0-----:R-:W5:Y:S01]  /*28f60*/  LDL.LU R12, [R1+0x80] ;  /* 0x00008000010c7983 */ /* 0x001f620000300800 */
[----:B---3--:R-:W-:Y:S01]  /*28f70*/  IMAD.MOV.U32 R14, RZ, RZ, R29 ;  /* 0x000000ffff0e7224 */ /* 0x008fe200078e001d */
[----:B------:R-:W-:-:S02]  /*28f80*/  MOV R15, R19 ;  /* 0x00000013000f7202 */ /* 0x000fc40000000f00 */
        /* <DEDUP_REMOVED lines=17> */
[----:B----4-:R-:W-:Y:S01]  /*290a0*/  IMAD.MOV.U32 R14, RZ, RZ, R29 ;  /* 0x000000ffff0e7224 */ /* 0x010fe200078e001d */
[----:B------:R-:W-:-:S02]  /*290b0*/  MOV R15, R28 ;  /* 0x0000001c000f7202 */ /* 0x000fc40000000f00 */
[----:B------:R-:W-:Y:S04]  /*290c0*/  STL [R1+0x2c38], R2 ;  /* 0x002c380201007387 */ /* 0x000fe80000100800 */
[----:B------:R-:W-:Y:S01]  /*290d0*/  STL [R1+0x2c20], R0 ;  /* 0x002c200001007387 */ /* 0x000fe20000100800 */
[-C--:B-----5:R-:W-:Y:S03]  /*290e0*/  HMMA.16816.F32.BF16 R4, R4, R8.reuse, R12 ;  /* 0x000000080404723c */ /* 0x0a0fe6000004180c */
[----:B------:R-:W4:Y:S04]  /*290f0*/  LDL.LU.64 R14, [R1+0x2cf0] ;  /* 0x002cf000010e7983 */ /* 0x000f280000300a00 */
[----:B------:R-:W4:Y:S11]  /*29100*/  LDL.LU.64 R12, [R1+0x2ce8] ;  /* 0x002ce800010c7983 */ /* 0x000f360000300a00 */
[----:B------:R-:W-:Y:S05]  /*29110*/  @!UPT UIADD3 URZ, URZ, URZ, URZ ;  /* 0x0000003f3f3ff290 */ /* 0x000fea000fffe03f */
[----:B------:R1:W-:Y:S01]  /*29120*/  STL.64 [R1+0xa0], R4 ;  /* 0x0000a00401007387 */ /* 0x0003e20000100a00 */
[----:B------:R-:W-:Y:S01]  /*29130*/  MOV R29, R6 ;  /* 0x00000006001d7202 */ /* 0x000fe20000000f00 */
[----:B------:R-:W-:Y:S02]  /*29140*/  IMAD.MOV.U32 R28, RZ, RZ, R7 ;  /* 0x000000ffff1c7224 */ /* 0x000fe400078e0007 */
        /* <DEDUP_REMOVED lines=11> */
[----:B------:R-:W-:Y:S01]  /*29200*/  MOV R0, R5 ;  /* 0x0000000500007202 */ /* 0x000fe20000000f00 */
        /* <DEDUP_REMOVED lines=10> */
[----:B------:R-:W-:Y:S02]  /*292b0*/  MOV R28, R6 ;  /* 0x00000006001c7202 */ /* 0x000fe40000000f00 */
[----:B------:R-:W-:Y:S02]  /*292c0*/  MOV R29, R7 ;  /* 0x00000007001d7202 */ /* 0x000fe40000000f00 */
[----:B------:R-:W4:Y:S04]  /*292d0*/  LDL.LU.64 R6, [R1+0x2ca0] ;  /* 0x002ca00001067983 */ /* 0x000f280000300a00 */
[----:B-1----:R-:W4:Y:S02]  /*292e0*/  LDL.LU.64 R4, [R1+0x2c98] ;  /* 0x002c980001047983 */ /* 0x002f240000300a00 */
[-C--:B----4-:R-:W-:Y:S02]  /*292f0*/  HMMA.16816.F32.BF16 R4, R4, R8.reuse, R12 ;  /* 0x000000080404723c */ /* 0x090fe4000004180c */
[----:B------:R-:W4:Y:S04]  /*29300*/  LDL.LU.64 R14, [R1+0x2c90] ;  /* 0x002c9000010e7983 */ /* 0x000f280000300a00 */
[----:B------:R-:W4:Y:S11]  /*29310*/  LDL.LU.64 R12, [R1+0x2c88] ;  /* 0x002c8800010c7983 */ /* 0x000f360000300a00 */
[----:B------:R-:W-:Y:S07]  /*29320*/  @!UPT UIADD3 URZ, URZ, URZ, URZ ;  /* 0x0000003f3f3ff290 */ /* 0x000fee000fffe03f */
[----:B------:R-:W-:Y:S01]  /*29330*/  IMAD.MOV.U32 R3, RZ, RZ, R7 ;  /* 0x000000ffff037224 */ /* 0x000fe200078e0007 */
[----:B------:R-:W-:Y:S01]  /*29340*/  MOV R11, R4 ;  /* 0x00000004000b7202 */ /* 0x000fe20000000f00 */
[----:B------:R-:W-:Y:S01]  /*29350*/  IMAD.MOV.U32 R0, RZ, RZ, R6 ;  /* 0x000000ffff007224 */ /* 0x000fe200078e0006 */
[----:B------:R-:W-:Y:S01]  /*29360*/  MOV R10, R5 ;  /* 0x00000005000a7202 */ /* 0x000fe20000000f00 */
[----:B------:R-:W4:Y:S04]  /*29370*/  LDL.LU.64 R6, [R1+0x2c80] ;  /* 0x002c800001067983 */ /* 0x000f280000300a00 */
[----:B------:R-:W4:Y:S02]  /*29380*/  LDL.LU.64 R4, [R1+0x2c78] ;  /* 0x002c780001047983 */ /* 0x000f240000300a00 */
[----:B----4-:R-:W-:Y:S11]  /*29390*/  HMMA.16816.F32.BF16 R4, R12, R8, R4 ;  /* 0x000000080c04723c */ /* 0x010ff60000041804 */
[----:B------:R-:W-:Y:S11]  /*293a0*/  @!UPT UIADD3 URZ, URZ, URZ, URZ ;  /* 0x0000003f3f3ff290 */ /* 0x000ff6000fffe03f */
[----:B------:R-:W-:Y:S02]  /*293b0*/  @!UPT UIADD3 URZ, URZ, URZ, URZ ;  /* 0x0000003f3f3ff290 */ /* 0x000fe4000fffe03f */
[----:B------:R-:W-:Y:S01]  /*293c0*/  IMAD.MOV.U32 R13, RZ, RZ, R6 ;  /* 0x000000ffff0d7224 */ /* 0x000fe200078e0006 */
[----:B------:R-:W-:Y:S02]  /*293d0*/  MOV R12, R7 ;  /* 0x00000007000c7202 */ /* 0x000fe40000000f00 */
[----:B------:R-:W-:Y:S01]  /*293e0*/  MOV R2, R4 ;  /* 0x0000000400027202 */ /* 0x000fe20000000f00 */
[----:B------:R-:W0:Y:S01]  /*293f0*/  LDL.LU.64 R6, [R1+0x2c70] ;  /* 0x002c700001067983 */ /* 0x000e220000300a00 */
[----:B------:R-:W-:-:S03]  /*29400*/  MOV R14, R5 ;  /* 0x00000005000e7202 */ /* 0x000fc60000000f00 */
        /* <DEDUP_REMOVED lines=8> */
[----:B------:R-:W-:Y:S01]  /*29490*/  MOV R18, R5 ;  /* 0x0000000500127202 */ /* 0x000fe20000000f00 */
[----:B------:R-:W-:Y:S01]  /*294a0*/  IMAD.MOV.U32 R19, RZ, RZ, R4 ;  /* 0x000000ffff137224 */ /* 0x000fe200078e0004 */
        /* <DEDUP_REMOVED lines=14> */
[----:B0-----:R-:W-:Y:S01]  /*29590*/  IMAD.MOV.U32 R6, RZ, RZ, R17 ;  /* 0x000000ffff067224 */ /* 0x001fe200078e0011 */
[----:B------:R-:W-:Y:S02]  /*295a0*/  MOV R7, R16 ;  /* 0x0000001000077202 */ /* 0x000fe40000000f00 */
[----:B-1----:R-:W-:Y:S02]  /*295b0*/  MOV R4, R19 ;  /* 0x0000001300047202 */ /* 0x002fe40000000f00 */
[----:B------:R-:W-:Y:S01]  /*295c0*/  MOV R5, R18 ;  /* 0x0000001200057202 */ /* 0x000fe20000000f00 */
[----:B------:R-:W-:Y:S04]  /*295d0*/  STL.64 [R1+0x2b90], R6 ;  /* 0x002b900601007387 */ /* 0x000fe80000100a00 */
[----:B------:R0:W-:Y:S02]  /*295e0*/  STL.64 [R1+0x2b88], R4 ;  /* 0x002b880401007387 */ /* 0x0001e40000100a00 */
[----:B0-----:R-:W-:-:S02]  /*295f0*/  MOV R4, R2 ;  /* 0x0000000200047202 */ /* 0x001fc40000000f00 */
[----:B------:R-:W3:Y:S01]  /*29600*/  LDL.LU R2, [R1+0x2c38] ;  /* 0x002c380001027983 */ /* 0x000ee20000300800 */
[----:B------:R-:W-:Y:S01]  /*29610*/  MOV R6, R13 ;  /* 0x0000000d00067202 */ /* 0x000fe20000000f00 */
[----:B------:R-:W-:Y:S01]  /*29620*/  IMAD.MOV.U32 R5, RZ, RZ, R14 ;  /* 0x000000ffff057224 */ /* 0x000fe200078e000e */
[----:B------:R-:W-:-:S05]  /*29630*/  MOV R7, R12 ;  /* 0x0000000c00077202 */ /* 0x000fca0000000f00 */
[----:B------:R-:W-:Y:S04]  /*29640*/  STL.64 [R1+0x2ba0], R6 ;  /* 0x002ba00601007387 */ /* 0x000fe80000100a00 */
[----:B------:R-:W-:Y:S04]  /*29650*/  STL.64 [R1+0x2b98], R4 ;  /* 0x002b980401007387 */ /* 0x000fe80000100a00 */
[----:B------:R-:W0:Y:S01]  /*29660*/  LDSM.16.MT88.4 R4, [R3+0xf080] ;  /* 0x00f080000304783b */ /* 0x000e220000004200 */
[----:B------:R-:W-:Y:S01]  /*29670*/  IMAD.MOV.U32 R19, RZ, RZ, R15 ;  /* 0x000000ffff137224 */ /* 0x000fe200078e000f */
[----:B0-----:R-:W-:Y:S01]  /*29680*/  MOV R17, R4 ;  /* 0x0000000400117202 */ /* 0x001fe20000000f00 */
[----:B------:R-:W-:Y:S01]  /*29690*/  IMAD.MOV.U32 R16, RZ, RZ, R5 ;  /* 0x000000ffff107224 */ /* 0x000fe200078e0005 */
[----:B------:R-:W-:-:S02]  /*296a0*/  MOV R15, R6 ;  /* 0x00000006000f7202 */ /* 0x000fc40000000f00 */
[----:B------:R-:W-:Y:S02]  /*296b0*/  MOV R14, R7 ;  /* 0x00000007000e7202 */ /* 0x000fe40000000f00 */
[----:B--2---:R-:W0:Y:S02]  /*296c0*/  LDSM.16.MT88.4 R4, [R23+0xf000] ;  /* 0x00f000001704783b */ /* 0x004e240000004200 */
[----:B0-----:R-:W-:Y:S01]  /*296d0*/  IMAD.MOV.U32 R22, RZ, RZ, R4 ;  /* 0x000000ffff167224 */ /* 0x001fe200078e0004 */
[----:B------:R-:W-:Y:S01]  /*296e0*/  MOV R21, R5 ;  /* 0x0000000500157202 */ /* 0x000fe20000000f00 */
[----:B------:R-:W-:Y:S01]  /*296f0*/  IMAD.MOV.U32 R18, RZ, RZ, R7 ;  /* 0x000000ffff127224 */ /* 0x000fe200078e0007 */
[----:B------:R-:W-:Y:S02]  /*29700*/  MOV R20, R6 ;  /* 0x0000000600147202 */ /* 0x000fe40000000f00 */
[----:B------:R-:W0:Y:S01]  /*29710*/  LDSM.16.MT88.4 R4, [R23+0xf080] ;  /* 0x00f080001704783b */ /* 0x000e220000004200 */
[----:B------:R-:W-:-:S02]  /*29720*/  MOV R13, R24 ;  /* 0x00000018000d7202 */ /* 0x000fc40000000f00 */
[----:B------:R-:W-:Y:S01]  /*29730*/  MOV R12, R25 ;  /* 0x00000019000c7202 */ /* 0x000fe20000000f00 */
[----:B0-----:R0:W-:Y:S04]  /*29740*/  STL.64 [R1+0x2bc0], R6 ;  /* 0x002bc00601007387 */ /* 0x0011e80000100a00 */
        /* <DEDUP_REMOVED lines=15> */
[----:B---3--:R-:W0:Y:S04]  /*29840*/  LDSM.16.MT88.4 R12, [R2+0xf000] ;  /* 0x00f00000020c783b */ /* 0x008e280000004200 */
[----:B0-----:R0:W-:Y:S04]  /*29850*/  STL.64 [R1+0x2bb0], R14 ;  /* 0x002bb00e01007387 */ /* 0x0011e80000100a00 */
[----:B------:R1:W-:Y:S01]  /*29860*/  STL.64 [R1+0x2ba8], R12 ;  /* 0x002ba80c01007387 */ /* 0x0003e20000100a00 */
[----:B0-----:R-:W-:Y:S01]  /*29870*/  IMAD.MOV.U32 R14, RZ, RZ, R0 ;  /* 0x000000ffff0e7224 */ /* 0x001fe200078e0000 */
[----:B------:R-:W-:Y:S01]  /*29880*/  MOV R15, R19 ;  /* 0x00000013000f7202 */ /* 0x000fe20000000f00 */
[----:B------:R-:W-:Y:S01]  /*29890*/  IMAD.MOV.U32 R9, RZ, RZ, R26 ;  /* 0x000000ffff097224 */ /* 0x000fe200078e001a */
[----:B------:R-:W-:Y:S01]  /*298a0*/  MOV R8, R27 ;  /* 0x0000001b00087202 */ /* 0x000fe20000000f00 */
[----:B------:R-:W0:Y:S01]  /*298b0*/  LDSM.16.MT88.4 R16, [R2+0xf080] ;  /* 0x00f080000210783b */ /* 0x000e220000004200 */
[----:B-1----:R-:W-:-:S02]  /*298c0*/  MOV R12, R11 ;  /* 0x0000000b000c7202 */ /* 0x002fc40000000f00 */
[----:B------:R-:W-:Y:S01]  /*298d0*/  MOV R13, R10 ;  /* 0x0000000a000d7202 */ /* 0x000fe20000000f00 */
[----:B------:R-:W2:Y:S04]  /*298e0*/  LDL.LU R11, [R1+0x2c34] ;  /* 0x002c3400010b7983 */ /* 0x000ea80000300800 */
[----:B------:R-:W3:Y:S04]  /*298f0*/  LDL.LU R10, [R1+0x2c30] ;  /* 0x002c3000010a7983 */ /* 0x000ee80000300800 */
[----:B------:R-:W4:Y:S04]  /*29900*/  LDL.LU R0, [R1+0x2c2c] ;  /* 0x002c2c0001007983 */ /* 0x000f280000300800 */
[----:B------:R-:W-:Y:S04]  /*29910*/  STL.64 [R1+0x2bd0], R14 ;  /* 0x002bd00e01007387 */ /* 0x000fe80000100a00 */
[----:B------:R1:W-:Y:S04]  /*29920*/  STL.64 [R1+0x2bc8], R12 ;  /* 0x002bc80c01007387 */ /* 0x0003e80000100a00 */
[----:B-1----:R-:W5:Y:S04]  /*29930*/  LDL.LU R12, [R1+0x80] ;  /* 0x00008000010c7983 */ /* 0x002f680000300800 */
[----:B------:R-:W5:Y:S01]  /*29940*/  LDL.LU R13, [R1+0x84] ;  /* 0x00008400010d7983 */ /* 0x000f620000300800 */
[----:B------:R-:W-:Y:S01]  /*29950*/  MOV R14, R28 ;  /* 0x0000001c000e7202 */ /* 0x000fe20000000f00 */
[----:B------:R-:W-:-:S02]  /*29960*/  IMAD.MOV.U32 R15, RZ, RZ, R29 ;  /* 0x000000ffff0f7224 */ /* 0x000fc400078e001d */
[----:B------:R-:W2:Y:S04]  /*29970*/  LDL.LU R28, [R1+0x2c28] ;  /* 0x002c2800011c7983 */ /* 0x000ea80000300800 */
[----:B------:R-:W2:Y:S04]  /*29980*/  LDL.LU R29, [R1+0x2c24] ;  /* 0x002c2400011d7983 */ /* 0x000ea80000300800 */
[----:B------:R-:W-:Y:S04]  /*29990*/  STL.64 [R1+0x2bf0], R14 ;  /* 0x002bf00e01007387 */ /* 0x000fe80000100a00 */
[----:B-----5:R1:W-:Y:S04]  /*299a0*/  STL.64 [R1+0x2be8], R12 ;  /* 0x002be80c01007387 */ /* 0x0203e80000100a00 */
[----:B-1----:R-:W5:Y:S01]  /*299b0*/  LDL.LU R12, [R1+0x90] ;  /* 0x00009000010c7983 */ /* 0x002f620000300800 */
[----:B---3--:R-:W-:Y:S01]  /*299c0*/  MOV R14, R10 ;  /* 0x0000000a000e7202 */ /* 0x008fe20000000f00 */
[----:B--2---:R-:W-:Y:S01]  /*299d0*/  IMAD.MOV.U32 R15, RZ, RZ, R11 ;  /* 0x000000ffff0f7224 */ /* 0x004fe200078e000b */
[----:B----4-:R-:W-:-:S02]  /*299e0*/  MOV R13, R0 ;  /* 0x00000000000d7202 */ /* 0x010fc40000000f00 */
[----:B------:R-:W2:Y:S04]  /*299f0*/  LDL.LU R0, [R1+0x2c20] ;  /* 0x002c200001007983 */ /* 0x000ea80000300800 */
[----:B------:R-:W3:Y:S04]  /*29a00*/  LDL.LU R10, [R1+0x2c1c] ;  /* 0x002c1c00010a7983 */ /* 0x000ee80000300800 */
[----:B------:R-:W3:Y:S04]  /*29a10*/  LDL.LU R11, [R1+0x2c18] ;  /* 0x002c1800010b7983 */ /* 0x000ee80000300800 */
[----:B------:R-:W-:Y:S04]  /*29a20*/  STL.64 [R1+0x2c10], R14 ;  /* 0x002c100e01007387 */ /* 0x000fe80000100a00 */
[----:B-----5:R1:W-:Y:S01]  /*29a30*/  STL.64 [R1+0x2c08], R12 ;  /* 0x002c080c01007387 */ /* 0x0203e20000100a00 */
[----:B------:R-:W-:Y:S01]  /*29a40*/  MOV R6, R9 ;  /* 0x0000000900067202 */ /* 0x000fe20000000f00 */
[----:B------:R-:W-:-:S02]  /*29a50*/  IMAD.MOV.U32 R7, RZ, RZ, R8 ;  /* 0x000000ffff077224 */ /* 0x000fc400078e0008 */
[----:B--2---:R-:W2:Y:S04]  /*29a60*/  LDSM.16.MT88.4 R20, [R0+0xf000] ;  /* 0x00f000000014783b */ /* 0x004ea80000004200 */
[----:B------:R-:W4:Y:S04]  /*29a70*/  LDSM.16.MT88.4 R24, [R0+0xf080] ;  /* 0x00f080000018783b */ /* 0x000f280000004200 */
[----:B-1----:R-:W3:Y:S04]  /*29a80*/  LDL.LU R12, [R1+0xa0] ;  /* 0x0000a000010c7983 */ /* 0x002ee80000300800 */
[----:B------:R-:W3:Y:S01]  /*29a90*/  LDL.LU R13, [R1+0xa4] ;  /* 0x0000a400010d7983 */ /* 0x000ee20000300800 */
[----:B------:R-:W-:-:S02]  /*29aa0*/  MOV R14, R29 ;  /* 0x0000001d000e7202 */ /* 0x000fc40000000f00 */
[----:B------:R-:W-:Y:S01]  /*29ab0*/  MOV R15, R28 ;  /* 0x0000001c000f7202 */ /* 0x000fe20000000f00 */
[----:B------:R-:W-:Y:S06]  /*29ac0*/  STL [R1+0x2b70], R0 ;  /* 0x002b700001007387 */ /* 0x000fec0000100800 */
        /* <DEDUP_REMOVED lines=37> */
[----:B------:R-:W-:-:S03]  /*29d20*/  IMAD.MOV.U32 R0, RZ, RZ, R15 ;  /* 0x000000ffff007224 */ /* 0x000fc600078e000f */
        /* <DEDUP_REMOVED lines=26> */
[----:B0-----:R-:W-:-:S02]  /*29ed0*/  MOV R16, R23 ;  /* 0x0000001700107202 */ /* 0x001fc40000000f00 */
[----:B------:R-:W-:Y:S01]  /*29ee0*/  MOV R23, R12 ;  /* 0x0000000c00177202 */ /* 0x000fe20000000f00 */
[----:B------:R-:W0:Y:S04]  /*29ef0*/  LDSM.16.MT88.4 R8, [R3+0x10080] ;  /* 0x010080000308783b */ /* 0x000e280000004200 */
[----:B------:R-:W3:Y:S01]  /*29f00*/  LDSM.16.MT88.4 R12, [R15+0x10080] ;  /* 0x010080000f0c783b */ /* 0x000ee20000004200 */
[----:B--2---:R-:W-:-:S03]  /*29f10*/  MOV R19, R20 ;  /* 0x0000001400137202 */ /* 0x004fc60000000f00 */
[----:B-1----:R1:W-:Y:S01]  /*29f20*/  STL [R1+0x2a8c], R6 ;  /* 0x002a8c0601007387 */ /* 0x0023e20000100800 */
[----:B------:R-:W-:-:S03]  /*29f30*/  IMAD.MOV.U32 R17, RZ, RZ, R22 ;  /* 0x000000ffff117224 */ /* 0x000fc600078e0016 */
[----:B------:R2:W-:Y:S01]  /*29f40*/  STL [R1+0x2a88], R7 ;  /* 0x002a880701007387 */ /* 0x0005e20000100800 */
[----:B0-----:R-:W-:Y:S01]  /*29f50*/  MOV R20, R9 ;  /* 0x0000000900147202 */ /* 0x001fe20000000f00 */
[----:B-1----:R-:W-:Y:S01]  /*29f60*/  IMAD.MOV.U32 R6, RZ, RZ, R11 ;  /* 0x000000ffff067224 */ /* 0x002fe200078e000b */
[----:B--2---:R-:W-:Y:S02]  /*29f70*/  MOV R7, R10 ;  /* 0x0000000a00077202 */ /* 0x004fe40000000f00 */
        /* <DEDUP_REMOVED lines=9> */
[----:B------:R-:W-:Y:S02]  /*2a010*/  IMAD.MOV.U32 R21, RZ, RZ, R8 ;  /* 0x000000ffff157224 */ /* 0x000fe400078e0008 */
[----:B------:R-:W-:Y:S01]  /*2a020*/  IMAD.MOV.U32 R8, RZ, RZ, R26 ;  /* 0x000000ffff087224 */ /* 0x000fe200078e001a */
[----:B-1----:R-:W-:Y:S01]  /*2a030*/  MOV R3, R27 ;  /* 0x0000001b00037202 */ /* 0x002fe20000000f00 */
[----:B0-----:R0:W-:Y:S04]  /*2a040*/  STL.64 [R1+0x2af8], R14 ;  /* 0x002af80e01007387 */ /* 0x0011e80000100a00 */
        /* <DEDUP_REMOVED lines=10> */
[----:B------:R-:W-:Y:S01]  /*2a0f0*/  MOV R13, R9 ;  /* 0x00000009000d7202 */ /* 0x000fe20000000f00 */
[----:B------:R0:W-:Y:S04]  /*2a100*/  STL.64 [R1+0x2b38], R14 ;  /* 0x002b380e01007387 */ /* 0x0001e80000100a00 */
[----:B------:R1:W-:Y:S04]  /*2a110*/  STL.64 [R1+0x2b30], R12 ;  /* 0x002b300c01007387 */ /* 0x0003e80000100a00 */
[----:B------:R-:W2:Y:S04]  /*2a120*/  LDL.LU R8, [R1+0x80] ;  /* 0x0000800001087983 */ /* 0x000ea80000300800 */
[----:B------:R-:W2:Y:S04]  /*2a130*/  LDL.LU R9, [R1+0x84] ;  /* 0x0000840001097983 */ /* 0x000ea80000300800 */
[----:B------:R-:W3:Y:S04]  /*2a140*/  LDL.LU R10, [R1+0x88] ;  /* 0x00008800010a7983 */ /* 0x000ee80000300800 */
[----:B------:R-:W3:Y:S01]  /*2a150*/  LDL.LU R11, [R1+0x8c] ;  /* 0x00008c00010b7983 */ /* 0x000ee20000300800 */
[----:B0-----:R-:W-:Y:S01]  /*2a160*/  MOV R14, R7 ;  /* 0x00000007000e7202 */ /* 0x001fe20000000f00 */
[----:B-1----:R-:W-:Y:S01]  /*2a170*/  IMAD.MOV.U32 R13, RZ, RZ, R20 ;  /* 0x000000ffff0d7224 */ /* 0x002fe200078e0014 */
[----:B------:R-:W-:-:S02]  /*2a180*/  MOV R15, R6 ;  /* 0x00000006000f7202 */ /* 0x000fc40000000f00 */
        /* <DEDUP_REMOVED lines=27> */
[----:B------:R-:W-:Y:S01]  /*2a340*/  IMAD.MOV.U32 R27, RZ, RZ, R23 ;  /* 0x000000ffff1b7224 */ /* 0x000fe200078e0017 */
        /* <DEDUP_REMOVED lines=11> */
[----:B------:R-:W-:Y:S01]  /*2a400*/  IMAD.MOV.U32 R7, RZ, RZ, R12 ;  /* 0x000000ffff077224 */ /* 0x000fe200078e000c */
[----:B0-----:R-:W-:-:S02]  /*2a410*/  MOV R22, R29 ;  /* 0x0000001d00167202 */ /* 0x001fc40000000f00 */
[----:B-1----:R-:W3:Y:S01]  /*2a420*/  LDL.LU R20, [R1+0x50] ;  /* 0x0000500001147983 */ /* 0x002ee20000300800 */
[----:B------:R-:W-:-:S03]  /*2a430*/  MOV R23, R28 ;  /* 0x0000001c00177202 */ /* 0x000fc60000000f00 */
[----:B------:R-:W-:Y:S01]  /*2a440*/  STL [R1+0x2a90], R0 ;  /* 0x002a900001007387 */ /* 0x000fe20000100800 */
[----:B------:R-:W-:-:S03]  /*2a450*/  MOV R29, R14 ;  /* 0x0000000e001d7202 */ /* 0x000fc60000000f00 */
[----:B------:R-:W4:Y:S01]  /*2a460*/  LDL.LU.64 R10, [R1+0x2b68] ;  /* 0x002b6800010a7983 */ /* 0x000f220000300a00 */
[----:B------:R-:W-:-:S03]  /*2a470*/  MOV R28, R15 ;  /* 0x0000000f001c7202 */ /* 0x000fc60000000f00 */
[----:B------:R-:W4:Y:S04]  /*2a480*/  LDL.LU.64 R8, [R1+0x2b60] ;  /* 0x002b600001087983 */ /* 0x000f280000300a00 */
[----:B------:R0:W-:Y:S04]  /*2a490*/  STL [R1+0xa4], R13 ;  /* 0x0000a40d01007387 */ /* 0x0001e80000100800 */
[----:B------:R-:W4:Y:S04]  /*2a4a0*/  LDL.LU.64 R14, [R1+0x2b58] ;  /* 0x002b5800010e7983 */ /* 0x000f280000300a00 */
[----:B0-----:R-:W4:Y:S01]  /*2a4b0*/  LDL.LU.64 R12, [R1+0x2b50] ;  /* 0x002b5000010c7983 */ /* 0x001f220000300a00 */
[----:B------:R-:W-:-:S03]  /*2a4c0*/  IMAD.MOV.U32 R21, RZ, RZ, R27 ;  /* 0x000000ffff157224 */ /* 0x000fc600078e001b */
        /* <DEDUP_REMOVED lines=9> */
[----:B0-----:R-:W-:Y:S01]  /*2a560*/  IMAD.MOV.U32 R0, RZ, RZ, R14 ;  /* 0x000000ffff007224 */ /* 0x001fe200078e000e */
        /* <DEDUP_REMOVED lines=22> */
[----:B------:R-:W-:Y:S01]  /*2a6d0*/  IMAD.MOV.U32 R28, RZ, RZ, R14 ;  /* 0x000000ffff1c7224 */ /* 0x000fe200078e000e */
[----:B------:R-:W-:Y:S02]  /*2a6e0*/  MOV R0, R15 ;  /* 0x0000000f00007202 */ /* 0x000fe40000000f00 */
        /* <DEDUP_REMOVED lines=24> */
[----:B------:R-:W-:-:S03]  /*2a870*/  IMAD.MOV.U32 R17, RZ, RZ, R3 ;  /* 0x000000ffff117224 */ /* 0x000fc600078e0003 */
        /* <DEDUP_REMOVED lines=13> */
[----:B-1----:R-:W-:Y:S01]  /*2a950*/  MOV R10, R15 ;  /* 0x0000000f000a7202 */ /* 0x002fe20000000f00 */
[----:B------:R-:W-:Y:S01]  /*2a960*/  IMAD.MOV.U32 R11, RZ, RZ, R14 ;  /* 0x000000ffff0b7224 */ /* 0x000fe200078e000e */
[----:B--2---:R-:W-:-:S02]  /*2a970*/  MOV R8, R13 ;  /* 0x0000000d00087202 */ /* 0x004fc40000000f00 */
[----:B------:R-:W-:Y:S02]  /*2a980*/  MOV R9, R12 ;  /* 0x0000000c00097202 */ /* 0x000fe40000000f00 */
[----:B------:R-:W-:Y:S04]  /*2a990*/  STL.64 [R1+0x2ac0], R10 ;  /* 0x002ac00a01007387 */ /* 0x000fe80000100a00 */
[----:B------:R-:W-:Y:S04]  /*2a9a0*/  STL.64 [R1+0x2ab8], R8 ;  /* 0x002ab80801007387 */ /* 0x000fe80000100a00 */
[----:B------:R-:W1:Y:S01]  /*2a9b0*/  LDSM.16.MT88.4 R8, [R3+0x11080] ;  /* 0x011080000308783b */ /* 0x000e620000004200 */
[----:B0-----:R-:W-:Y:S01]  /*2a9c0*/  IMAD.MOV.U32 R13, RZ, RZ, R20 ;  /* 0x000000ffff0d7224 */ /* 0x001fe200078e0014 */
[----:B------:R-:W-:-:S02]  /*2a9d0*/  MOV R12, R21 ;  /* 0x00000015000c7202 */ /* 0x000fc40000000f00 */
[----:B-1----:R-:W-:Y:S01]  /*2a9e0*/  MOV R21, R8 ;  /* 0x0000000800157202 */ /* 0x002fe20000000f00 */
[----:B------:R-:W-:Y:S01]  /*2a9f0*/  IMAD.MOV.U32 R15, RZ, RZ, R10 ;  /* 0x000000ffff0f7224 */ /* 0x000fe200078e000a */
[----:B------:R-:W-:Y:S02]  /*2aa00*/  MOV R20, R9 ;  /* 0x0000000900147202 */ /* 0x000fe40000000f00 */
[----:B------:R-:W-:Y:S02]  /*2aa10*/  MOV R14, R11 ;  /* 0x0000000b000e7202 */ /* 0x000fe40000000f00 */
[----:B----4-:R-:W0:Y:S04]  /*2aa20*/  LDSM.16.MT88.4 R8, [R2+0x11000] ;  /* 0x011000000208783b */ /* 0x010e280000004200 */
[----:B------:R1:W-:Y:S01]  /*2aa30*/  STL [R1+0x29c4], R3 ;  /* 0x0029c40301007387 */ /* 0x0003e20000100800 */
[----:B0-----:R-:W-:Y:S01]  /*2aa40*/  IMAD.MOV.U32 R26, RZ, RZ, R8 ;  /* 0x000000ffff1a7224 */ /* 0x001fe200078e0008 */
[----:B------:R-:W-:Y:S01]  /*2aa50*/  MOV R25, R9 ;  /* 0x0000000900197202 */ /* 0x000fe20000000f00 */
[----:B-1----:R-:W-:Y:S01]  /*2aa60*/  IMAD.MOV.U32 R3, RZ, RZ, R11 ;  /* 0x000000ffff037224 */ /* 0x002fe200078e000b */
[----:B------:R-:W-:-:S02]  /*2aa70*/  MOV R24, R10 ;  /* 0x0000000a00187202 */ /* 0x000fc40000000f00 */
[----:B------:R-:W0:Y:S01]  /*2aa80*/  LDSM.16.MT88.4 R8, [R2+0x11080] ;  /* 0x011080000208783b */ /* 0x000e220000004200 */
[----:B------:R-:W-:Y:S01]  /*2aa90*/  MOV R5, R22 ;  /* 0x0000001600057202 */ /* 0x000fe20000000f00 */
[----:B------:R-:W-:Y:S01]  /*2aaa0*/  IMAD.MOV.U32 R4, RZ, RZ, R23 ;  /* 0x000000ffff047224 */ /* 0x000fe200078e0017 */
[----:B-----5:R-:W-:Y:S01]  /*2aab0*/  MOV R22, R16 ;  /* 0x0000001000167202 */ /* 0x020fe20000000f00 */
[----:B------:R-:W-:Y:S01]  /*2aac0*/  IMAD.MOV.U32 R23, RZ, RZ, R17 ;  /* 0x000000ffff177224 */ /* 0x000fe200078e0011 */
[----:B------:R-:W-:Y:S02]  /*2aad0*/  MOV R16, R28 ;  /* 0x0000001c00107202 */ /* 0x000fe40000000f00 */
[----:B------:R-:W-:Y:S01]  /*2aae0*/  MOV R17, R0 ;  /* 0x0000000000117202 */ /* 0x000fe20000000f00 */
[----:B0-----:R-:W-:Y:S01]  /*2aaf0*/  IMAD.MOV.U32 R2, RZ, RZ, R10 ;  /* 0x000000ffff027224 */ /* 0x001fe200078e000a */
[----:B------:R-:W-:Y:S02]  /*2ab00*/  MOV R27, R11 ;  /* 0x0000000b001b7202 */ /* 0x000fe40000000f00 */
        /* <DEDUP_REMOVED lines=13> */
[----:B------:R-:W-:Y:S01]  /*2abe0*/  IMAD.MOV.U32 R10, RZ, RZ, R29 ;  /* 0x000000ffff0a7224 */ /* 0x000fe200078e001d */
[----:B------:R-:W-:-:S02]  /*2abf0*/  MOV R11, R6 ;  /* 0x00000006000b7202 */ /* 0x000fc40000000f00 */
[----:B------:R-:W-:Y:S02]  /*2ac00*/  MOV R9, R7 ;  /* 0x0000000700097202 */ /* 0x000fe40000000f00 */
[----:B------:R-:W3:Y:S04]  /*2ac10*/  LDL.LU R7, [R1+0x2ab0] ;  /* 0x002ab00001077983 */ /* 0x000ee80000300800 */
[----:B------:R-:W4:Y:S04]  /*2ac20*/  LDL.LU R29, [R1+0x2aac] ;  /* 0x002aac00011d7983 */ /* 0x000f280000300800 */
[----:B------:R-:W5:Y:S04]  /*2ac30*/  LDL.LU R6, [R1+0x2aa8] ;  /* 0x002aa80001067983 */ /* 0x000f680000300800 */
[----:B------:R0:W-:Y:S02]  /*2ac40*/  STL.64 [R1+0x2a10], R10 ;  /* 0x002a100a01007387 */ /* 0x0001e40000100a00 */
[----:B0-----:R-:W-:-:S02]  /*2ac50*/  MOV R10, R2 ;  /* 0x00000002000a7202 */ /* 0x001fc40000000f00 */
[----:B--2---:R0:W-:Y:S02]  /*2ac60*/  STL.64 [R1+0x2a08], R8 ;  /* 0x002a080801007387 */ /* 0x0041e40000100a00 */
[----:B0-----:R-:W-:Y:S01]  /*2ac70*/  MOV R8, R0 ;  /* 0x0000000000087202 */ /* 0x001fe20000000f00 */
[----:B------:R-:W-:Y:S01]  /*2ac80*/  IMAD.MOV.U32 R9, RZ, RZ, R28 ;  /* 0x000000ffff097224 */ /* 0x000fe200078e001c */
[----:B------:R-:W2:Y:S04]  /*2ac90*/  LDL.LU R0, [R1+0x2aa4] ;  /* 0x002aa40001007983 */ /* 0x000ea80000300800 */
[----:B------:R-:W2:Y:S04]  /*2aca0*/  LDL.LU R28, [R1+0x2aa0] ;  /* 0x002aa000011c7983 */ /* 0x000ea80000300800 */
[----:B------:R-:W2:Y:S01]  /*2acb0*/  LDL.LU R2, [R1+0x2a9c] ;  /* 0x002a9c0001027983 */ /* 0x000ea20000300800 */
        /* <DEDUP_REMOVED lines=17> */
[----:B--2---:R-:W0:Y:S04]  /*2add0*/  LDSM.16.MT88.4 R12, [R2+0x11000] ;  /* 0x01100000020c783b */ /* 0x004e280000004200 */
        /* <DEDUP_REMOVED lines=10> */
[----:B------:R-:W-:Y:S01]  /*2ae80*/  MOV R10, R5 ;  /* 0x00000005000a7202 */ /* 0x000fe20000000f00 */
[----:B------:R-:W-:Y:S01]  /*2ae90*/  LDSM.16.MT88.4 R16, [R2+0x11080] ;  /* 0x011080000210783b */ /* 0x000fe20000004200 */
[----:B----4-:R-:W-:-:S02]  /*2aea0*/  MOV R12, R29 ;  /* 0x0000001d000c7202 */ /* 0x010fc40000000f00 */
[----:B---3--:R-:W-:Y:S01]  /*2aeb0*/  MOV R13, R7 ;  /* 0x00000007000d7202 */ /* 0x008fe20000000f00 */
        /* <DEDUP_REMOVED lines=8> */
[----:B-----5:R-:W-:-:S03]  /*2af40*/  IMAD.MOV.U32 R15, RZ, RZ, R6 ;  /* 0x000000ffff0f7224 */ /* 0x020fc600078e0006 */
[----:B------:R-:W5:Y:S04]  /*2af50*/  LDL.LU R6, [R1+0x2a8c] ;  /* 0x002a8c0001067983 */ /* 0x000f680000300800 */
[----:B------:R-:W-:Y:S04]  /*2af60*/  STL.64 [R1+0x2a80], R14 ;  /* 0x002a800e01007387 */ /* 0x000fe80000100a00 */
[----:B----4-:R3:W-:Y:S04]  /*2af70*/  STL.64 [R1+0x2a78], R12 ;  /* 0x002a780c01007387 */ /* 0x0107e80000100a00 */
[----:B--2---:R-:W0:Y:S01]  /*2af80*/  LDSM.16.MT88.4 R20, [R0+0x11000] ;  /* 0x011000000014783b */ /* 0x004e220000004200 */
[----:B------:R-:W-:-:S03]  /*2af90*/  MOV R11, R4 ;  /* 0x00000004000b7202 */ /* 0x000fc60000000f00 */
[----:B------:R-:W1:Y:S01]  /*2afa0*/  LDSM.16.MT88.4 R24, [R0+0x11080] ;  /* 0x011080000018783b */ /* 0x000e620000004200 */
[----:B---3--:R-:W-:-:S03]  /*2afb0*/  MOV R12, R7 ;  /* 0x00000007000c7202 */ /* 0x008fc60000000f00 */
[----:B------:R-:W5:Y:S04]  /*2afc0*/  LDL.LU R7, [R1+0x2a88] ;  /* 0x002a880001077983 */ /* 0x000f680000300800 */
[----:B------:R-:W5:Y:S01]  /*2afd0*/  LDL.LU R13, [R1+0xa4] ;  /* 0x0000a400010d7983 */ /* 0x000f620000300800 */
[----:B------:R-:W-:Y:S01]  /*2afe0*/  MOV R14, R29 ;  /* 0x0000001d000e7202 */ /* 0x000fe20000000f00 */
[----:B------:R-:W-:Y:S02]  /*2aff0*/  IMAD.MOV.U32 R15, RZ, RZ, R28 ;  /* 0x000000ffff0f7224 */ /* 0x000fe400078e001c */
        /* <DEDUP_REMOVED lines=33> */
[----:B------:R0:W-:Y:S04]  /*2b210*/  STL [R1+0x29cc], R29 ;  /* 0x0029cc1d01007387 */ /* 0x0001e80000100800 */
[----:B------:R3:W-:Y:S01]  /*2b220*/  STL [R1+0x29c8], R28 ;  /* 0x0029c81c01007387 */ /* 0x0007e20000100800 */
[-C--:B--2---:R-:W-:Y:S03]  /*2b230*/  HMMA.16816.F32.BF16 R8, R8, R6.reuse, R12 ;  /* 0x000000060808723c */ /* 0x084fe6000004180c */
[----:B------:R-:W2:Y:S04]  /*2b240*/  LDL.LU.64 R14, [R1+0x2a20] ;  /* 0x002a2000010e7983 */ /* 0x000ea80000300a00 */
[----:B------:R-:W2:Y:S11]  /*2b250*/  LDL.LU.64 R12, [R1+0x2a18] ;  /* 0x002a1800010c7983 */ /* 0x000eb60000300a00 */
[----:B------:R-:W-:Y:S06]  /*2b260*/  @!UPT UIADD3 URZ, URZ, URZ, URZ ;  /* 0x0000003f3f3ff290 */ /* 0x000fec000fffe03f */
[----:B0-----:R-:W-:Y:S01]  /*2b270*/  MOV R29, R10 ;  /* 0x0000000a001d7202 */ /* 0x001fe20000000f00 */
[----:B------:R-:W-:Y:S01]  /*2b280*/  IMAD.MOV.U32 R23, RZ, RZ, R9 ;  /* 0x000000ffff177224 */ /* 0x000fe200078e0009 */
[----:B------:R-:W-:Y:S01]  /*2b290*/  MOV R5, R11 ;  /* 0x0000000b00057202 */ /* 0x000fe20000000f00 */
[----:B------:R-:W-:Y:S01]  /*2b2a0*/  IMAD.MOV.U32 R4, RZ, RZ, R8 ;  /* 0x000000ffff047224 */ /* 0x000fe200078e0008 */
[----:B------:R-:W2:Y:S04]  /*2b2b0*/  LDL.LU.64 R10, [R1+0x2a10] ;  /* 0x002a1000010a7983 */ /* 0x000ea80000300a00 */
[----:B------:R-:W2:Y:S02]  /*2b2c0*/  LDL.LU.64 R8, [R1+0x2a08] ;  /* 0x002a080001087983 */ /* 0x000ea40000300a00 */
[-C--:B--2---:R-:W-:Y:S02]  /*2b2d0*/  HMMA.16816.F32.BF16 R12, R12, R6.reuse, R8 ;  /* 0x000000060c0c723c */ /* 0x084fe40000041808 */
[----:B------:R-:W2:Y:S04]  /*2b2e0*/  LDL.LU.64 R10, [R1+0x2a00] ;  /* 0x002a0000010a7983 */ /* 0x000ea80000300a00 */
[----:B------:R-:W2:Y:S11]  /*2b2f0*/  LDL.LU.64 R8, [R1+0x29f8] ;  /* 0x0029f80001087983 */ /* 0x000eb60000300a00 */
[----:B------:R-:W-:Y:S07]  /*2b300*/  @!UPT UIADD3 URZ, URZ, URZ, URZ ;  /* 0x0000003f3f3ff290 */ /* 0x000fee000fffe03f */
[----:B---3--:R-:W-:Y:S02]  /*2b310*/  MOV R28, R12 ;  /* 0x0000000c001c7202 */ /* 0x008fe40000000f00 */
[----:B------:R-:W-:Y:S02]  /*2b320*/  MOV R12, R23 ;  /* 0x00000017000c7202 */ /* 0x000fe40000000f00 */
[----:B------:R-:W3:Y:S01]  /*2b330*/  LDL.LU R23, [R1+0x29f0] ;  /* 0x0029f00001177983 */ /* 0x000ee20000300800 */
[-C--:B--2---:R-:W-:Y:S11]  /*2b340*/  HMMA.16816.F32.BF16 R8, R16, R6.reuse, R8 ;  /* 0x000000061008723c */ /* 0x084ff60000041808 */
[----:B------:R-:W-:Y:S11]  /*2b350*/  @!UPT UIADD3 URZ, URZ, URZ, URZ ;  /* 0x0000003f3f3ff290 */ /* 0x000ff6000fffe03f */
[----:B------:R-:W-:Y:S02]  /*2b360*/  @!UPT UIADD3 URZ, URZ, URZ, URZ ;  /* 0x0000003f3f3ff290 */ /* 0x000fe4000fffe03f */
[----:B------:R-:W-:Y:S01]  /*2b370*/  MOV R17, R10 ;  /* 0x0000000a00117202 */ /* 0x000fe20000000f00 */
[----:B------:R-:W-:Y:S01]  /*2b380*/  IMAD.MOV.U32 R16, RZ, RZ, R11 ;  /* 0x000000ffff107224 */ /* 0x000fe200078e000b */
[----:B------:R-:W-:Y:S01]  /*2b390*/  MOV R18, R9 ;  /* 0x0000000900127202 */ /* 0x000fe20000000f00 */
[----:B------:R-:W-:Y:S01]  /*2b3a0*/  IMAD.MOV.U32 R19, RZ, RZ, R8 ;  /* 0x000000ffff137224 */ /* 0x000fe200078e0008 */
[----:B------:R-:W3:Y:S04]  /*2b3b0*/  LDL.LU.64 R10, [R1+0x29e8] ;  /* 0x0029e800010a7983 */ /* 0x000ee80000300a00 */
[----:B------:R-:W3:Y:S01]  /*2b3c0*/  LDL.LU.64 R8, [R1+0x29e0] ;  /* 0x0029e00001087983 */ /* 0x000ee20000300a00 */
[----:B------:R-:W-:Y:S01]  /*2b3d0*/  MOV R3, R13 ;  /* 0x0000000d00037202 */ /* 0x000fe20000000f00 */
[----:B------:R-:W-:Y:S01]  /*2b3e0*/  IMAD.MOV.U32 R13, RZ, RZ, R29 ;  /* 0x000000ffff0d7224 */ /* 0x000fe200078e001d */
[----:B---3--:R-:W-:Y:S11]  /*2b3f0*/  HMMA.16816.F32.BF16 R8, R20, R6, R8 ;  /* 0x000000061408723c */ /* 0x008ff60000041808 */
[----:B------:R-:W-:Y:S11]  /*2b400*/  @!UPT UIADD3 URZ, URZ, URZ, URZ ;  /* 0x0000003f3f3ff290 */ /* 0x000ff6000fffe03f */
[----:B------:R-:W-:Y:S02]  /*2b410*/  @!UPT UIADD3 URZ, URZ, URZ, URZ ;  /* 0x0000003f3f3ff290 */ /* 0x000fe4000fffe03f */
[----:B------:R-:W-:Y:S01]  /*2b420*/  IMAD.MOV.U32 R21, RZ, RZ, R10 ;  /* 0x000000ffff157224 */ /* 0x000fe200078e000a */
[----:B------:R-:W-:Y:S02]  /*2b430*/  MOV R20, R11 ;  /* 0x0000000b00147202 */ /* 0x000fe40000000f00 */
[----:B------:R-:W-:Y:S01]  /*2b440*/  MOV R29, R8 ;  /* 0x00000008001d7202 */ /* 0x000fe20000000f00 */
[----:B------:R-:W1:Y:S01]  /*2b450*/  LDL.LU.64 R10, [R1+0x29d8] ;  /* 0x0029d800010a7983 */ /* 0x000e620000300a00 */
[----:B------:R-:W-:-:S03]  /*2b460*/  MOV R22, R9 ;  /* 0x0000000900167202 */ /* 0x000fc60000000f00 */
[----:B------:R-:W1:Y:S01]  /*2b470*/  LDL.LU.64 R8, [R1+0x29d0] ;  /* 0x0029d00001087983 */ /* 0x000e620000300a00 */
[----:B------:R-:W-:Y:S01]  /*2b480*/  IMAD.MOV.U32 R0, RZ, RZ, R14 ;  /* 0x000000ffff007224 */ /* 0x000fe200078e000e */
[----:B------:R-:W-:Y:S02]  /*2b490*/  MOV R2, R15 ;  /* 0x0000000f00027202 */ /* 0x000fe40000000f00 */
[----:B------:R-:W-:Y:S01]  /*2b4a0*/  MOV R14, R5 ;  /* 0x00000005000e7202 */ /* 0x000fe20000000f00 */
[----:B------:R-:W2:Y:S01]  /*2b4b0*/  LDL R23, [R1+0xcfc] ;  /* 0x000cfc0001177983 */ /* 0x000ea20000100800 */
[----:B------:R-:W-:Y:S02]  /*2b4c0*/  MOV R15, R4 ;  /* 0x00000004000f7202 */ /* 0x000fe40000000f00 */
[----:B-1----:R-:W-:Y:S11]  /*2b4d0*/  HMMA.16816.F32.BF16 R4, R24, R6, R8 ;  /* 0x000000061804723c */ /* 0x002ff60000041808 */
[----:B------:R-:W-:Y:S11]  /*2b4e0*/  @!UPT UIADD3 URZ, URZ, URZ, URZ ;  /* 0x0000003f3f3ff290 */ /* 0x000ff6000fffe03f */
[----:B------:R-:W-:Y:S01]  /*2b4f0*/  @!UPT UIADD3 URZ, URZ, URZ, URZ ;  /* 0x0000003f3f3ff290 */ /* 0x000fe2000fffe03f */
[----:B------:R0:W-:Y:S04]  /*2b500*/  STL.64 [R1+0x2908], R6 ;  /* 0x0029080601007387 */ /* 0x0001e80000100a00 */
[----:B------:R1:W-:Y:S01]  /*2b510*/  STL.64 [R1+0x2900], R4 ;  /* 0x0029000401007387 */ /* 0x0003e20000100a00 */
[----:B0-----:R-:W-:Y:S02]  /*2b520*/  MOV R6, R21 ;  /* 0x0000001500067202 */ /* 0x001fe40000000f00 */
[----:B------:R-:W-:Y:S02]  /*2b530*/  MOV R7, R20 ;  /* 0x0000001400077202 */ /* 0x000fe40000000f00 */
[----:B-1----:R-:W-:Y:S01]  /*2b540*/  MOV R4, R29 ;  /* 0x0000001d00047202 */ /* 0x002fe20000000f00 */
[----:B------:R-:W-:Y:S01]  /*2b550*/  IMAD.MOV.U32 R5, RZ, RZ, R22 ;  /* 0x000000ffff057224 */ /* 0x000fe200078e0016 */
[----:B------:R-:W3:Y:S04]  /*2b560*/  LDL.LU R29, [R1+0x29cc] ;  /* 0x0029cc00011d7983 */ /* 0x000ee80000300800 */
[----:B------:R-:W4:Y:S04]  /*2b570*/  LDL R27, [R1+0xa28] ;  /* 0x000a2800011b7983 */ /* 0x000f280000100800 */
[----:B------:R0:W-:Y:S04]  /*2b580*/  STL.64 [R1+0x2918], R6 ;  /* 0x0029180601007387 */ /* 0x0001e80000100a00 */
[----:B------:R1:W-:Y:S01]  /*2b590*/  STL.64 [R1+0x2910], R4 ;  /* 0x0029100401007387 */ /* 0x0003e20000100a00 */
[----:B0-----:R-:W-:Y:S01]  /*2b5a0*/  MOV R6, R17 ;  /* 0x0000001100067202 */ /* 0x001fe20000000f00 */
[----:B------:R-:W-:-:S02]  /*2b5b0*/  IMAD.MOV.U32 R7, RZ, RZ, R16 ;  /* 0x000000ffff077224 */ /* 0x000fc400078e0010 */
[----:B-1----:R-:W-:Y:S01]  /*2b5c0*/  IMAD.MOV.U32 R4, RZ, RZ, R19 ;  /* 0x000000ffff047224 */ /* 0x002fe200078e0013 */
[----:B------:R-:W-:Y:S02]  /*2b5d0*/  MOV R5, R18 ;  /* 0x0000001200057202 */ /* 0x000fe40000000f00 */
[----:B------:R-:W-:Y:S04]  /*2b5e0*/  STL.64 [R1+0x2928], R6 ;  /* 0x0029280601007387 */ /* 0x000fe80000100a00 */
[----:B------:R0:W-:Y:S02]  /*2b5f0*/  STL.64 [R1+0x2920], R4 ;  /* 0x0029200401007387 */ /* 0x0001e40000100a00 */
[----:B0-----:R-:W-:Y:S02]  /*2b600*/  MOV R4, R28 ;  /* 0x0000001c00047202 */ /* 0x001fe40000000f00 */
[----:B------:R-:W5:Y:S01]  /*2b610*/  LDL.LU R28, [R1+0x29c8] ;  /* 0x0029c800011c7983 */ /* 0x000f620000300800 */
[----:B------:R-:W-:-:S03]  /*2b620*/  MOV R5, R3 ;  /* 0x0000000300057202 */ /* 0x000fc60000000f00 */
[----:B------:R-:W2:Y:S01]  /*2b630*/  LDL.LU R3, [R1+0x29c4] ;  /* 0x0029c40001037983 */ /* 0x000ea20000300800 */
[----:B------:R-:W-:Y:S01]  /*2b640*/  IMAD.MOV.U32 R6, RZ, RZ, R0 ;  /* 0x000000ffff067224 */ /* 0x000fe200078e0000 */
[----:B------:R-:W-:Y:S02]  /*2b650*/  MOV R7, R2 ;  /* 0x0000000200077202 */ /* 0x000fe40000000f00 */
[----:B------:R-:W3:Y:S04]  /*2b660*/  LDL.LU R0, [R1+0x29c0] ;  /* 0x0029c00001007983 */ /* 0x000ee80000300800 */
[----:B------:R-:W3:Y:S01]  /*2b670*/  LDL.LU R2, [R1+0x29bc] ;  /* 0x0029bc0001027983 */ /* 0x000ee20000300800 */
[----:B------:R-:W-:Y:S01]  /*2b680*/  MOV R17, R12 ;  /* 0x0000000c00117202 */ /* 0x000fe20000000f00 */
[----:B------:R-:W-:Y:S01]  /*2b690*/  IMAD.MOV.U32 R18, RZ, RZ, R13 ;  /* 0x000000ffff127224 */ /* 0x000fe200078e000d */
[----:B------:R-:W-:-:S02]  /*2b6a0*/  MOV R19, R14 ;  /* 0x0000000e00137202 */ /* 0x000fc40000000f00 */
[----:B------:R-:W-:Y:S01]  /*2b6b0*/  MOV R16, R15 ;  /* 0x0000000f00107202 */ /* 0x000fe20000000f00 */
[----:B------:R-:W-:Y:S04]  /*2b6c0*/  STL.64 [R1+0x2938], R6 ;  /* 0x0029380601007387 */ /* 0x000fe80000100a00 */
[----:B------:R-:W-:Y:S04]  /*2b6d0*/  STL.64 [R1+0x2930], R4 ;  /* 0x0029300401007387 */ /* 0x000fe80000100a00 */
[----:B--2---:R-:W0:Y:S04]  /*2b6e0*/  LDSM.16.MT88.4 R8, [R3+0x12000] ;  /* 0x012000000308783b */ /* 0x004e280000004200 */
[----:B------:R-:W1:Y:S01]  /*2b6f0*/  LDSM.16.MT88.4 R4, [R3+0x12080] ;  /* 0x012080000304783b */ /* 0x000e620000004200 */
[----:B0-----:R-:W-:Y:S01]  /*2b700*/  IMAD.MOV.U32 R15, RZ, RZ, R8 ;  /* 0x000000ffff0f7224 */ /* 0x001fe200078e0008 */
[----:B------:R-:W-:Y:S01]  /*2b710*/  MOV R14, R9 ;  /* 0x00000009000e7202 */ /* 0x000fe20000000f00 */
[----:B------:R-:W-:Y:S01]  /*2b720*/  IMAD.MOV.U32 R12, RZ, RZ, R11 ;  /* 0x000000ffff0c7224 */ /* 0x000fe200078e000b */
[----:B------:R-:W-:-:S02]  /*2b730*/  MOV R13, R10 ;  /* 0x0000000a000d7202 */ /* 0x000fc40000000f00 */
[----:B------:R-:W0:Y:S01]  /*2b740*/  LDSM.16.M88.4 R8, [R23+0x20200] ;  /* 0x020200001708783b */ /* 0x000e220000000200 */
[----:B-1----:R-:W-:Y:S02]  /*2b750*/  MOV R21, R4 ;  /* 0x0000000400157202 */ /* 0x002fe40000000f00 */
[----:B------:R-:W-:Y:S01]  /*2b760*/  MOV R20, R5 ;  /* 0x0000000500147202 */ /* 0x000fe20000000f00 */
[----:B0-----:R0:W-:Y:S04]  /*2b770*/  STL [R1+0x28f4], R10 ;  /* 0x0028f40a01007387 */ /* 0x0011e80000100800 */
[----:B------:R1:W-:Y:S01]  /*2b780*/  STL [R1+0x28f0], R11 ;  /* 0x0028f00b01007387 */ /* 0x0003e20000100800 */
[----:B0-----:R-:W-:Y:S01]  /*2b790*/  MOV R10, R7 ;  /* 0x00000007000a7202 */ /* 0x001fe20000000f00 */
[----:B-1----:R-:W-:-:S02]  /*2b7a0*/  IMAD.MOV.U32 R11, RZ, RZ, R6 ;  /* 0x000000ffff0b7224 */ /* 0x002fc400078e0006 */
        /* <DEDUP_REMOVED lines=19> */
[----:B------:R1:W-:Y:S01]  /*2b8e0*/  STL.64 [R1+0x2990], R4 ;  /* 0x0029900401007387 */ /* 0x0003e20000100a00 */
[----:B0-----:R-:W-:Y:S02]  /*2b8f0*/  MOV R6, R13 ;  /* 0x0000000d00067202 */ /* 0x001fe40000000f00 */
[----:B------:R-:W-:Y:S02]  /*2b900*/  MOV R7, R12 ;  /* 0x0000000c00077202 */ /* 0x000fe40000000f00 */
[----:B-1----:R-:W-:Y:S01]  /*2b910*/  MOV R4, R15 ;  /* 0x0000000f00047202 */ /* 0x002fe20000000f00 */
[----:B------:R-:W-:-:S02]  /*2b920*/  IMAD.MOV.U32 R5, RZ, RZ, R14 ;  /* 0x000000ffff057224 */ /* 0x000fc400078e000e */
[----:B---3--:R-:W0:Y:S04]  /*2b930*/  LDSM.16.MT88.4 R12, [R2+0x12000] ;  /* 0x01200000020c783b */ /* 0x008e280000004200 */
        /* <DEDUP_REMOVED lines=8> */
[----:B------:R-:W1:Y:S04]  /*2b9c0*/  LDSM.16.MT88.4 R16, [R2+0x12080] ;  /* 0x012080000210783b */ /* 0x000e680000004200 */
[----:B0-----:R-:W2:Y:S04]  /*2b9d0*/  LDL.LU R12, [R1+0x80] ;  /* 0x00008000010c7983 */ /* 0x001ea80000300800 */
[----:B------:R-:W2:Y:S01]  /*2b9e0*/  LDL.LU R13, [R1+0x84] ;  /* 0x00008400010d7983 */ /* 0x000ea20000300800 */
[----:B-----5:R-:W-:-:S02]  /*2b9f0*/  MOV R14, R28 ;  /* 0x0000001c000e7202 */ /* 0x020fc40000000f00 */
[----:B------:R-:W-:Y:S01]  /*2ba00*/  MOV R15, R29 ;  /* 0x0000001d000f7202 */ /* 0x000fe20000000f00 */
[----:B------:R-:W3:Y:S04]  /*2ba10*/  LDL.LU R28, [R1+0x29b8] ;  /* 0x0029b800011c7983 */ /* 0x000ee80000300800 */
[----:B------:R-:W4:Y:S04]  /*2ba20*/  LDL.LU R29, [R1+0x29b4] ;  /* 0x0029b400011d7983 */ /* 0x000f280000300800 */
[----:B------:R0:W-:Y:S02]  /*2ba30*/  STL.64 [R1+0x2988], R14 ;  /* 0x0029880e01007387 */ /* 0x0001e40000100a00 */
[----:B0-----:R-:W-:-:S02]  /*2ba40*/  IMAD.MOV.U32 R14, RZ, RZ, R0 ;  /* 0x000000ffff0e7224 */ /* 0x001fc400078e0000 */
        /* <DEDUP_REMOVED lines=11> */
[----:B----4-:R-:W-:-:S02]  /*2bb00*/  MOV R14, R29 ;  /* 0x0000001d000e7202 */ /* 0x010fc40000000f00 */
[----:B---3--:R-:W-:Y:S01]  /*2bb10*/  MOV R15, R28 ;  /* 0x0000001c000f7202 */ /* 0x008fe20000000f00 */
[----:B------:R-:W-:Y:S06]  /*2bb20*/  STL [R1+0x28f8], R0 ;  /* 0x0028f80001007387 */ /* 0x000fec0000100800 */
        /* <DEDUP_REMOVED lines=29> */
[----:B------:R-:W-:Y:S01]  /*2bd00*/  IMAD.MOV.U32 R10, RZ, RZ, R6 ;  /* 0x000000ffff0a7224 */ /* 0x000fe200078e0006 */
        /* <DEDUP_REMOVED lines=16> */
[----:B------:R-:W-:Y:S01]  /*2be10*/  MOV R16, R5 ;  /* 0x0000000500107202 */ /* 0x000fe20000000f00 */
[----:B------:R-:W-:Y:S01]  /*2be20*/  IMAD.MOV.U32 R17, RZ, RZ, R4 ;  /* 0x000000ffff117224 */ /* 0x000fe200078e0004 */
        /* <DEDUP_REMOVED lines=14> */
[----:B------:R1:W-:Y:S01]  /*2bf10*/  STL.64 [R1+0x28a0], R4 ;  /* 0x0028a00401007387 */ /* 0x0003e20000100a00 */
[----:B0-----:R-:W-:Y:S01]  /*2bf20*/  MOV R7, R20 ;  /* 0x0000001400077202 */ /* 0x001fe20000000f00 */
[----:B-1----:R-:W-:Y:S01]  /*2bf30*/  IMAD.MOV.U32 R5, RZ, RZ, R22 ;  /* 0x000000ffff057224 */ /* 0x002fe200078e0016 */
[----:B------:R-:W-:-:S02]  /*2bf40*/  MOV R6, R21 ;  /* 0x0000001500067202 */ /* 0x000fc40000000f00 */
[----:B------:R-:W-:Y:S02]  /*2bf50*/  MOV R4, R23 ;  /* 0x0000001700047202 */ /* 0x000fe40000000f00 */
[----:B------:R-:W0:Y:S02]  /*2bf60*/  LDSM.16.MT88.4 R20, [R3+0x13080] ;  /* 0x013080000314783b */ /* 0x000e240000004200 */
[----:B0-----:R-:W-:Y:S01]  /*2bf70*/  MOV R19, R20 ;  /* 0x0000001400137202 */ /* 0x001fe20000000f00 */
[----:B------:R-:W-:Y:S01]  /*2bf80*/  IMAD.MOV.U32 R18, RZ, RZ, R21 ;  /* 0x000000ffff127224 */ /* 0x000fe200078e0015 */
[----:B------:R-:W-:Y:S01]  /*2bf90*/  MOV R9, R22 ;  /* 0x0000001600097202 */ /* 0x000fe20000000f00 */
[----:B------:R-:W-:Y:S01]  /*2bfa0*/  IMAD.MOV.U32 R22, RZ, RZ, R24 ;  /* 0x000000ffff167224 */ /* 0x000fe200078e0018 */
[----:B------:R-:W-:Y:S01]  /*2bfb0*/  MOV R8, R23 ;  /* 0x0000001700087202 */ /* 0x000fe20000000f00 */
[----:B------:R-:W-:Y:S01]  /*2bfc0*/  IMAD.MOV.U32 R24, RZ, RZ, R14 ;  /* 0x000000ffff187224 */ /* 0x000fe200078e000e */
[----:B------:R-:W-:-:S02]  /*2bfd0*/  MOV R21, R25 ;  /* 0x0000001900157202 */ /* 0x000fc40000000f00 */
[----:B------:R-:W-:Y:S02]  /*2bfe0*/  MOV R20, R26 ;  /* 0x0000001a00147202 */ /* 0x000fe40000000f00 */
[----:B------:R-:W-:Y:S02]  /*2bff0*/  MOV R26, R12 ;  /* 0x0000000c001a7202 */ /* 0x000fe40000000f00 */
[----:B------:R-:W-:Y:S02]  /*2c000*/  MOV R25, R13 ;  /* 0x0000000d00197202 */ /* 0x000fe40000000f00 */
[----:B------:R-:W-:Y:S02]  /*2c010*/  MOV R23, R15 ;  /* 0x0000000f00177202 */ /* 0x000fe40000000f00 */
[----:B------:R-:W0:Y:S04]  /*2c020*/  LDSM.16.MT88.4 R12, [R2+0x13000] ;  /* 0x01300000020c783b */ /* 0x000e280000004200 */
[----:B------:R1:W-:Y:S02]  /*2c030*/  STL [R1+0x2848], R3 ;  /* 0x0028480301007387 */ /* 0x0003e40000100800 */
[----:B-1----:R-:W-:-:S02]  /*2c040*/  IMAD.MOV.U32 R3, RZ, RZ, R27 ;  /* 0x000000ffff037224 */ /* 0x002fc400078e001b */
        /* <DEDUP_REMOVED lines=21> */
[----:B------:R-:W-:Y:S01]  /*2c1a0*/  MOV R14, R5 ;  /* 0x00000005000e7202 */ /* 0x000fe20000000f00 */
[----:B------:R-:W2:Y:S01]  /*2c1b0*/  LDL.LU R4, [R1+0x80] ;  /* 0x0000800001047983 */ /* 0x000ea20000300800 */
[----:B-1----:R-:W-:Y:S01]  /*2c1c0*/  IMAD.MOV.U32 R13, RZ, RZ, R6 ;  /* 0x000000ffff0d7224 */ /* 0x002fe200078e0006 */
[----:B------:R-:W-:-:S02]  /*2c1d0*/  MOV R12, R7 ;  /* 0x00000007000c7202 */ /* 0x000fc40000000f00 */
[----:B------:R-:W2:Y:S04]  /*2c1e0*/  LDL.LU R5, [R1+0x84] ;  /* 0x0000840001057983 */ /* 0x000ea80000300800 */
[----:B------:R-:W3:Y:S04]  /*2c1f0*/  LDL.LU R6, [R1+0x88] ;  /* 0x0000880001067983 */ /* 0x000ee80000300800 */
[----:B------:R-:W3:Y:S01]  /*2c200*/  LDL.LU R7, [R1+0x8c] ;  /* 0x00008c0001077983 */ /* 0x000ee20000300800 */
        /* <DEDUP_REMOVED lines=25> */
[----:B0-----:R-:W-:Y:S01]  /*2c3a0*/  IMAD.MOV.U32 R18, RZ, RZ, R10 ;  /* 0x000000ffff127224 */ /* 0x001fe200078e000a */
[----:B------:R-:W-:-:S02]  /*2c3b0*/  MOV R19, R11 ;  /* 0x0000000b00137202 */ /* 0x000fc40000000f00 */
        /* <DEDUP_REMOVED lines=9> */
[----:B-1----:R-:W-:-:S02]  /*2c450*/  MOV R22, R29 ;  /* 0x0000001d00167202 */ /* 0x002fc40000000f00 */
[----:B------:R-:W-:Y:S01]  /*2c460*/  MOV R23, R28 ;  /* 0x0000001c00177202 */ /* 0x000fe20000000f00 */
[-C--:B--2---:R-:W-:Y:S01]  /*2c470*/  HMMA.16816.F32.BF16 R12, R12, R10.reuse, R4 ;  /* 0x0000000a0c0c723c */ /* 0x084fe20000041804 */
[----:B------:R-:W2:Y:S04]  /*2c480*/  LDL.LU.64 R6, [R1+0x28e8] ;  /* 0x0028e80001067983 */ /* 0x000ea80000300a00 */
[----:B------:R-:W2:Y:S11]  /*2c490*/  LDL.LU.64 R4, [R1+0x28e0] ;  /* 0x0028e00001047983 */ /* 0x000eb60000300a00 */
[----:B------:R-:W-:Y:S07]  /*2c4a0*/  @!UPT UIADD3 URZ, URZ, URZ, URZ ;  /* 0x0000003f3f3ff290 */ /* 0x000fee000fffe03f */
[----:B------:R1:W-:Y:S01]  /*2c4b0*/  STL.64 [R1+0xa0], R12 ;  /* 0x0000a00c01007387 */ /* 0x0003e20000100a00 */
[----:B------:R-:W-:Y:S01]  /*2c4c0*/  IMAD.MOV.U32 R29, RZ, RZ, R14 ;  /* 0x000000ffff1d7224 */ /* 0x000fe200078e000e */
        /* <DEDUP_REMOVED lines=20> */
[----:B------:R-:W-:Y:S01]  /*2c610*/  IMAD.MOV.U32 R7, RZ, RZ, R15 ;  /* 0x000000ffff077224 */ /* 0x000fe200078e000f */
[----:B------:R-:W-:Y:S02]  /*2c620*/  MOV R29, R14 ;  /* 0x0000000e001d7202 */ /* 0x000fe40000000f00 */
[----:B------:R-:W-:Y:S01]  /*2c630*/  MOV R28, R13 ;  /* 0x0000000d001c7202 */ /* 0x000fe20000000f00 */
[----:B------:R-:W4:Y:S04]  /*2c640*/  LDL.LU.64 R14, [R1+0x2898] ;  /* 0x00289800010e7983 */ /* 0x000f280000300a00 */
[----:B-1----:R-:W4:Y:S01]  /*2c650*/  LDL.LU.64 R12, [R1+0x2890] ;  /* 0x00289000010c7983 */ /* 0x002f220000300a00 */
[----:B------:R-:W-:-:S03]  /*2c660*/  MOV R20, R8 ;  /* 0x0000000800147202 */ /* 0x000fc60000000f00 */
[----:B------:R1:W-:Y:S01]  /*2c670*/  STL [R1+0x2830], R29 ;  /* 0x0028301d01007387 */ /* 0x0003e20000100800 */
[----:B------:R-:W-:-:S03]  /*2c680*/  IMAD.MOV.U32 R21, RZ, RZ, R9 ;  /* 0x000000ffff157224 */ /* 0x000fc600078e0009 */
[----:B------:R2:W-:Y:S01]  /*2c690*/  STL [R1+0x282c], R28 ;  /* 0x00282c1c01007387 */ /* 0x0005e20000100800 */
[-C--:B----4-:R-:W-:Y:S03]  /*2c6a0*/  HMMA.16816.F32.BF16 R12, R12, R10.reuse, R16 ;  /* 0x0000000a0c0c723c */ /* 0x090fe60000041810 */
[----:B------:R-:W3:Y:S04]  /*2c6b0*/  LDL.LU.64 R18, [R1+0x2888] ;  /* 0x0028880001127983 */ /* 0x000ee80000300a00 */
[----:B------:R-:W3:Y:S11]  /*2c6c0*/  LDL.LU.64 R16, [R1+0x2880] ;  /* 0x0028800001107983 */ /* 0x000ef60000300a00 */
[----:B------:R-:W-:Y:S06]  /*2c6d0*/  @!UPT UIADD3 URZ, URZ, URZ, URZ ;  /* 0x0000003f3f3ff290 */ /* 0x000fec000fffe03f */
[----:B------:R-:W-:Y:S01]  /*2c6e0*/  MOV R8, R14 ;  /* 0x0000000e00087202 */ /* 0x000fe20000000f00 */
[----:B------:R-:W-:Y:S01]  /*2c6f0*/  IMAD.MOV.U32 R0, RZ, RZ, R15 ;  /* 0x000000ffff007224 */ /* 0x000fe200078e000f */
[----:B------:R-:W-:Y:S01]  /*2c700*/  MOV R9, R13 ;  /* 0x0000000d00097202 */ /* 0x000fe20000000f00 */
[----:B------:R-:W-:Y:S01]  /*2c710*/  IMAD.MOV.U32 R3, RZ, RZ, R12 ;  /* 0x000000ffff037224 */ /* 0x000fe200078e000c */
[----:B------:R-:W3:Y:S04]  /*2c720*/  LDL.LU.64 R14, [R1+0x2878] ;  /* 0x00287800010e7983 */ /* 0x000ee80000300a00 */
[----:B------:R-:W3:Y:S02]  /*2c730*/  LDL.LU.64 R12, [R1+0x2870] ;  /* 0x00287000010c7983 */ /* 0x000ee40000300a00 */
[-C--:B---3--:R-:W-:Y:S02]  /*2c740*/  HMMA.16816.F32.BF16 R12, R12, R10.reuse, R16 ;  /* 0x0000000a0c0c723c */ /* 0x088fe40000041810 */
[----:B------:R-:W3:Y:S04]  /*2c750*/  LDL.LU.64 R18, [R1+0x2868] ;  /* 0x0028680001127983 */ /* 0x000ee80000300a00 */
[----:B------:R-:W3:Y:S11]  /*2c760*/  LDL.LU.64 R16, [R1+0x2860] ;  /* 0x0028600001107983 */ /* 0x000ef60000300a00 */
[----:B------:R-:W-:Y:S06]  /*2c770*/  @!UPT UIADD3 URZ, URZ, URZ, URZ ;  /* 0x0000003f3f3ff290 */ /* 0x000fec000fffe03f */
[----:B------:R4:W-:Y:S01]  /*2c780*/  STL.64 [R1+0x60], R12 ;  /* 0x0000600c01007387 */ /* 0x0009e20000100a00 */
[----:B-1----:R-:W-:Y:S02]  /*2c790*/  MOV R29, R14 ;  /* 0x0000000e001d7202 */ /* 0x002fe40000000f00 */
[----:B--2---:R-:W-:Y:S01]  /*2c7a0*/  MOV R28, R15 ;  /* 0x0000000f001c7202 */ /* 0x004fe20000000f00 */
        /* <DEDUP_REMOVED lines=11> */
[----:B-1----:R-:W-:Y:S01]  /*2c860*/  MOV R16, R3 ;  /* 0x0000000300107202 */ /* 0x002fe20000000f00 */
[----:B---3--:R-:W-:Y:S02]  /*2c870*/  IMAD.MOV.U32 R19, RZ, RZ, R7 ;  /* 0x000000ffff137224 */ /* 0x008fe400078e0007 */
[----:B------:R-:W0:Y:S04]  /*2c880*/  LDL.LU R7, [R1+0x284c] ;  /* 0x00284c0001077983 */ /* 0x000e280000300800 */
[----:B------:R-:W3:Y:S01]  /*2c890*/  LDL.LU R3, [R1+0x2848] ;  /* 0x0028480001037983 */ /* 0x000ee20000300800 */
[-C--:B--2---:R-:W-:Y:S11]  /*2c8a0*/  HMMA.16816.F32.BF16 R20, R20, R10.reuse, R12 ;  /* 0x0000000a1414723c */ /* 0x084ff6000004180c */
[----:B------:R-:W-:Y:S11]  /*2c8b0*/  @!UPT UIADD3 URZ, URZ, URZ, URZ ;  /* 0x0000003f3f3ff290 */ /* 0x000ff6000fffe03f */
[----:B------:R-:W-:Y:S02]  /*2c8c0*/  @!UPT UIADD3 URZ, URZ, URZ, URZ ;  /* 0x0000003f3f3ff290 */ /* 0x000fe4000fffe03f */
[----:B------:R-:W-:Y:S02]  /*2c8d0*/  MOV R14, R23 ;  /* 0x00000017000e7202 */ /* 0x000fe40000000f00 */
[----:B------:R-:W2:Y:S01]  /*2c8e0*/  LDL R23, [R1+0x8f0] ;  /* 0x0008f00001177983 */ /* 0x000ea20000100800 */
[----:B------:R-:W-:Y:S01]  /*2c8f0*/  MOV R17, R9 ;  /* 0x0000000900117202 */ /* 0x000fe20000000f00 */
[----:B------:R-:W-:Y:S02]  /*2c900*/  IMAD.MOV.U32 R18, RZ, RZ, R8 ;  /* 0x000000ffff127224 */ /* 0x000fe400078e0008 */
[----:B0-----:R-:W-:Y:S01]  /*2c910*/  HMMA.16816.F32.BF16 R8, R24, R10, R4 ;  /* 0x0000000a1808723c */ /* 0x001fe20000041804 */
[----:B---3--:R-:W0:Y:S01]  /*2c920*/  LDSM.16.MT88.4 R4, [R3+0x14000] ;  /* 0x014000000304783b */ /* 0x008e220000004200 */
[----:B------:R-:W-:Y:S01]  /*2c930*/  MOV R15, R22 ;  /* 0x00000016000f7202 */ /* 0x000fe20000000f00 */
[----:B------:R-:W-:Y:S01]  /*2c940*/  IMAD.MOV.U32 R13, RZ, RZ, R20 ;  /* 0x000000ffff0d7224 */ /* 0x000fe200078e0014 */
[----:B------:R-:W-:Y:S11]  /*2c950*/  MOV R12, R21 ;  /* 0x00000015000c7202 */ /* 0x000ff60000000f00 */
[----:B------:R-:W-:Y:S08]  /*2c960*/  @!UPT UIADD3 URZ, URZ, URZ, URZ ;  /* 0x0000003f3f3ff290 */ /* 0x000ff0000fffe03f */
[----:B------:R1:W-:Y:S04]  /*2c970*/  STL.64 [R1+0x2768], R10 ;  /* 0x0027680a01007387 */ /* 0x0003e80000100a00 */
[----:B------:R3:W-:Y:S01]  /*2c980*/  STL.64 [R1+0x2760], R8 ;  /* 0x0027600801007387 */ /* 0x0007e20000100a00 */
[----:B-1----:R-:W-:Y:S01]  /*2c990*/  MOV R10, R15 ;  /* 0x0000000f000a7202 */ /* 0x002fe20000000f00 */
[----:B------:R-:W-:Y:S01]  /*2c9a0*/  IMAD.MOV.U32 R11, RZ, RZ, R14 ;  /* 0x000000ffff0b7224 */ /* 0x000fe200078e000e */
[----:B---3--:R-:W-:Y:S02]  /*2c9b0*/  MOV R8, R13 ;  /* 0x0000000d00087202 */ /* 0x008fe40000000f00 */
[----:B------:R-:W-:Y:S02]  /*2c9c0*/  MOV R9, R12 ;  /* 0x0000000c00097202 */ /* 0x000fe40000000f00 */
[----:B------:R-:W-:Y:S01]  /*2c9d0*/  STL.64 [R1+0x2840], R10 ;  /* 0x0028400a01007387 */ /* 0x000fe20000100a00 */
[----:B0-----:R-:W-:Y:S01]  /*2c9e0*/  IMAD.MOV.U32 R15, RZ, RZ, R4 ;  /* 0x000000ffff0f7224 */ /* 0x001fe200078e0004 */
[----:B------:R-:W-:Y:S01]  /*2c9f0*/  MOV R14, R5 ;  /* 0x00000005000e7202 */ /* 0x000fe20000000f00 */
[----:B------:R-:W-:Y:S01]  /*2ca00*/  IMAD.MOV.U32 R12, RZ, RZ, R7 ;  /* 0x000000ffff0c7224 */ /* 0x000fe200078e0007 */
[----:B------:R-:W-:Y:S01]  /*2ca10*/  MOV R13, R6 ;  /* 0x00000006000d7202 */ /* 0x000fe20000000f00 */
[----:B------:R-:W-:Y:S04]  /*2ca20*/  STL.64 [R1+0x2838], R8 ;  /* 0x0028380801007387 */ /* 0x000fe80000100a00 */
[----:B------:R-:W0:Y:S02]  /*2ca30*/  LDSM.16.MT88.4 R8, [R3+0x14080] ;  /* 0x014080000308783b */ /* 0x000e240000004200 */
[----:B0-----:R-:W-:-:S02]  /*2ca40*/  MOV R21, R8 ;  /* 0x0000000800157202 */ /* 0x001fc40000000f00 */
[----:B------:R-:W-:Y:S01]  /*2ca50*/  MOV R20, R9 ;  /* 0x0000000900147202 */ /* 0x000fe20000000f00 */
[----:B--2---:R-:W0:Y:S04]  /*2ca60*/  LDSM.16.M88.4 R4, [R23+0x20280] ;  /* 0x020280001704783b */ /* 0x004e280000000200 */
[----:B0-----:R0:W-:Y:S04]  /*2ca70*/  STL [R1+0x273c], R6 ;  /* 0x00273c0601007387 */ /* 0x0011e80000100800 */
[----:B------:R1:W-:Y:S01]  /*2ca80*/  STL [R1+0x2738], R7 ;  /* 0x0027380701007387 */ /* 0x0003e20000100800 */
[----:B0-----:R-:W-:Y:S01]  /*2ca90*/  MOV R6, R11 ;  /* 0x0000000b00067202 */ /* 0x001fe20000000f00 */
[----:B-1----:R-:W-:-:S02]  /*2caa0*/  IMAD.MOV.U32 R7, RZ, RZ, R10 ;  /* 0x000000ffff077224 */ /* 0x002fc400078e000a */
[----:B----4-:R-:W0:Y:S04]  /*2cab0*/  LDSM.16.MT88.4 R8, [R2+0x14000] ;  /* 0x014000000208783b */ /* 0x010e280000004200 */
[----:B------:R1:W-:Y:S01]  /*2cac0*/  STL [R1+0x2780], R3 ;  /* 0x0027800301007387 */ /* 0x0003e20000100800 */
[----:B0-----:R-:W-:Y:S01]  /*2cad0*/  IMAD.MOV.U32 R25, RZ, RZ, R8 ;  /* 0x000000ffff197224 */ /* 0x001fe200078e0008 */
[----:B------:R-:W-:Y:S01]  /*2cae0*/  MOV R24, R9 ;  /* 0x0000000900187202 */ /* 0x000fe20000000f00 */
[----:B-1----:R-:W-:Y:S01]  /*2caf0*/  IMAD.MOV.U32 R3, RZ, RZ, R11 ;  /* 0x000000ffff037224 */ /* 0x002fe200078e000b */
[----:B------:R-:W-:Y:S02]  /*2cb00*/  MOV R22, R10 ;  /* 0x0000000a00167202 */ /* 0x000fe40000000f00 */
[----:B------:R-:W0:Y:S01]  /*2cb10*/  LDSM.16.MT88.4 R8, [R2+0x14080] ;  /* 0x014080000208783b */ /* 0x000e220000004200 */
[----:B------:R-:W-:Y:S01]  /*2cb20*/  MOV R23, R16 ;  /* 0x0000001000177202 */ /* 0x000fe20000000f00 */
[----:B------:R-:W-:Y:S01]  /*2cb30*/  IMAD.MOV.U32 R16, RZ, RZ, R17 ;  /* 0x000000ffff107224 */ /* 0x000fe200078e0011 */
[----:B------:R-:W-:-:S02]  /*2cb40*/  MOV R17, R18 ;  /* 0x0000001200117202 */ /* 0x000fc40000000f00 */
        /* <DEDUP_REMOVED lines=63> */
[----:B------:R-:W0:Y:S04]  /*2cf40*/  LDSM.16.MT88.4 R16, [R2+0x14080] ;  /* 0x014080000210783b */ /* 0x000e280000004200 */
[----:B-----5:R1:W-:Y:S04]  /*2cf50*/  STL.64 [R1+0x27e8], R12 ;  /* 0x0027e80c01007387 */ /* 0x0203e80000100a00 */
[----:B-1----:R-:W5:Y:S04]  /*2cf60*/  LDL.LU R12, [R1+0x90] ;  /* 0x00009000010c7983 */ /* 0x002f680000300800 */
        /* <DEDUP_REMOVED lines=8> */
[----:B-1----:R-:W5:Y:S04]  /*2cff0*/  LDL.LU R12, [R1+0xa0] ;  /* 0x0000a000010c7983 */ /* 0x002f680000300800 */
        /* <DEDUP_REMOVED lines=55> */
[----:B------:R-:W0:Y:S04]  /*2d370*/  LDL.LU.64 R10, [R1+0x2790] ;  /* 0x00279000010a7983 */ /* 0x000e280000300a00 */
[----:B------:R-:W0:Y:S01]  /*2d380*/  LDL.LU.64 R8, [R1+0x2788] ;  /* 0x0027880001087983 */ /* 0x000e220000300a00 */
[----:B------:R-:W-:-:S03]  /*2d390*/  IMAD.MOV.U32 R15, RZ, RZ, R3 ;  /* 0x000000ffff0f7224 */ /* 0x000fc600078e0003 */
[----:B------:R-:W4:Y:S01]  /*2d3a0*/  LDL.LU R3, [R1+0x2780] ;  /* 0x0027800001037983 */ /* 0x000f220000300800 */
[----:B0-----:R-:W-:Y:S11]  /*2d3b0*/  HMMA.16816.F32.BF16 R8, R16, R4, R8 ;  /* 0x000000041008723c */ /* 0x001ff60000041808 */
        /* <DEDUP_REMOVED lines=284> */
[----:B------:R-:W-:Y:S02]  /*2e580*/  MOV R7, R15 ;  /* 0x0000000f00077202 */ /* 0x000fe40000000f00 */
        /* <DEDUP_REMOVED lines=45> */
[----:B------:R-:W-:Y:S02]  /*2e860*/  MOV R14, R23 ;  /* 0x00000017000e7202 */ /* 0x000fe40000000f00 */
[----:B------:R-:W-:Y:S02]  /*2e870*/  MOV R13, R20 ;  /* 0x00000014000d7202 */ /* 0x000fe40000000f00 */
[----:B------:R-:W-:Y:S02]  /*2e880*/  MOV R12, R21 ;  /* 0x00000015000c7202 */ /* 0x000fe40000000f00 */
[----:B---3--:R-:W0:Y:S04]  /*2e890*/  LDSM.16.MT88.4 R20, [R3+0x17000] ;  /* 0x017000000314783b */ /* 0x008e280000004200 */
[----:B------:R1:W-:Y:S04]  /*2e8a0*/  STL.64 [R1+0x24f8], R6 ;  /* 0x0024f80601007387 */ /* 0x0003e80000100a00 */
[----:B------:R2:W-:Y:S01]  /*2e8b0*/  STL.64 [R1+0x24f0], R4 ;  /* 0x0024f00401007387 */ /* 0x0005e20000100a00 */
[----:B-1----:R-:W-:Y:S01]  /*2e8c0*/  IMAD.MOV.U32 R6, RZ, RZ, R15 ;  /* 0x000000ffff067224 */ /* 0x002fe200078e000f */
[----:B------:R-:W-:-:S02]  /*2e8d0*/  MOV R7, R14 ;  /* 0x0000000e00077202 */ /* 0x000fc40000000f00 */
[----:B--2---:R-:W-:Y:S02]  /*2e8e0*/  MOV R4, R13 ;  /* 0x0000000d00047202 */ /* 0x004fe40000000f00 */
[----:B------:R-:W-:Y:S01]  /*2e8f0*/  MOV R5, R12 ;  /* 0x0000000c00057202 */ /* 0x000fe20000000f00 */
[----:B------:R-:W-:Y:S04]  /*2e900*/  STL.64 [R1+0x25e0], R6 ;  /* 0x0025e00601007387 */ /* 0x000fe80000100a00 */
[----:B------:R-:W-:Y:S04]  /*2e910*/  STL.64 [R1+0x25d8], R4 ;  /* 0x0025d80401007387 */ /* 0x000fe80000100a00 */
[----:B------:R-:W1:Y:S01]  /*2e920*/  LDSM.16.MT88.4 R4, [R3+0x17080] ;  /* 0x017080000304783b */ /* 0x000e620000004200 */
[----:B0-----:R-:W-:Y:S01]  /*2e930*/  IMAD.MOV.U32 R13, RZ, RZ, R20 ;  /* 0x000000ffff0d7224 */ /* 0x001fe200078e0014 */
[----:B------:R-:W-:Y:S01]  /*2e940*/  MOV R12, R21 ;  /* 0x00000015000c7202 */ /* 0x000fe20000000f00 */
[----:B-1----:R-:W-:Y:S01]  /*2e950*/  IMAD.MOV.U32 R21, RZ, RZ, R4 ;  /* 0x000000ffff157224 */ /* 0x002fe200078e0004 */
[----:B------:R-:W-:-:S02]  /*2e960*/  MOV R20, R5 ;  /* 0x0000000500147202 */ /* 0x000fc40000000f00 */
[----:B------:R-:W-:Y:S02]  /*2e970*/  MOV R15, R6 ;  /* 0x00000006000f7202 */ /* 0x000fe40000000f00 */
[----:B------:R-:W-:Y:S02]  /*2e980*/  MOV R14, R7 ;  /* 0x00000007000e7202 */ /* 0x000fe40000000f00 */
[----:B----4-:R-:W0:Y:S04]  /*2e990*/  LDSM.16.MT88.4 R4, [R2+0x17000] ;  /* 0x017000000204783b */ /* 0x010e280000004200 */
[----:B------:R1:W-:Y:S01]  /*2e9a0*/  STL [R1+0x24e4], R3 ;  /* 0x0024e40301007387 */ /* 0x0003e20000100800 */
[----:B0-----:R-:W-:Y:S01]  /*2e9b0*/  IMAD.MOV.U32 R26, RZ, RZ, R4 ;  /* 0x000000ffff1a7224 */ /* 0x001fe200078e0004 */
[----:B------:R-:W-:-:S02]  /*2e9c0*/  MOV R25, R5 ;  /* 0x0000000500197202 */ /* 0x000fc40000000f00 */
[----:B------:R-:W-:Y:S02]  /*2e9d0*/  MOV R24, R6 ;  /* 0x0000000600187202 */ /* 0x000fe40000000f00 */
[----:B-1----:R-:W-:Y:S02]  /*2e9e0*/  MOV R3, R7 ;  /* 0x0000000700037202 */ /* 0x002fe40000000f00 */
[----:B------:R-:W0:Y:S01]  /*2e9f0*/  LDSM.16.MT88.4 R4, [R2+0x17080] ;  /* 0x017080000204783b */ /* 0x000e220000004200 */
[----:B------:R-:W-:Y:S01]  /*2ea00*/  MOV R9, R22 ;  /* 0x0000001600097202 */ /* 0x000fe20000000f00 */
[----:B-----5:R-:W-:Y:S01]  /*2ea10*/  IMAD.MOV.U32 R22, RZ, RZ, R16 ;  /* 0x000000ffff167224 */ /* 0x020fe200078e0010 */
[----:B------:R-:W-:Y:S02]  /*2ea20*/  MOV R8, R23 ;  /* 0x0000001700087202 */ /* 0x000fe40000000f00 */
[----:B------:R-:W-:Y:S02]  /*2ea30*/  MOV R23, R17 ;  /* 0x0000001100177202 */ /* 0x000fe40000000f00 */
[----:B------:R-:W-:-:S02]  /*2ea40*/  MOV R16, R28 ;  /* 0x0000001c00107202 */ /* 0x000fc40000000f00 */
[----:B------:R-:W-:Y:S02]  /*2ea50*/  MOV R17, R0 ;  /* 0x0000000000117202 */ /* 0x000fe40000000f00 */
        /* <DEDUP_REMOVED lines=44> */
[----:B0-----:R-:W-:Y:S01]  /*2ed20*/  MOV R4, R13 ;  /* 0x0000000d00047202 */ /* 0x001fe20000000f00 */
[----:B------:R-:W-:Y:S02]  /*2ed30*/  IMAD.MOV.U32 R5, RZ, RZ, R12 ;  /* 0x000000ffff057224 */ /* 0x000fe400078e000c */
        /* <DEDUP_REMOVED lines=9> */
[----:B0-----:R-:W-:-:S02]  /*2edd0*/  MOV R14, R18 ;  /* 0x00000012000e7202 */ /* 0x001fc40000000f00 */
[----:B------:R-:W-:Y:S02]  /*2ede0*/  MOV R15, R19 ;  /* 0x00000013000f7202 */ /* 0x000fe40000000f00 */
[----:B----4-:R-:W-:Y:S01]  /*2edf0*/  MOV R12, R29 ;  /* 0x0000001d000c7202 */ /* 0x010fe20000000f00 */
[----:B---3--:R-:W-:Y:S01]  /*2ee00*/  IMAD.MOV.U32 R13, RZ, RZ, R11 ;  /* 0x000000ffff0d7224 */ /* 0x008fe200078e000b */
[----:B------:R-:W2:Y:S04]  /*2ee10*/  LDL.LU R29, [R1+0x25b8] ;  /* 0x0025b800011d7983 */ /* 0x000ea80000300800 */
[----:B------:R-:W3:Y:S04]  /*2ee20*/  LDL.LU R11, [R1+0x25b4] ;  /* 0x0025b400010b7983 */ /* 0x000ee80000300800 */
[----:B------:R-:W-:Y:S04]  /*2ee30*/  STL.64 [R1+0x2580], R14 ;  /* 0x0025800e01007387 */ /* 0x000fe80000100a00 */
[----:B------:R0:W-:Y:S01]  /*2ee40*/  STL.64 [R1+0x2578], R12 ;  /* 0x0025780c01007387 */ /* 0x0001e20000100a00 */
[----:B------:R-:W-:-:S02]  /*2ee50*/  MOV R6, R9 ;  /* 0x0000000900067202 */ /* 0x000fc40000000f00 */
[----:B------:R-:W-:Y:S01]  /*2ee60*/  MOV R7, R8 ;  /* 0x0000000800077202 */ /* 0x000fe20000000f00 */
[----:B------:R-:W-:Y:S04]  /*2ee70*/  LDSM.16.MT88.4 R16, [R2+0x17080] ;  /* 0x017080000210783b */ /* 0x000fe80000004200 */
        /* <DEDUP_REMOVED lines=56> */
[----:B------:R-:W-:Y:S02]  /*2f200*/  MOV R9, R7 ;  /* 0x0000000700097202 */ /* 0x000fe40000000f00 */
[----:B------:R-:W-:Y:S01]  /*2f210*/  MOV R23, R5 ;  /* 0x0000000500177202 */ /* 0x000fe20000000f00 */
        /* <DEDUP_REMOVED lines=9> */
[----:B--2---:R-:W-:Y:S11]  /*2f2b0*/  HMMA.16816.F32.BF16 R4, R16, R10, R4 ;  /* 0x0000000a1004723c */ /* 0x004ff60000041804 */
[----:B------:R-:W-:Y:S11]  /*2f2c0*/  @!UPT UIADD3 URZ, URZ, URZ, URZ ;  /* 0x0000003f3f3ff290 */ /* 0x000ff6000fffe03f */
[----:B------:R-:W-:Y:S02]  /*2f2d0*/  @!UPT UIADD3 URZ, URZ, URZ, URZ ;  /* 0x0000003f3f3ff290 */ /* 0x000fe4000fffe03f */
[----:B------:R-:W-:Y:S01]  /*2f2e0*/  MOV R17, R6 ;  /* 0x0000000600117202 */ /* 0x000fe20000000f00 */
[----:B------:R-:W-:Y:S01]  /*2f2f0*/  IMAD.MOV.U32 R16, RZ, RZ, R7 ;  /* 0x000000ffff107224 */ /* 0x000fe200078e0007 */
[----:B------:R-:W-:Y:S01]  /*2f300*/  MOV R19, R4 ;  /* 0x0000000400137202 */ /* 0x000fe20000000f00 */
[----:B------:R-:W3:Y:S01]  /*2f310*/  LDL.LU.64 R6, [R1+0x2508] ;  /* 0x0025080001067983 */ /* 0x000ee20000300a00 */
[----:B------:R-:W-:-:S03]  /*2f320*/  MOV R18, R5 ;  /* 0x0000000500127202 */ /* 0x000fc60000000f00 */
[----:B------:R-:W3:Y:S01]  /*2f330*/  LDL.LU.64 R4, [R1+0x2500] ;  /* 0x0025000001047983 */ /* 0x000ee20000300a00 */
[----:B------:R-:W-:Y:S02]  /*2f340*/  MOV R3, R13 ;  /* 0x0000000d00037202 */ /* 0x000fe40000000f00 */
[----:B------:R-:W-:Y:S01]  /*2f350*/  MOV R13, R29 ;  /* 0x0000001d000d7202 */ /* 0x000fe20000000f00 */
[-C--:B---3--:R-:W-:Y:S11]  /*2f360*/  HMMA.16816.F32.BF16 R4, R20, R10.reuse, R4 ;  /* 0x0000000a1404723c */ /* 0x088ff60000041804 */
[----:B------:R-:W-:Y:S11]  /*2f370*/  @!UPT UIADD3 URZ, URZ, URZ, URZ ;  /* 0x0000003f3f3ff290 */ /* 0x000ff6000fffe03f */
[----:B------:R-:W-:Y:S02]  /*2f380*/  @!UPT UIADD3 URZ, URZ, URZ, URZ ;  /* 0x0000003f3f3ff290 */ /* 0x000fe4000fffe03f */
[----:B------:R-:W-:Y:S01]  /*2f390*/  MOV R21, R6 ;  /* 0x0000000600157202 */ /* 0x000fe20000000f00 */
[----:B------:R-:W-:Y:S01]  /*2f3a0*/  IMAD.MOV.U32 R20, RZ, RZ, R7 ;  /* 0x000000ffff147224 */ /* 0x000fe200078e0007 */
[----:B------:R-:W-:Y:S02]  /*2f3b0*/  MOV R29, R4 ;  /* 0x00000004001d7202 */ /* 0x000fe40000000f00 */
[----:B------:R-:W-:Y:S01]  /*2f3c0*/  MOV R22, R5 ;  /* 0x0000000500167202 */ /* 0x000fe20000000f00 */
[----:B------:R-:W1:Y:S01]  /*2f3d0*/  LDL.LU.64 R6, [R1+0x24f8] ;  /* 0x0024f80001067983 */ /* 0x000e620000300a00 */
        /* <DEDUP_REMOVED lines=9> */
[----:B------:R0:W-:Y:S01]  /*2f470*/  STL.64 [R1+0x2428], R10 ;  /* 0x0024280a01007387 */ /* 0x0001e20000100a00 */
[----:B------:R1:W-:Y:S01]  /*2f480*/  STL.64 [R1+0x2420], R8 ;  /* 0x0024200801007387 */ /* 0x0003e20000100a00 */
[----:B0-----:R-:W-:Y:S01]  /*2f490*/  MOV R10, R21 ;  /* 0x00000015000a7202 */ /* 0x001fe20000000f00 */
[----:B------:R-:W-:Y:S01]  /*2f4a0*/  IMAD.MOV.U32 R11, RZ, RZ, R20 ;  /* 0x000000ffff0b7224 */ /* 0x000fe200078e0014 */
[----:B-1----:R-:W-:Y:S02]  /*2f4b0*/  MOV R8, R29 ;  /* 0x0000001d00087202 */ /* 0x002fe40000000f00 */
[----:B------:R-:W-:Y:S01]  /*2f4c0*/  MOV R9, R22 ;  /* 0x0000001600097202 */ /* 0x000fe20000000f00 */
[----:B------:R-:W3:Y:S01]  /*2f4d0*/  LDL.LU R29, [R1+0x24ec] ;  /* 0x0024ec00011d7983 */ /* 0x000ee20000300800 */
[----:B------:R-:W4:Y:S02]  /*2f4e0*/  LDL R27, [R1+0xa28] ;  /* 0x000a2800011b7983 */ /* 0x000f240000100800 */
[----:B------:R0:W-:Y:S01]  /*2f4f0*/  STL.64 [R1+0x2438], R10 ;  /* 0x0024380a01007387 */ /* 0x0001e20000100a00 */
[----:B------:R1:W-:Y:S01]  /*2f500*/  STL.64 [R1+0x2430], R8 ;  /* 0x0024300801007387 */ /* 0x0003e20000100a00 */
[----:B0-----:R-:W-:Y:S01]  /*2f510*/  MOV R10, R17 ;  /* 0x00000011000a7202 */ /* 0x001fe20000000f00 */
[----:B------:R-:W-:Y:S01]  /*2f520*/  IMAD.MOV.U32 R11, RZ, RZ, R16 ;  /* 0x000000ffff0b7224 */ /* 0x000fe200078e0010 */
[----:B-1----:R-:W-:-:S02]  /*2f530*/  MOV R8, R19 ;  /* 0x0000001300087202 */ /* 0x002fc40000000f00 */
[----:B------:R-:W-:Y:S02]  /*2f540*/  MOV R9, R18 ;  /* 0x0000001200097202 */ /* 0x000fe40000000f00 */
[----:B------:R-:W-:Y:S03]  /*2f550*/  STL.64 [R1+0x2448], R10 ;  /* 0x0024480a01007387 */ /* 0x000fe60000100a00 */
[----:B------:R0:W-:Y:S02]  /*2f560*/  STL.64 [R1+0x2440], R8 ;  /* 0x0024400801007387 */ /* 0x0001e40000100a00 */
[----:B0-----:R-:W-:Y:S02]  /*2f570*/  MOV R8, R28 ;  /* 0x0000001c00087202 */ /* 0x001fe40000000f00 */
[----:B------:R-:W-:Y:S01]  /*2f580*/  MOV R9, R3 ;  /* 0x0000000300097202 */ /* 0x000fe20000000f00 */
[----:B------:R-:W5:Y:S01]  /*2f590*/  LDL.LU R28, [R1+0x24e8] ;  /* 0x0024e800011c7983 */ /* 0x000f620000300800 */
[----:B------:R-:W2:Y:S01]  /*2f5a0*/  LDL.LU R3, [R1+0x24e4] ;  /* 0x0024e40001037983 */ /* 0x000ea20000300800 */
[----:B------:R-:W-:Y:S01]  /*2f5b0*/  MOV R10, R0 ;  /* 0x00000000000a7202 */ /* 0x000fe20000000f00 */
[----:B------:R-:W-:Y:S01]  /*2f5c0*/  IMAD.MOV.U32 R11, RZ, RZ, R2 ;  /* 0x000000ffff0b7224 */ /* 0x000fe200078e0002 */
[----:B------:R-:W3:Y:S01]  /*2f5d0*/  LDL.LU R0, [R1+0x24e0] ;  /* 0x0024e00001007983 */ /* 0x000ee20000300800 */
[----:B------:R-:W3:Y:S01]  /*2f5e0*/  LDL.LU R2, [R1+0x24dc] ;  /* 0x0024dc0001027983 */ /* 0x000ee20000300800 */
[----:B------:R-:W-:-:S02]  /*2f5f0*/  MOV R17, R12 ;  /* 0x0000000c00117202 */ /* 0x000fc40000000f00 */
[----:B------:R-:W-:Y:S02]  /*2f600*/  MOV R18, R13 ;  /* 0x0000000d00127202 */ /* 0x000fe40000000f00 */
[----:B------:R-:W-:Y:S01]  /*2f610*/  MOV R19, R14 ;  /* 0x0000000e00137202 */ /* 0x000fe20000000f00 */
[----:B------:R-:W-:Y:S01]  /*2f620*/  IMAD.MOV.U32 R16, RZ, RZ, R15 ;  /* 0x000000ffff107224 */ /* 0x000fe200078e000f */
[----:B------:R-:W-:Y:S01]  /*2f630*/  STL.64 [R1+0x2458], R10 ;  /* 0x0024580a01007387 */ /* 0x000fe20000100a00 */
[----:B------:R-:W-:Y:S03]  /*2f640*/  STL.64 [R1+0x2450], R8 ;  /* 0x0024500801007387 */ /* 0x000fe60000100a00 */
[----:B--2---:R-:W0:Y:S04]  /*2f650*/  LDSM.16.MT88.4 R4, [R3+0x18000] ;  /* 0x018000000304783b */ /* 0x004e280000004200 */
[----:B------:R-:W1:Y:S01]  /*2f660*/  LDSM.16.MT88.4 R8, [R3+0x18080] ;  /* 0x018080000308783b */ /* 0x000e620000004200 */
[----:B0-----:R-:W-:-:S02]  /*2f670*/  MOV R15, R4 ;  /* 0x00000004000f7202 */ /* 0x001fc40000000f00 */
[----:B------:R-:W-:Y:S02]  /*2f680*/  MOV R14, R5 ;  /* 0x00000005000e7202 */ /* 0x000fe40000000f00 */
[----:B------:R-:W-:Y:S01]  /*2f690*/  MOV R13, R6 ;  /* 0x00000006000d7202 */ /* 0x000fe20000000f00 */
[----:B------:R-:W-:Y:S02]  /*2f6a0*/  IMAD.MOV.U32 R12, RZ, RZ, R7 ;  /* 0x000000ffff0c7224 */ /* 0x000fe400078e0007 */
[----:B------:R-:W0:Y:S01]  /*2f6b0*/  LDSM.16.M88.4 R4, [R23+0x20300] ;  /* 0x020300001704783b */ /* 0x000e220000000200 */
[----:B-1----:R-:W-:Y:S02]  /*2f6c0*/  MOV R21, R8 ;  /* 0x0000000800157202 */ /* 0x002fe40000000f00 */
[----:B------:R-:W-:Y:S01]  /*2f6d0*/  MOV R20, R9 ;  /* 0x0000000900147202 */ /* 0x000fe20000000f00 */
[----:B0-----:R0:W-:Y:S01]  /*2f6e0*/  STL [R1+0x2414], R6 ;  /* 0x0024140601007387 */ /* 0x0011e20000100800 */
[----:B------:R1:W-:Y:S02]  /*2f6f0*/  STL [R1+0x2410], R7 ;  /* 0x0024100701007387 */ /* 0x0003e40000100800 */
[----:B0-----:R-:W-:Y:S01]  /*2f700*/  IMAD.MOV.U32 R6, RZ, RZ, R11 ;  /* 0x000000ffff067224 */ /* 0x001fe200078e000b */
[----:B-1----:R-:W-:-:S02]  /*2f710*/  MOV R7, R10 ;  /* 0x0000000a00077202 */ /* 0x002fc40000000f00 */
[----:B----4-:R-:W0:Y:S02]  /*2f720*/  LDSM.16.MT88.4 R8, [R27+0x18000] ;  /* 0x018000001b08783b */ /* 0x010e240000004200 */
[----:B0-----:R-:W-:Y:S02]  /*2f730*/  MOV R25, R8 ;  /* 0x0000000800197202 */ /* 0x001fe40000000f00 */
[----:B------:R-:W-:Y:S02]  /*2f740*/  MOV R24, R9 ;  /* 0x0000000900187202 */ /* 0x000fe40000000f00 */
[----:B------:R-:W-:Y:S01]  /*2f750*/  MOV R23, R10 ;  /* 0x0000000a00177202 */ /* 0x000fe20000000f00 */
[----:B------:R-:W-:Y:S02]  /*2f760*/  IMAD.MOV.U32 R22, RZ, RZ, R11 ;  /* 0x000000ffff167224 */ /* 0x000fe400078e000b */
[----:B------:R-:W0:Y:S04]  /*2f770*/  LDSM.16.MT88.4 R8, [R27+0x18080] ;  /* 0x018080001b08783b */ /* 0x000e280000004200 */
[----:B0-----:R0:W-:Y:S01]  /*2f780*/  STL.64 [R1+0x2478], R10 ;  /* 0x0024780a01007387 */ /* 0x0011e20000100a00 */
[----:B------:R1:W-:Y:S01]  /*2f790*/  STL.64 [R1+0x2470], R8 ;  /* 0x0024700801007387 */ /* 0x0003e20000100a00 */
[----:B0-----:R-:W-:Y:S01]  /*2f7a0*/  MOV R10, R23 ;  /* 0x00000017000a7202 */ /* 0x001fe20000000f00 */
[----:B------:R-:W-:Y:S01]  /*2f7b0*/  IMAD.MOV.U32 R11, RZ, RZ, R22 ;  /* 0x000000ffff0b7224 */ /* 0x000fe200078e0016 */
[----:B-1----:R-:W-:-:S02]  /*2f7c0*/  MOV R8, R25 ;  /* 0x0000001900087202 */ /* 0x002fc40000000f00 */
[----:B------:R-:W-:Y:S02]  /*2f7d0*/  MOV R9, R24 ;  /* 0x0000001800097202 */ /* 0x000fe40000000f00 */
[----:B------:R0:W-:Y:S03]  /*2f7e0*/  STL.64 [R1+0x2498], R10 ;  /* 0x0024980a01007387 */ /* 0x0001e60000100a00 */
[----:B------:R1:W-:Y:S01]  /*2f7f0*/  STL.64 [R1+0x2490], R8 ;  /* 0x0024900801007387 */ /* 0x0003e20000100a00 */
[----:B0-----:R-:W-:Y:S01]  /*2f800*/  MOV R10, R7 ;  /* 0x00000007000a7202 */ /* 0x001fe20000000f00 */
[----:B------:R-:W-:Y:S01]  /*2f810*/  IMAD.MOV.U32 R11, RZ, RZ, R6 ;  /* 0x000000ffff0b7224 */ /* 0x000fe200078e0006 */
[----:B-1----:R-:W-:Y:S02]  /*2f820*/  MOV R8, R21 ;  /* 0x0000001500087202 */ /* 0x002fe40000000f00 */
[----:B------:R-:W-:-:S02]  /*2f830*/  MOV R9, R20 ;  /* 0x0000001400097202 */ /* 0x000fc40000000f00 */
[----:B------:R0:W-:Y:S03]  /*2f840*/  STL.64 [R1+0x24b8], R10 ;  /* 0x0024b80a01007387 */ /* 0x0001e60000100a00 */
[----:B------:R1:W-:Y:S01]  /*2f850*/  STL.64 [R1+0x24b0], R8 ;  /* 0x0024b00801007387 */ /* 0x0003e20000100a00 */
[----:B0-----:R-:W-:Y:S02]  /*2f860*/  MOV R10, R13 ;  /* 0x0000000d000a7202 */ /* 0x001fe40000000f00 */
[----:B-1----:R-:W-:Y:S02]  /*2f870*/  MOV R8, R15 ;  /* 0x0000000f00087202 */ /* 0x002fe40000000f00 */
[----:B------:R-:W-:Y:S01]  /*2f880*/  MOV R9, R14 ;  /* 0x0000000e00097202 */ /* 0x000fe20000000f00 */
[----:B------:R-:W-:Y:S02]  /*2f890*/  IMAD.MOV.U32 R11, RZ, RZ, R12 ;  /* 0x000000ffff0b7224 */ /* 0x000fe400078e000c */
[----:B---3--:R-:W0:Y:S04]  /*2f8a0*/  LDSM.16.MT88.4 R12, [R2+0x18000] ;  /* 0x01800000020c783b */ /* 0x008e280000004200 */
[----:B0-----:R0:W-:Y:S01]  /*2f8b0*/  STL.64 [R1+0x2468], R14 ;  /* 0x0024680e01007387 */ /* 0x0011e20000100a00 */
[----:B------:R1:W-:Y:S01]  /*2f8c0*/  STL.64 [R1+0x2460], R12 ;  /* 0x0024600c01007387 */ /* 0x0003e20000100a00 */
[----:B0-----:R-:W-:Y:S01]  /*2f8d0*/  MOV R14, R18 ;  /* 0x00000012000e7202 */ /* 0x001fe20000000f00 */
[----:B------:R-:W-:Y:S01]  /*2f8e0*/  IMAD.MOV.U32 R15, RZ, RZ, R19 ;  /* 0x000000ffff0f7224 */ /* 0x000fe200078e0013 */
[----:B-1----:R-:W-:-:S02]  /*2f8f0*/  MOV R12, R16 ;  /* 0x00000010000c7202 */ /* 0x002fc40000000f00 */
[----:B------:R-:W-:Y:S02]  /*2f900*/  MOV R13, R17 ;  /* 0x00000011000d7202 */ /* 0x000fe40000000f00 */
[----:B------:R-:W0:Y:S04]  /*2f910*/  LDSM.16.MT88.4 R16, [R2+0x18080] ;  /* 0x018080000210783b */ /* 0x000e280000004200 */
[----:B------:R-:W-:Y:S01]  /*2f920*/  STL.64 [R1+0x2488], R14 ;  /* 0x0024880e01007387 */ /* 0x000fe20000100a00 */
[----:B------:R1:W-:Y:S03]  /*2f930*/  STL.64 [R1+0x2480], R12 ;  /* 0x0024800c01007387 */ /* 0x0003e60000100a00 */
[----:B-1----:R-:W2:Y:S01]  /*2f940*/  LDL.LU R12, [R1+0x80] ;  /* 0x00008000010c7983 */ /* 0x002ea20000300800 */
[----:B------:R-:W2:Y:S01]  /*2f950*/  LDL.LU R13, [R1+0x84] ;  /* 0x00008400010d7983 */ /* 0x000ea20000300800 */
[----:B-----5:R-:W-:-:S02]  /*2f960*/  MOV R14, R28 ;  /* 0x0000001c000e7202 */ /* 0x020fc40000000f00 */
[----:B------:R-:W-:Y:S01]  /*2f970*/  MOV R15, R29 ;  /* 0x0000001d000f7202 */ /* 0x000fe20000000f00 */
[----:B------:R-:W3:Y:S01]  /*2f980*/  LDL.LU R28, [R1+0x24d8] ;  /* 0x0024d800011c7983 */ /* 0x000ee20000300800 */
[----:B------:R-:W4:Y:S03]  /*2f990*/  LDL.LU R29, [R1+0x24d4] ;  /* 0x0024d400011d7983 */ /* 0x000f260000300800 */
[----:B------:R1:W-:Y:S02]  /*2f9a0*/  STL.64 [R1+0x24a8], R14 ;  /* 0x0024a80e01007387 */ /* 0x0003e40000100a00 */
[----:B-1----:R-:W-:Y:S02]  /*2f9b0*/  MOV R14, R0 ;  /* 0x00000000000e7202 */ /* 0x002fe40000000f00 */
[----:B--2---:R1:W-:Y:S04]  /*2f9c0*/  STL.64 [R1+0x24a0], R12 ;  /* 0x0024a00c01007387 */ /* 0x0043e80000100a00 */
[----:B-1----:R-:W2:Y:S01]  /*2f9d0*/  LDL.LU R12, [R1+0x90] ;  /* 0x00009000010c7983 */ /* 0x002ea20000300800 */
[----:B------:R-:W2:Y:S02]  /*2f9e0*/  LDL.LU R13, [R1+0x94] ;  /* 0x00009400010d7983 */ /* 0x000ea40000300800 */
[----:B------:R-:W5:Y:S02]  /*2f9f0*/  LDL.LU R0, [R1+0x24d0] ;  /* 0x0024d00001007983 */ /* 0x000f640000300800 */
[----:B------:R-:W2:Y:S01]  /*2fa00*/  LDL.LU R15, [R1+0x9c] ;  /* 0x00009c00010f7983 */ /* 0x000ea20000300800 */
[----:B-----5:R-:W1:Y:S04]  /*2fa10*/  LDSM.16.MT88.4 R20, [R0+0x18000] ;  /* 0x018000000014783b */ /* 0x020e680000004200 */
[----:B--2---:R-:W-:Y:S01]  /*2fa20*/  STL.64 [R1+0x24c8], R14 ;  /* 0x0024c80e01007387 */ /* 0x004fe20000100a00 */
[----:B------:R2:W-:Y:S03]  /*2fa30*/  STL.64 [R1+0x24c0], R12 ;  /* 0x0024c00c01007387 */ /* 0x0005e60000100a00 */
[----:B------:R-:W5:Y:S04]  /*2fa40*/  LDSM.16.MT88.4 R24, [R0+0x18080] ;  /* 0x018080000018783b */ /* 0x000f680000004200 */
[----:B--2---:R-:W2:Y:S01]  /*2fa50*/  LDL.LU R12, [R1+0xa0] ;  /* 0x0000a000010c7983 */ /* 0x004ea20000300800 */
[----:B------:R-:W2:Y:S02]  /*2fa60*/  LDL.LU R13, [R1+0xa4] ;  /* 0x0000a400010d7983 */ /* 0x000ea40000300800 */
[----:B----4-:R-:W-:Y:S01]  /*2fa70*/  IMAD.MOV.U32 R14, RZ, RZ, R29 ;  /* 0x000000ffff0e7224 */ /* 0x010fe200078e001d */
[----:B---3--:R-:W-:Y:S01]  /*2fa80*/  MOV R15, R28 ;  /* 0x0000001c000f7202 */ /* 0x008fe20000000f00 */
[----:B------:R-:W-:Y:S06]  /*2fa90*/  STL [R1+0x2418], R0 ;  /* 0x0024180001007387 */ /* 0x000fec0000100800 */
[-C--:B--2---:R-:W-:Y:S01]  /*2faa0*/  HMMA.16816.F32.BF16 R8, R8, R4.reuse, R12 ;  /* 0x000000040808723c */ /* 0x084fe2000004180c */
[----:B------:R-:W2:Y:S01]  /*2fab0*/  LDL.LU.64 R14, [R1+0x24c8] ;  /* 0x0024c800010e7983 */ /* 0x000ea20000300a00 */
[----:B------:R-:W2:Y:S11]  /*2fac0*/  LDL.LU.64 R12, [R1+0x24c0] ;  /* 0x0024c000010c7983 */ /* 0x000eb60000300a00 */
[----:B------:R-:W-:Y:S10]  /*2fad0*/  @!UPT UIADD3 URZ, URZ, URZ, URZ ;  /* 0x0000003f3f3ff290 */ /* 0x000ff4000fffe03f */
[----:B------:R-:W-:Y:S01]  /*2fae0*/  STL.64 [R1+0xa0], R8 ;  /* 0x0000a00801007387 */ /* 0x000fe20000100a00 */
[----:B------:R3:W-:Y:S03]  /*2faf0*/  STL.64 [R1+0xa8], R10 ;  /* 0x0000a80a01007387 */ /* 0x0007e60000100a00 */
[----:B---3--:R-:W2:Y:S01]  /*2fb00*/  LDL.LU.64 R10, [R1+0x24b8] ;  /* 0x0024b800010a7983 */ /* 0x008ea20000300a00 */
[----:B------:R-:W2:Y:S02]  /*2fb10*/  LDL.LU.64 R8, [R1+0x24b0] ;  /* 0x0024b00001087983 */ /* 0x000ea40000300a00 */
        /* <DEDUP_REMOVED lines=20> */
[----:B------:R3:W-:Y:S01]  /*2fc60*/  STL.64 [R1+0x70], R8 ;  /* 0x0000700801007387 */ /* 0x0007e20000100a00 */
[----:B------:R-:W-:Y:S02]  /*2fc70*/  MOV R6, R10 ;  /* 0x0000000a00067202 */ /* 0x000fe40000000f00 */
[----:B------:R-:W-:Y:S02]  /*2fc80*/  MOV R7, R11 ;  /* 0x0000000b00077202 */ /* 0x000fe40000000f00 */
[----:B------:R-:W2:Y:S04]  /*2fc90*/  LDL.LU.64 R10, [R1+0x2458] ;  /* 0x00245800010a7983 */ /* 0x000ea80000300a00 */
[----:B---3--:R-:W2:Y:S02]  /*2fca0*/  LDL.LU.64 R8, [R1+0x2450] ;  /* 0x0024500001087983 */ /* 0x008ea40000300a00 */
[-C--:B--2---:R-:W-:Y:S02]  /*2fcb0*/  HMMA.16816.F32.BF16 R12, R12, R4.reuse, R8 ;  /* 0x000000040c0c723c */ /* 0x084fe40000041808 */
[----:B------:R-:W0:Y:S01]  /*2fcc0*/  LDL.LU.64 R10, [R1+0x2448] ;  /* 0x00244800010a7983 */ /* 0x000e220000300a00 */
[----:B------:R-:W0:Y:S11]  /*2fcd0*/  LDL.LU.64 R8, [R1+0x2440] ;  /* 0x0024400001087983 */ /* 0x000e360000300a00 */
[----:B------:R-:W-:Y:S09]  /*2fce0*/  @!UPT UIADD3 URZ, URZ, URZ, URZ ;  /* 0x0000003f3f3ff290 */ /* 0x000ff2000fffe03f */
[----:B------:R-:W-:Y:S01]  /*2fcf0*/  STL.64 [R1+0x60], R12 ;  /* 0x0000600c01007387 */ /* 0x000fe20000100a00 */
[----:B------:R-:W-:Y:S02]  /*2fd00*/  STL [R1+0x68], R14 ;  /* 0x0000680e01007387 */ /* 0x000fe40000100800 */
[----:B------:R-:W-:Y:S02]  /*2fd10*/  IMAD.MOV.U32 R0, RZ, RZ, R15 ;  /* 0x000000ffff007224 */ /* 0x000fe400078e000f */
[----:B------:R-:W2:Y:S01]  /*2fd20*/  LDL R15, [R1+0xa28] ;  /* 0x000a2800010f7983 */ /* 0x000ea20000100800 */
[-C--:B0-----:R-:W-:Y:S11]  /*2fd30*/  HMMA.16816.F32.BF16 R8, R16, R4.reuse, R8 ;  /* 0x000000041008723c */ /* 0x081ff60000041808 */
[----:B------:R-:W-:Y:S11]  /*2fd40*/  @!UPT UIADD3 URZ, URZ, URZ, URZ ;  /* 0x0000003f3f3ff290 */ /* 0x000ff6000fffe03f */
[----:B------:R-:W-:Y:S02]  /*2fd50*/  @!UPT UIADD3 URZ, URZ, URZ, URZ ;  /* 0x0000003f3f3ff290 */ /* 0x000fe4000fffe03f */
[----:B------:R-:W-:Y:S01]  /*2fd60*/  MOV R29, R10 ;  /* 0x0000000a001d7202 */ /* 0x000fe20000000f00 */
[----:B------:R-:W-:Y:S01]  /*2fd70*/  IMAD.MOV.U32 R28, RZ, RZ, R11 ;  /* 0x000000ffff1c7224 */ /* 0x000fe200078e000b */
[----:B------:R-:W-:Y:S02]  /*2fd80*/  MOV R17, R8 ;  /* 0x0000000800117202 */ /* 0x000fe40000000f00 */
[----:B------:R-:W-:Y:S01]  /*2fd90*/  MOV R16, R9 ;  /* 0x0000000900107202 */ /* 0x000fe20000000f00 */
[----:B------:R-:W1:Y:S01]  /*2fda0*/  LDL.LU.64 R10, [R1+0x2438] ;  /* 0x00243800010a7983 */ /* 0x000e620000300a00 */
[----:B------:R-:W1:Y:S02]  /*2fdb0*/  LDL.LU.64 R8, [R1+0x2430] ;  /* 0x0024300001087983 */ /* 0x000e640000300a00 */
[-C--:B-1----:R-:W-:Y:S01]  /*2fdc0*/  HMMA.16816.F32.BF16 R20, R20, R4.reuse, R8 ;  /* 0x000000041414723c */ /* 0x082fe20000041808 */
[----:B------:R-:W5:Y:S01]  /*2fdd0*/  LDL.LU.64 R10, [R1+0x2428] ;  /* 0x00242800010a7983 */ /* 0x000f620000300a00 */
[----:B------:R-:W5:Y:S06]  /*2fde0*/  LDL.LU.64 R8, [R1+0x2420] ;  /* 0x0024200001087983 */ /* 0x000f6c0000300a00 */
[----:B-----5:R-:W-:Y:S01]  /*2fdf0*/  HMMA.16816.F32.BF16 R8, R24, R4, R8 ;  /* 0x000000041808723c */ /* 0x020fe20000041808 */
[----:B--2---:R-:W-:Y:S02]  /*2fe00*/  LDSM.16.MT88.4 R24, [R15+0x19000] ;  /* 0x019000000f18783b */ /* 0x004fe40000004200 */
[----:B------:R-:W-:Y:S11]  /*2fe10*/  LDSM.16.MT88.4 R12, [R15+0x19080] ;  /* 0x019080000f0c783b */ /* 0x000ff60000004200 */
[----:B------:R-:W-:Y:S09]  /*2fe20*/  @!UPT UIADD3 URZ, URZ, URZ, URZ ;  /* 0x0000003f3f3ff290 */ /* 0x000ff2000fffe03f */
[----:B------:R-:W-:Y:S01]  /*2fe30*/  STL [R1+0x236c], R11 ;  /* 0x00236c0b01007387 */ /* 0x000fe20000100800 */
[----:B------:R-:W-:Y:S02]  /*2fe40*/  STL.64 [R1+0x40], R20 ;  /* 0x0000401401007387 */ /* 0x000fe40000100a00 */
[----:B------:R-:W-:Y:S02]  /*2fe50*/  STL.64 [R1+0x48], R22 ;  /* 0x0000481601007387 */ /* 0x000fe40000100a00 */
[----:B------:R-:W0:Y:S04]  /*2fe60*/  LDSM.16.MT88.4 R20, [R3+0x19000] ;  /* 0x019000000314783b */ /* 0x000e280000004200 */
[----:B------:R-:W-:Y:S01]  /*2fe70*/  STL [R1+0x23c8], R10 ;  /* 0x0023c80a01007387 */ /* 0x000fe20000100800 */
[----:B------:R0:W-:Y:S02]  /*2fe80*/  STL.64 [R1+0x23c0], R8 ;  /* 0x0023c00801007387 */ /* 0x0001e40000100a00 */
[----:B0-----:R-:W-:-:S02]  /*2fe90*/  MOV R9, R20 ;  /* 0x0000001400097202 */ /* 0x001fc40000000f00 */
[----:B------:R-:W-:Y:S02]  /*2fea0*/  MOV R8, R21 ;  /* 0x0000001500087202 */ /* 0x000fe40000000f00 */
[----:B------:R-:W-:Y:S01]  /*2feb0*/  MOV R5, R22 ;  /* 0x0000001600057202 */ /* 0x000fe20000000f00 */
[----:B------:R-:W-:Y:S02]  /*2fec0*/  IMAD.MOV.U32 R4, RZ, RZ, R23 ;  /* 0x000000ffff047224 */ /* 0x000fe400078e0017 */
[----:B------:R-:W0:Y:S02]  /*2fed0*/  LDSM.16.MT88.4 R20, [R3+0x19080] ;  /* 0x019080000314783b */ /* 0x000e240000004200 */
[----:B0-----:R-:W-:Y:S02]  /*2fee0*/  MOV R19, R20 ;  /* 0x0000001400137202 */ /* 0x001fe40000000f00 */
[----:B------:R-:W-:Y:S02]  /*2fef0*/  MOV R18, R21 ;  /* 0x0000001500127202 */ /* 0x000fe40000000f00 */
[----:B------:R-:W-:Y:S01]  /*2ff00*/  MOV R11, R22 ;  /* 0x00000016000b7202 */ /* 0x000fe20000000f00 */
[----:B------:R-:W-:Y:S01]  /*2ff10*/  IMAD.MOV.U32 R10, RZ, RZ, R23 ;  /* 0x000000ffff0a7224 */ /* 0x000fe200078e0017 */
[----:B------:R-:W-:-:S02]  /*2ff20*/  MOV R22, R24 ;  /* 0x0000001800167202 */ /* 0x000fc40000000f00 */
[----:B------:R-:W-:Y:S02]  /*2ff30*/  MOV R21, R25 ;  /* 0x0000001900157202 */ /* 0x000fe40000000f00 */
[----:B------:R-:W-:Y:S01]  /*2ff40*/  MOV R20, R26 ;  /* 0x0000001a00147202 */ /* 0x000fe20000000f00 */
[----:B------:R-:W-:Y:S01]  /*2ff50*/  MOV R26, R12 ;  /* 0x0000000c001a7202 */ /* 0x000fe20000000f00 */
[----:B------:R-:W-:Y:S02]  /*2ff60*/  MOV R25, R13 ;  /* 0x0000000d00197202 */ /* 0x000fe40000000f00 */
[----:B------:R-:W-:Y:S01]  /*2ff70*/  MOV R24, R14 ;  /* 0x0000000e00187202 */ /* 0x000fe20000000f00 */
[----:B------:R-:W-:Y:S02]  /*2ff80*/  IMAD.MOV.U32 R23, RZ, RZ, R15 ;  /* 0x000000ffff177224 */ /* 0x000fe400078e000f */
[----:B------:R-:W0:Y:S04]  /*2ff90*/  LDSM.16.MT88.4 R12, [R2+0x19000] ;  /* 0x01900000020c783b */ /* 0x000e280000004200 */
[----:B------:R1:W-:Y:S02]  /*2ffa0*/  STL [R1+0x2368], R3 ;  /* 0x0023680301007387 */ /* 0x0003e40000100800 */
[----:B-1----:R-:W-:-:S02]  /*2ffb0*/  IMAD.MOV.U32 R3, RZ, RZ, R27 ;  /* 0x000000ffff037224 */ /* 0x002fc400078e001b */
[----:B0-----:R0:W-:Y:S01]  /*2ffc0*/  STL.64 [R1+0x2398], R14 ;  /* 0x0023980e01007387 */ /* 0x0011e20000100a00 */
[----:B------:R1:W-:Y:S01]  /*2ffd0*/  STL.64 [R1+0x2390], R12 ;  /* 0x0023900c01007387 */ /* 0x0003e20000100a00 */
[----:B0-----:R-:W-:Y:S01]  /*2ffe0*/  MOV R14, R24 ;  /* 0x00000018000e7202 */ /* 0x001fe20000000f00 */
[----:B------:R-:W-:Y:S01]  /*2fff0*/  IMAD.MOV.U32 R15, RZ, RZ, R23 ;  /* 0x000000ffff0f7224 */ /* 0x000fe200078e0017 */
[----:B-1----:R-:W-:Y:S02]  /*30000*/  MOV R12, R26 ;  /* 0x0000001a000c7202 */ /* 0x002fe40000000f00 */
[----:B------:R-:W-:Y:S02]  /*30010*/  MOV R13, R25 ;  /* 0x00000019000d7202 */ /* 0x000fe40000000f00 */
[----:B------:R0:W-:Y:S03]  /*30020*/  STL.64 [R1+0x23b8], R14 ;  /* 0x0023b80e01007387 */ /* 0x0001e60000100a00 */
        /* <DEDUP_REMOVED lines=11> */
[----:B------:R-:W-:Y:S03]  /*300e0*/  STL.64 [R1+0x23f8], R14 ;  /* 0x0023f80e01007387 */ /* 0x000fe60000100a00 */
[----:B------:R0:W-:Y:S02]  /*300f0*/  STL.64 [R1+0x23f0], R12 ;  /* 0x0023f00c01007387 */ /* 0x0001e40000100a00 */
[----:B0-----:R-:W-:Y:S02]  /*30100*/  MOV R13, R8 ;  /* 0x00000008000d7202 */ /* 0x001fe40000000f00 */
[----:B------:R-:W-:Y:S01]  /*30110*/  MOV R12, R9 ;  /* 0x00000009000c7202 */ /* 0x000fe20000000f00 */
[----:B------:R-:W2:Y:S01]  /*30120*/  LDL.LU R8, [R1+0x80] ;  /* 0x0000800001087983 */ /* 0x000ea20000300800 */
[----:B------:R-:W2:Y:S02]  /*30130*/  LDL.LU R9, [R1+0x84] ;  /* 0x0000840001097983 */ /* 0x000ea40000300800 */
[----:B------:R-:W3:Y:S02]  /*30140*/  LDL.LU R10, [R1+0x88] ;  /* 0x00008800010a7983 */ /* 0x000ee40000300800 */
[----:B------:R-:W3:Y:S01]  /*30150*/  LDL.LU R11, [R1+0x8c] ;  /* 0x00008c00010b7983 */ /* 0x000ee20000300800 */
[----:B------:R-:W-:Y:S01]  /*30160*/  MOV R14, R5 ;  /* 0x00000005000e7202 */ /* 0x000fe20000000f00 */
[----:B------:R-:W-:Y:S01]  /*30170*/  IMAD.MOV.U32 R15, RZ, RZ, R4 ;  /* 0x000000ffff0f7224 */ /* 0x000fe200078e0004 */
[----:B------:R-:W-:-:S02]  /*30180*/  MOV R4, R17 ;  /* 0x0000001100047202 */ /* 0x000fc40000000f00 */
[----:B------:R-:W-:Y:S02]  /*30190*/  MOV R5, R16 ;  /* 0x0000001000057202 */ /* 0x000fe40000000f00 */
[----:B------:R-:W0:Y:S04]  /*301a0*/  LDSM.16.MT88.4 R16, [R2+0x19080] ;  /* 0x019080000210783b */ /* 0x000e280000004200 */
[----:B---3--:R-:W-:Y:S01]  /*301b0*/  STL.64 [R1+0x23e8], R10 ;  /* 0x0023e80a01007387 */ /* 0x008fe20000100a00 */
[----:B--2---:R1:W-:Y:S03]  /*301c0*/  STL.64 [R1+0x23e0], R8 ;  /* 0x0023e00801007387 */ /* 0x0043e60000100a00 */
[----:B-1----:R-:W2:Y:S01]  /*301d0*/  LDL.LU R8, [R1+0x90] ;  /* 0x0000900001087983 */ /* 0x002ea20000300800 */
[----:B------:R-:W2:Y:S02]  /*301e0*/  LDL.LU R9, [R1+0x94] ;  /* 0x0000940001097983 */ /* 0x000ea40000300800 */
[----:B------:R-:W3:Y:S02]  /*301f0*/  LDL.LU R10, [R1+0x98] ;  /* 0x00009800010a7983 */ /* 0x000ee40000300800 */
[----:B------:R-:W3:Y:S02]  /*30200*/  LDL.LU R11, [R1+0x9c] ;  /* 0x00009c00010b7983 */ /* 0x000ee40000300800 */
[----:B---3--:R-:W-:Y:S01]  /*30210*/  STL.64 [R1+0x2408], R10 ;  /* 0x0024080a01007387 */ /* 0x008fe20000100a00 */
[----:B--2---:R1:W-:Y:S03]  /*30220*/  STL.64 [R1+0x2400], R8 ;  /* 0x0024000801007387 */ /* 0x0043e60000100a00 */
[----:B-1----:R-:W2:Y:S01]  /*30230*/  LDL.LU R8, [R1+0xa0] ;  /* 0x0000a00001087983 */ /* 0x002ea20000300800 */
[----:B------:R-:W2:Y:S02]  /*30240*/  LDL.LU R9, [R1+0xa4] ;  /* 0x0000a40001097983 */ /* 0x000ea40000300800 */
[----:B------:R-:W2:Y:S02]  /*30250*/  LDL.LU R10, [R1+0xa8] ;  /* 0x0000a800010a7983 */ /* 0x000ea40000300800 */
[----:B------:R-:W2:Y:S01]  /*30260*/  LDL.LU R11, [R1+0xac] ;  /* 0x0000ac00010b7983 */ /* 0x000ea20000300800 */
[----:B0-----:R-:W-:Y:S01]  /*30270*/  STL.64 [R1+0x2388], R18 ;  /* 0x0023881201007387 */ /* 0x001fe20000100a00 */
[----:B------:R0:W-:Y:S03]  /*30280*/  STL.64 [R1+0x2380], R16 ;  /* 0x0023801001007387 */ /* 0x0001e60000100a00 */
[----:B0-----:R-:W3:Y:S01]  /*30290*/  LDL.LU R16, [R1+0x60] ;  /* 0x0000600001107983 */ /* 0x001ee20000300800 */
[----:B------:R-:W3:Y:S02]  /*302a0*/  LDL.LU R17, [R1+0x64] ;  /* 0x0000640001117983 */ /* 0x000ee40000300800 */
[----:B------:R-:W4:Y:S01]  /*302b0*/  LDL.LU R18, [R1+0x68] ;  /* 0x0000680001127983 */ /* 0x000f220000300800 */
[----:B------:R-:W-:-:S02]  /*302c0*/  MOV R19, R0 ;  /* 0x0000000000137202 */ /* 0x000fc40000000f00 */
[----:B------:R-:W5:Y:S04]  /*302d0*/  LDL.LU R0, [R1+0x2418] ;  /* 0x0024180001007983 */ /* 0x000f680000300800 */
[----:B----4-:R0:W-:Y:S01]  /*302e0*/  STL.64 [R1+0x23a8], R18 ;  /* 0x0023a81201007387 */ /* 0x0101e20000100a00 */
[----:B---3--:R1:W-:Y:S03]  /*302f0*/  STL.64 [R1+0x23a0], R16 ;  /* 0x0023a01001007387 */ /* 0x0083e60000100a00 */
[----:B-----5:R-:W3:Y:S04]  /*30300*/  LDSM.16.MT88.4 R20, [R0+0x19000] ;  /* 0x019000000014783b */ /* 0x020ee80000004200 */
[----:B------:R-:W4:Y:S01]  /*30310*/  LDSM.16.MT88.4 R24, [R0+0x19080] ;  /* 0x019080000018783b */ /* 0x000f220000004200 */
[----:B0-----:R-:W-:-:S03]  /*30320*/  IMAD.MOV.U32 R18, RZ, RZ, R6 ;  /* 0x000000ffff127224 */ /* 0x001fc600078e0006 */
[----:B-1----:R-:W5:Y:S01]  /*30330*/  LDL.LU R16, [R1+0x70] ;  /* 0x0000700001107983 */ /* 0x002f620000300800 */
[----:B------:R-:W5:Y:S02]  /*30340*/  LDL.LU R17, [R1+0x74] ;  /* 0x0000740001117983 */ /* 0x000f640000300800 */
[----:B------:R-:W2:Y:S01]  /*30350*/  LDL.LU R6, [R1+0x2414] ;  /* 0x0024140001067983 */ /* 0x000ea20000300800 */
[----:B------:R-:W-:Y:S02]  /*30360*/  MOV R19, R7 ;  /* 0x0000000700137202 */ /* 0x000fe40000000f00 */
[----:B------:R-:W2:Y:S01]  /*30370*/  LDL.LU R7, [R1+0x2410] ;  /* 0x0024100001077983 */ /* 0x000ea20000300800 */
[----:B------:R-:W-:Y:S03]  /*30380*/  STL [R1+0x2344], R2 ;  /* 0x0023440201007387 */ /* 0x000fe60000100800 */
[----:B---3--:R0:W-:Y:S01]  /*30390*/  STL.64 [R1+0x2378], R22 ;  /* 0x0023781601007387 */ /* 0x0081e20000100a00 */
[----:B------:R-:W-:Y:S02]  /*303a0*/  STL.64 [R1+0x2370], R20 ;  /* 0x0023701401007387 */ /* 0x000fe40000100a00 */
[----:B------:R-:W-:Y:S02]  /*303b0*/  STL [R1+0x2338], R0 ;  /* 0x0023380001007387 */ /* 0x000fe40000100800 */
[----:B0-----:R-:W-:Y:S01]  /*303c0*/  IMAD.MOV.U32 R22, RZ, RZ, R29 ;  /* 0x000000ffff167224 */ /* 0x001fe200078e001d */
[----:B------:R-:W-:Y:S01]  /*303d0*/  MOV R23, R28 ;  /* 0x0000001c00177202 */ /* 0x000fe20000000f00 */
        /* <DEDUP_REMOVED lines=8> */
[----:B0-----:R-:W2:Y:S01]  /*30460*/  LDL.LU.64 R12, [R1+0x23f0] ;  /* 0x0023f000010c7983 */ /* 0x001ea20000300a00 */
[----:B------:R-:W-:Y:S02]  /*30470*/  STL [R1+0x2340], R28 ;  /* 0x0023401c01007387 */ /* 0x000fe40000100800 */
[----:B------:R-:W-:Y:S01]  /*30480*/  STL [R1+0x233c], R29 ;  /* 0x00233c1d01007387 */ /* 0x000fe20000100800 */
[-C--:B--2---:R-:W-:Y:S01]  /*30490*/  HMMA.16816.F32.BF16 R12, R12, R6.reuse, R8 ;  /* 0x000000060c0c723c */ /* 0x084fe20000041808 */
[----:B------:R-:W2:Y:S01]  /*304a0*/  LDL.LU.64 R10, [R1+0x23e8] ;  /* 0x0023e800010a7983 */ /* 0x000ea20000300a00 */
[----:B------:R-:W2:Y:S11]  /*304b0*/  LDL.LU.64 R8, [R1+0x23e0] ;  /* 0x0023e00001087983 */ /* 0x000eb60000300a00 */
[----:B------:R-:W-:Y:S10]  /*304c0*/  @!UPT UIADD3 URZ, URZ, URZ, URZ ;  /* 0x0000003f3f3ff290 */ /* 0x000ff4000fffe03f */
[----:B------:R-:W-:Y:S01]  /*304d0*/  STL.64 [R1+0x90], R12 ;  /* 0x0000900c01007387 */ /* 0x000fe20000100a00 */
[----:B------:R0:W-:Y:S02]  /*304e0*/  STL [R1+0x98], R14 ;  /* 0x0000980e01007387 */ /* 0x0001e40000100800 */
[----:B------:R-:W-:Y:S02]  /*304f0*/  IMAD.MOV.U32 R0, RZ, RZ, R15 ;  /* 0x000000ffff007224 */ /* 0x000fe400078e000f */
[----:B0-----:R-:W2:Y:S01]  /*30500*/  LDL.LU.64 R14, [R1+0x23d8] ;  /* 0x0023d800010e7983 */ /* 0x001ea20000300a00 */
[----:B------:R-:W2:Y:S02]  /*30510*/  LDL.LU.64 R12, [R1+0x23d0] ;  /* 0x0023d000010c7983 */ /* 0x000ea40000300a00 */
[----:B------:R-:W-:Y:S01]  /*30520*/  STL [R1+0x2348], R0 ;  /* 0x0023480001007387 */ /* 0x000fe20000100800 */
[----:B--2---:R-:W-:Y:S01]  /*30530*/  HMMA.16816.F32.BF16 R12, R12, R6, R8 ;  /* 0x000000060c0c723c */ /* 0x004fe20000041808 */
[----:B------:R-:W4:Y:S01]  /*30540*/  LDL.LU R10, [R1+0x23c8] ;  /* 0x0023c800010a7983 */ /* 0x000f220000300800 */
[----:B------:R-:W4:Y:S11]  /*30550*/  LDL.LU.64 R8, [R1+0x23c0] ;  /* 0x0023c00001087983 */ /* 0x000f360000300a00 */
[----:B------:R-:W-:Y:S10]  /*30560*/  @!UPT UIADD3 URZ, URZ, URZ, URZ ;  /* 0x0000003f3f3ff290 */ /* 0x000ff4000fffe03f */
[----:B------:R0:W-:Y:S01]  /*30570*/  STL [R1+0x80], R12 ;  /* 0x0000800c01007387 */ /* 0x0001e20000100800 */
[----:B------:R-:W-:Y:S02]  /*30580*/  MOV R11, R15 ;  /* 0x0000000f000b7202 */ /* 0x000fe40000000f00 */
[----:B------:R-:W-:Y:S02]  /*30590*/  MOV R29, R14 ;  /* 0x0000000e001d7202 */ /* 0x000fe40000000f00 */
[----:B------:R-:W-:Y:S01]  /*305a0*/  MOV R28, R13 ;  /* 0x0000000d001c7202 */ /* 0x000fe20000000f00 */
[----:B------:R-:W5:Y:S04]  /*305b0*/  LDL.LU.64 R14, [R1+0x23b8] ;  /* 0x0023b800010e7983 */ /* 0x000f680000300a00 */
[----:B0-----:R-:W5:Y:S01]  /*305c0*/  LDL.LU.64 R12, [R1+0x23b0] ;  /* 0x0023b000010c7983 */ /* 0x001f620000300a00 */
[----:B------:R0:W-:Y:S02]  /*305d0*/  STL [R1+0x2350], R29 ;  /* 0x0023501d01007387 */ /* 0x0001e40000100800 */
[----:B------:R1:W-:Y:S01]  /*305e0*/  STL [R1+0x234c], R28 ;  /* 0x00234c1c01007387 */ /* 0x0003e20000100800 */
[----:B------:R-:W-:-:S02]  /*305f0*/  MOV R20, R4 ;  /* 0x0000000400147202 */ /* 0x000fc40000000f00 */
[----:B------:R-:W-:Y:S01]  /*30600*/  MOV R21, R5 ;  /* 0x0000000500157202 */ /* 0x000fe20000000f00 */
[-C--:B-----5:R-:W-:Y:S01]  /*30610*/  HMMA.16816.F32.BF16 R12, R12, R6.reuse, R16 ;  /* 0x000000060c0c723c */ /* 0x0a0fe20000041810 */
[----:B------:R-:W2:Y:S01]  /*30620*/  LDL.LU.64 R18, [R1+0x23a8] ;  /* 0x0023a80001127983 */ /* 0x000ea20000300a00 */
[----:B------:R-:W2:Y:S11]  /*30630*/  LDL.LU.64 R16, [R1+0x23a0] ;  /* 0x0023a00001107983 */ /* 0x000eb60000300a00 */
[----:B------:R-:W-:Y:S11]  /*30640*/  @!UPT UIADD3 URZ, URZ, URZ, URZ ;  /* 0x0000003f3f3ff290 */ /* 0x000ff6000fffe03f */
[----:B------:R-:W-:Y:S02]  /*30650*/  MOV R4, R14 ;  /* 0x0000000e00047202 */ /* 0x000fe40000000f00 */
[----:B------:R-:W-:Y:S01]  /*30660*/  MOV R0, R15 ;  /* 0x0000000f00007202 */ /* 0x000fe20000000f00 */
[----:B------:R-:W-:Y:S01]  /*30670*/  IMAD.MOV.U32 R3, RZ, RZ, R12 ;  /* 0x000000ffff037224 */ /* 0x000fe200078e000c */
[----:B------:R-:W-:Y:S01]  /*30680*/  MOV R5, R13 ;  /* 0x0000000d00057202 */ /* 0x000fe20000000f00 */
[----:B------:R-:W2:Y:S01]  /*30690*/  LDL.LU.64 R14, [R1+0x2398] ;  /* 0x00239800010e7983 */ /* 0x000ea20000300a00 */
[----:B------:R-:W2:Y:S02]  /*306a0*/  LDL.LU.64 R12, [R1+0x2390] ;  /* 0x00239000010c7983 */ /* 0x000ea40000300a00 */
[-C--:B--2---:R-:W-:Y:S01]  /*306b0*/  HMMA.16816.F32.BF16 R12, R12, R6.reuse, R16 ;  /* 0x000000060c0c723c */ /* 0x084fe20000041810 */
[----:B------:R-:W2:Y:S01]  /*306c0*/  LDL.LU.64 R18, [R1+0x2388] ;  /* 0x0023880001127983 */ /* 0x000ea20000300a00 */
[----:B------:R-:W2:Y:S11]  /*306d0*/  LDL.LU.64 R16, [R1+0x2380] ;  /* 0x0023800001107983 */ /* 0x000eb60000300a00 */
[----:B------:R-:W-:Y:S10]  /*306e0*/  @!UPT UIADD3 URZ, URZ, URZ, URZ ;  /* 0x0000003f3f3ff290 */ /* 0x000ff4000fffe03f */
[----:B------:R3:W-:Y:S01]  /*306f0*/  STL.64 [R1+0x60], R12 ;  /* 0x0000600c01007387 */ /* 0x0007e20000100a00 */
[----:B0-----:R-:W-:Y:S01]  /*30700*/  IMAD.MOV.U32 R29, RZ, RZ, R14 ;  /* 0x000000ffff1d7224 */ /* 0x001fe200078e000e */
[----:B-1----:R-:W-:Y:S02]  /*30710*/  MOV R28, R15 ;  /* 0x0000000f001c7202 */ /* 0x002fe40000000f00 */
[----:B---3--:R-:W3:Y:S01]  /*30720*/  LDL.LU R12, [R1+0x40] ;  /* 0x00004000010c7983 */ /* 0x008ee20000300800 */
[----:B------:R-:W3:Y:S02]  /*30730*/  LDL.LU R13, [R1+0x44] ;  /* 0x00004400010d7983 */ /* 0x000ee40000300800 */
[----:B------:R-:W3:Y:S02]  /*30740*/  LDL.LU R14, [R1+0x48] ;  /* 0x00004800010e7983 */ /* 0x000ee40000300800 */
[----:B------:R-:W3:Y:S01]  /*30750*/  LDL.LU R15, [R1+0x4c] ;  /* 0x00004c00010f7983 */ /* 0x000ee20000300800 */
[----:B------:R-:W5:Y:S01]  /*30760*/  LDL R2, [R1+0xa28] ;  /* 0x000a280001027983 */ /* 0x000f620000100800 */
[-C--:B--2---:R-:W-:Y:S03]  /*30770*/  HMMA.16816.F32.BF16 R16, R16, R6.reuse, R20 ;  /* 0x000000061010723c */ /* 0x084fe60000041814 */
[----:B------:R-:W3:Y:S01]  /*30780*/  LDL.LU.64 R22, [R1+0x2378] ;  /* 0x0023780001167983 */ /* 0x000ee20000300a00 */
[----:B------:R-:W3:Y:S11]  /*30790*/  LDL.LU.64 R20, [R1+0x2370] ;  /* 0x0023700001147983 */ /* 0x000ef60000300a00 */
[----:B------:R-:W-:Y:S08]  /*307a0*/  @!UPT UIADD3 URZ, URZ, URZ, URZ ;  /* 0x0000003f3f3ff290 */ /* 0x000ff0000fffe03f */
[----:B------:R0:W-:Y:S01]  /*307b0*/  STL.64 [R1+0x50], R16 ;  /* 0x0000501001007387 */ /* 0x0001e20000100a00 */
[----:B------:R1:W-:Y:S01]  /*307c0*/  STL.64 [R1+0x58], R18 ;  /* 0x0000581201007387 */ /* 0x0003e20000100a00 */
[----:B0-----:R-:W-:Y:S02]  /*307d0*/  MOV R16, R3 ;  /* 0x0000000300107202 */ /* 0x001fe40000000f00 */
[----:B-1----:R-:W-:Y:S02]  /*307e0*/  MOV R19, R11 ;  /* 0x0000000b00137202 */ /* 0x002fe40000000f00 */
[----:B------:R-:W4:Y:S01]  /*307f0*/  LDL.LU R11, [R1+0x236c] ;  /* 0x00236c00010b7983 */ /* 0x000f220000300800 */
[----:B------:R-:W2:Y:S01]  /*30800*/  LDL.LU R3, [R1+0x2368] ;  /* 0x0023680001037983 */ /* 0x000ea20000300800 */
[-C--:B---3--:R-:W-:Y:S11]  /*30810*/  HMMA.16816.F32.BF16 R20, R20, R6.reuse, R12 ;  /* 0x000000061414723c */ /* 0x088ff6000004180c */
[----:B------:R-:W-:Y:S11]  /*30820*/  @!UPT UIADD3 URZ, URZ, URZ, URZ ;  /* 0x0000003f3f3ff290 */ /* 0x000ff6000fffe03f */
[----:B------:R-:W-:Y:S02]  /*30830*/  @!UPT UIADD3 URZ, URZ, URZ, URZ ;  /* 0x0000003f3f3ff290 */ /* 0x000fe4000fffe03f */
[----:B------:R-:W-:Y:S02]  /*30840*/  MOV R14, R23 ;  /* 0x00000017000e7202 */ /* 0x000fe40000000f00 */
[----:B------:R-:W3:Y:S01]  /*30850*/  LDL R23, [R1+0xcfc] ;  /* 0x000cfc0001177983 */ /* 0x000ee20000100800 */
[----:B------:R-:W-:Y:S01]  /*30860*/  IMAD.MOV.U32 R17, RZ, RZ, R5 ;  /* 0x000000ffff117224 */ /* 0x000fe200078e0005 */
[----:B------:R-:W-:Y:S02]  /*30870*/  MOV R18, R4 ;  /* 0x0000000400127202 */ /* 0x000fe40000000f00 */
[----:B----4-:R-:W-:Y:S01]  /*30880*/  HMMA.16816.F32.BF16 R4, R24, R6, R8 ;  /* 0x000000061804723c */ /* 0x010fe20000041808 */
[----:B--2---:R-:W0:Y:S01]  /*30890*/  LDSM.16.MT88.4 R8, [R3+0x1a000] ;  /* 0x01a000000308783b */ /* 0x004e220000004200 */
[----:B------:R-:W-:Y:S01]  /*308a0*/  MOV R15, R22 ;  /* 0x00000016000f7202 */ /* 0x000fe20000000f00 */
[----:B------:R-:W-:Y:S01]  /*308b0*/  IMAD.MOV.U32 R13, RZ, RZ, R20 ;  /* 0x000000ffff0d7224 */ /* 0x000fe200078e0014 */
[----:B------:R-:W-:Y:S11]  /*308c0*/  MOV R12, R21 ;  /* 0x00000015000c7202 */ /* 0x000ff60000000f00 */
[----:B------:R-:W-:Y:S08]  /*308d0*/  @!UPT UIADD3 URZ, URZ, URZ, URZ ;  /* 0x0000003f3f3ff290 */ /* 0x000ff0000fffe03f */
[----:B------:R1:W-:Y:S01]  /*308e0*/  STL.64 [R1+0x2288], R6 ;  /* 0x0022880601007387 */ /* 0x0003e20000100a00 */
[----:B------:R2:W-:Y:S01]  /*308f0*/  STL.64 [R1+0x2280], R4 ;  /* 0x0022800401007387 */ /* 0x0005e20000100a00 */
[----:B-1----:R-:W-:Y:S02]  /*30900*/  MOV R6, R15 ;  /* 0x0000000f00067202 */ /* 0x002fe40000000f00 */
[----:B------:R-:W-:Y:S01]  /*30910*/  MOV R7, R14 ;  /* 0x0000000e00077202 */ /* 0x000fe20000000f00 */
[----:B--2---:R-:W-:Y:S01]  /*30920*/  IMAD.MOV.U32 R4, RZ, RZ, R13 ;  /* 0x000000ffff047224 */ /* 0x004fe200078e000d */
[----:B------:R-:W-:Y:S02]  /*30930*/  MOV R5, R12 ;  /* 0x0000000c00057202 */ /* 0x000fe40000000f00 */
[----:B0-----:R-:W-:Y:S02]  /*30940*/  MOV R15, R8 ;  /* 0x00000008000f7202 */ /* 0x001fe40000000f00 */
[----:B------:R-:W-:Y:S01]  /*30950*/  MOV R14, R9 ;  /* 0x00000009000e7202 */ /* 0x000fe20000000f00 */
[----:B------:R-:W-:Y:S01]  /*30960*/  IMAD.MOV.U32 R13, RZ, RZ, R10 ;  /* 0x000000ffff0d7224 */ /* 0x000fe200078e000a */
[----:B------:R-:W-:Y:S01]  /*30970*/  MOV R12, R11 ;  /* 0x0000000b000c7202 */ /* 0x000fe20000000f00 */
[----:B------:R-:W-:Y:S01]  /*30980*/  STL.64 [R1+0x2360], R6 ;  /* 0x0023600601007387 */ /* 0x000fe20000100a00 */
[----:B------:R-:W-:Y:S02]  /*30990*/  STL.64 [R1+0x2358], R4 ;  /* 0x0023580401007387 */ /* 0x000fe40000100a00 */
[----:B------:R-:W0:Y:S02]  /*309a0*/  LDSM.16.MT88.4 R4, [R3+0x1a080] ;  /* 0x01a080000304783b */ /* 0x000e240000004200 */
[----:B0-----:R-:W-:-:S02]  /*309b0*/  MOV R21, R4 ;  /* 0x0000000400157202 */ /* 0x001fc40000000f00 */
[----:B------:R-:W-:Y:S01]  /*309c0*/  MOV R20, R5 ;  /* 0x0000000500147202 */ /* 0x000fe20000000f00 */
[----:B---3--:R-:W0:Y:S04]  /*309d0*/  LDSM.16.M88.4 R8, [R23+0x20300] ;  /* 0x020300001708783b */ /* 0x008e280000000200 */
[----:B0-----:R0:W-:Y:S01]  /*309e0*/  STL [R1+0x225c], R10 ;  /* 0x00225c0a01007387 */ /* 0x0011e20000100800 */
[----:B------:R1:W-:Y:S01]  /*309f0*/  STL [R1+0x2258], R11 ;  /* 0x0022580b01007387 */ /* 0x0003e20000100800 */
[----:B0-----:R-:W-:Y:S01]  /*30a00*/  MOV R10, R7 ;  /* 0x00000007000a7202 */ /* 0x001fe20000000f00 */
[----:B-1----:R-:W-:Y:S02]  /*30a10*/  IMAD.MOV.U32 R11, RZ, RZ, R6 ;  /* 0x000000ffff0b7224 */ /* 0x002fe400078e0006 */
[----:B-----5:R-:W0:Y:S04]  /*30a20*/  LDSM.16.MT88.4 R4, [R2+0x1a000] ;  /* 0x01a000000204783b */ /* 0x020e280000004200 */
[----:B------:R1:W-:Y:S01]  /*30a30*/  STL [R1+0x22a0], R3 ;  /* 0x0022a00301007387 */ /* 0x0003e20000100800 */
[----:B------:R-:W-:-:S02]  /*30a40*/  MOV R23, R16 ;  /* 0x0000001000177202 */ /* 0x000fc40000000f00 */
[----:B0-----:R-:W-:Y:S02]  /*30a50*/  MOV R25, R4 ;  /* 0x0000000400197202 */ /* 0x001fe40000000f00 */
[----:B------:R-:W-:Y:S01]  /*30a60*/  MOV R24, R5 ;  /* 0x0000000500187202 */ /* 0x000fe20000000f00 */
[----:B------:R-:W-:Y:S01]  /*30a70*/  IMAD.MOV.U32 R22, RZ, RZ, R6 ;  /* 0x000000ffff167224 */ /* 0x000fe200078e0006 */
[----:B-1----:R-:W-:Y:S02]  /*30a80*/  MOV R3, R7 ;  /* 0x0000000700037202 */ /* 0x002fe40000000f00 */
[----:B------:R-:W0:Y:S01]  /*30a90*/  LDSM.16.MT88.4 R4, [R2+0x1a080] ;  /* 0x01a080000204783b */ /* 0x000e220000004200 */
[----:B------:R-:W-:Y:S01]  /*30aa0*/  MOV R16, R17 ;  /* 0x0000001100107202 */ /* 0x000fe20000000f00 */
[----:B------:R-:W-:Y:S01]  /*30ab0*/  IMAD.MOV.U32 R17, RZ, RZ, R18 ;  /* 0x000000ffff117224 */ /* 0x000fe200078e0012 */
[----:B------:R-:W-:Y:S01]  /*30ac0*/  MOV R18, R0 ;  /* 0x0000000000127202 */ /* 0x000fe20000000f00 */
[----:B0-----:R-:W-:Y:S01]  /*30ad0*/  IMAD.MOV.U32 R27, RZ, RZ, R6 ;  /* 0x000000ffff1b7224 */ /* 0x001fe200078e0006 */
[----:B------:R-:W-:-:S02]  /*30ae0*/  MOV R26, R7 ;  /* 0x00000007001a7202 */ /* 0x000fc40000000f00 */
[----:B------:R-:W-:Y:S02]  /*30af0*/  MOV R0, R4 ;  /* 0x0000000400007202 */ /* 0x000fe40000000f00 */
[----:B------:R-:W-:Y:S01]  /*30b00*/  MOV R2, R5 ;  /* 0x0000000500027202 */ /* 0x000fe20000000f00 */
[----:B------:R-:W2:Y:S01]  /*30b10*/  LDL.LU.64 R6, [R1+0x2360] ;  /* 0x0023600001067983 */ /* 0x000ea20000300a00 */
[----:B------:R-:W3:Y:S03]  /*30b20*/  LDL.LU.64 R4, [R1+0x2358] ;  /* 0x0023580001047983 */ /* 0x000ee60000300a00 */
[----:B--2---:R-:W-:Y:S01]  /*30b30*/  STL.64 [R1+0x2298], R6 ;  /* 0x0022980601007387 */ /* 0x004fe20000100a00 */
[----:B---3--:R0:W-:Y:S03]  /*30b40*/  STL.64 [R1+0x2290], R4 ;  /* 0x0022900401007387 */ /* 0x0081e60000100a00 */
[----:B0-----:R-:W2:Y:S01]  /*30b50*/  LDL.LU R4, [R1+0x50] ;  /* 0x0000500001047983 */ /* 0x001ea20000300800 */
[----:B------:R-:W2:Y:S02]  /*30b60*/  LDL.LU R5, [R1+0x54] ;  /* 0x0000540001057983 */ /* 0x000ea40000300800 */
[----:B------:R-:W3:Y:S02]  /*30b70*/  LDL.LU R6, [R1+0x58] ;  /* 0x0000580001067983 */ /* 0x000ee40000300800 */
[----:B------:R-:W3:Y:S02]  /*30b80*/  LDL.LU R7, [R1+0x5c] ;  /* 0x00005c0001077983 */ /* 0x000ee40000300800 */
[----:B---3--:R-:W-:Y:S01]  /*30b90*/  STL.64 [R1+0x22b0], R6 ;  /* 0x0022b00601007387 */ /* 0x008fe20000100a00 */
[----:B--2---:R0:W-:Y:S03]  /*30ba0*/  STL.64 [R1+0x22a8], R4 ;  /* 0x0022a80401007387 */ /* 0x0041e60000100a00 */
[----:B0-----:R-:W2:Y:S01]  /*30bb0*/  LDL.LU R4, [R1+0x60] ;  /* 0x0000600001047983 */ /* 0x001ea20000300800 */
[----:B------:R-:W2:Y:S01]  /*30bc0*/  LDL.LU R5, [R1+0x64] ;  /* 0x0000640001057983 */ /* 0x000ea20000300800 */
[----:B------:R-:W-:-:S02]  /*30bd0*/  MOV R6, R29 ;  /* 0x0000001d00067202 */ /* 0x000fc40000000f00 */
[----:B------:R-:W-:Y:S01]  /*30be0*/  MOV R7, R28 ;  /* 0x0000001c00077202 */ /* 0x000fe20000000f00 */
[----:B------:R-:W3:Y:S01]  /*30bf0*/  LDL.LU R29, [R1+0x2350] ;  /* 0x00235000011d7983 */ /* 0x000ee20000300800 */
[----:B------:R-:W4:Y:S03]  /*30c00*/  LDL.LU R28, [R1+0x234c] ;  /* 0x00234c00011c7983 */ /* 0x000f260000300800 */
[----:B------:R-:W-:Y:S04]  /*30c10*/  STL.64 [R1+0x22c0], R6 ;  /* 0x0022c00601007387 */ /* 0x000fe80000100a00 */
[----:B--2---:R0:W-:Y:S02]  /*30c20*/  STL.64 [R1+0x22b8], R4 ;  /* 0x0022b80401007387 */ /* 0x0041e40000100a00 */
[----:B0-----:R-:W-:Y:S01]  /*30c30*/  IMAD.MOV.U32 R4, RZ, RZ, R0 ;  /* 0x000000ffff047224 */ /* 0x001fe200078e0000 */
[----:B------:R-:W-:Y:S01]  /*30c40*/  MOV R5, R2 ;  /* 0x0000000200057202 */ /* 0x000fe20000000f00 */
[----:B------:R-:W2:Y:S01]  /*30c50*/  LDL.LU R0, [R1+0x2348] ;  /* 0x0023480001007983 */ /* 0x000ea20000300800 */
[----:B------:R-:W5:Y:S01]  /*30c60*/  LDL.LU R2, [R1+0x2344] ;  /* 0x0023440001027983 */ /* 0x000f620000300800 */
[----:B------:R-:W-:-:S02]  /*30c70*/  MOV R6, R27 ;  /* 0x0000001b00067202 */ /* 0x000fc40000000f00 */
[----:B------:R-:W-:-:S05]  /*30c80*/  MOV R7, R26 ;  /* 0x0000001a00077202 */ /* 0x000fca0000000f00 */
[----:B------:R0:W-:Y:S01]  /*30c90*/  STL.64 [R1+0x22e0], R6 ;  /* 0x0022e00601007387 */ /* 0x0001e20000100a00 */
[----:B------:R1:W-:Y:S01]  /*30ca0*/  STL.64 [R1+0x22d8], R4 ;  /* 0x0022d80401007387 */ /* 0x0003e20000100a00 */
[----:B0-----:R-:W-:Y:S02]  /*30cb0*/  MOV R6, R22 ;  /* 0x0000001600067202 */ /* 0x001fe40000000f00 */
[----:B------:R-:W-:Y:S01]  /*30cc0*/  MOV R7, R3 ;  /* 0x0000000300077202 */ /* 0x000fe20000000f00 */
[----:B-1----:R-:W-:Y:S01]  /*30cd0*/  IMAD.MOV.U32 R4, RZ, RZ, R25 ;  /* 0x000000ffff047224 */ /* 0x002fe200078e0019 */
[----:B------:R-:W-:-:S03]  /*30ce0*/  MOV R5, R24 ;  /* 0x0000001800057202 */ /* 0x000fc60000000f00 */
[----:B------:R0:W-:Y:S02]  /*30cf0*/  STL.64 [R1+0x2300], R6 ;  /* 0x0023000601007387 */ /* 0x0001e40000100a00 */
[----:B------:R1:W-:Y:S01]  /*30d00*/  STL.64 [R1+0x22f8], R4 ;  /* 0x0022f80401007387 */ /* 0x0003e20000100a00 */
[----:B0-----:R-:W-:Y:S02]  /*30d10*/  MOV R6, R11 ;  /* 0x0000000b00067202 */ /* 0x001fe40000000f00 */
[----:B------:R-:W-:Y:S01]  /*30d20*/  MOV R7, R10 ;  /* 0x0000000a00077202 */ /* 0x000fe20000000f00 */
[----:B-1----:R-:W-:Y:S01]  /*30d30*/  IMAD.MOV.U32 R4, RZ, RZ, R21 ;  /* 0x000000ffff047224 */ /* 0x002fe200078e0015 */
[----:B------:R-:W-:-:S03]  /*30d40*/  MOV R5, R20 ;  /* 0x0000001400057202 */ /* 0x000fc60000000f00 */
[----:B------:R0:W-:Y:S02]  /*30d50*/  STL.64 [R1+0x2320], R6 ;  /* 0x0023200601007387 */ /* 0x0001e40000100a00 */
[----:B------:R1:W-:Y:S01]  /*30d60*/  STL.64 [R1+0x2318], R4 ;  /* 0x0023180401007387 */ /* 0x0003e20000100a00 */
[----:B0-----:R-:W-:Y:S01]  /*30d70*/  MOV R6, R13 ;  /* 0x0000000d00067202 */ /* 0x001fe20000000f00 */
[----:B-1----:R-:W-:Y:S01]  /*30d80*/  IMAD.MOV.U32 R4, RZ, RZ, R15 ;  /* 0x000000ffff047224 */ /* 0x002fe200078e000f */
[----:B------:R-:W-:Y:S02]  /*30d90*/  MOV R5, R14 ;  /* 0x0000000e00057202 */ /* 0x000fe40000000f00 */
[----:B------:R-:W-:Y:S02]  /*30da0*/  MOV R7, R12 ;  /* 0x0000000c00077202 */ /* 0x000fe40000000f00 */
[----:B-----5:R-:W0:Y:S04]  /*30db0*/  LDSM.16.MT88.4 R12, [R2+0x1a000] ;  /* 0x01a00000020c783b */ /* 0x020e280000004200 */
[----:B0-----:R0:W-:Y:S01]  /*30dc0*/  STL.64 [R1+0x22d0], R14 ;  /* 0x0022d00e01007387 */ /* 0x0011e20000100a00 */
[----:B------:R1:W-:Y:S01]  /*30dd0*/  STL.64 [R1+0x22c8], R12 ;  /* 0x0022c80c01007387 */ /* 0x0003e20000100a00 */
[----:B0-----:R-:W-:-:S02]  /*30de0*/  MOV R14, R17 ;  /* 0x00000011000e7202 */ /* 0x001fc40000000f00 */
[----:B------:R-:W-:Y:S01]  /*30df0*/  MOV R15, R18 ;  /* 0x00000012000f7202 */ /* 0x000fe20000000f00 */
[----:B-1----:R-:W-:Y:S01]  /*30e00*/  IMAD.MOV.U32 R12, RZ, RZ, R23 ;  /* 0x000000ffff0c7224 */ /* 0x002fe200078e0017 */
[----:B------:R-:W-:-:S03]  /*30e10*/  MOV R13, R16 ;  /* 0x00000010000d7202 */ /* 0x000fc60000000f00 */
[----:B------:R-:W-:Y:S02]  /*30e20*/  STL.64 [R1+0x22f0], R14 ;  /* 0x0022f00e01007387 */ /* 0x000fe40000100a00 */
[----:B------:R0:W-:Y:S02]  /*30e30*/  STL.64 [R1+0x22e8], R12 ;  /* 0x0022e80c01007387 */ /* 0x0001e40000100a00 */
[----:B0-----:R-:W5:Y:S01]  /*30e40*/  LDL.LU R12, [R1+0x80] ;  /* 0x00008000010c7983 */ /* 0x001f620000300800 */
[----:B---3--:R-:W-:Y:S02]  /*30e50*/  MOV R14, R29 ;  /* 0x0000001d000e7202 */ /* 0x008fe40000000f00 */
[----:B------:R-:W-:Y:S01]  /*30e60*/  MOV R15, R19 ;  /* 0x00000013000f7202 */ /* 0x000fe20000000f00 */
[----:B----4-:R-:W-:Y:S01]  /*30e70*/  IMAD.MOV.U32 R13, RZ, RZ, R28 ;  /* 0x000000ffff0d7224 */ /* 0x010fe200078e001c */
[----:B------:R-:W0:Y:S04]  /*30e80*/  LDSM.16.MT88.4 R16, [R2+0x1a080] ;  /* 0x01a080000210783b */ /* 0x000e280000004200 */
[----:B------:R-:W3:Y:S01]  /*30e90*/  LDL.LU R28, [R1+0x2340] ;  /* 0x00234000011c7983 */ /* 0x000ee20000300800 */
[----:B------:R-:W4:Y:S02]  /*30ea0*/  LDL.LU R29, [R1+0x233c] ;  /* 0x00233c00011d7983 */ /* 0x000f240000300800 */
[----:B------:R-:W-:Y:S01]  /*30eb0*/  STL.64 [R1+0x2310], R14 ;  /* 0x0023100e01007387 */ /* 0x000fe20000100a00 */
[----:B-----5:R1:W-:Y:S04]  /*30ec0*/  STL.64 [R1+0x2308], R12 ;  /* 0x0023080c01007387 */ /* 0x0203e80000100a00 */
[----:B-1----:R-:W5:Y:S01]  /*30ed0*/  LDL.LU R12, [R1+0x90] ;  /* 0x00009000010c7983 */ /* 0x002f620000300800 */
[----:B------:R-:W5:Y:S02]  /*30ee0*/  LDL.LU R13, [R1+0x94] ;  /* 0x00009400010d7983 */ /* 0x000f640000300800 */
[----:B------:R-:W3:Y:S01]  /*30ef0*/  LDL.LU R14, [R1+0x98] ;  /* 0x00009800010e7983 */ /* 0x000ee20000300800 */
[----:B--2---:R-:W-:-:S02]  /*30f00*/  MOV R15, R0 ;  /* 0x00000000000f7202 */ /* 0x004fc40000000f00 */
[----:B------:R-:W2:Y:S04]  /*30f10*/  LDL.LU R0, [R1+0x2338] ;  /* 0x0023380001007983 */ /* 0x000ea80000300800 */
[----:B---3--:R-:W-:Y:S01]  /*30f20*/  STL.64 [R1+0x2330], R14 ;  /* 0x0023300e01007387 */ /* 0x008fe20000100a00 */
[----:B-----5:R1:W-:Y:S03]  /*30f30*/  STL.64 [R1+0x2328], R12 ;  /* 0x0023280c01007387 */ /* 0x0203e60000100a00 */
[----:B--2---:R-:W2:Y:S04]  /*30f40*/  LDSM.16.MT88.4 R20, [R0+0x1a000] ;  /* 0x01a000000014783b */ /* 0x004ea80000004200 */
[----:B------:R-:W3:Y:S04]  /*30f50*/  LDSM.16.MT88.4 R24, [R0+0x1a080] ;  /* 0x01a080000018783b */ /* 0x000ee80000004200 */
[----:B-1----:R-:W5:Y:S01]  /*30f60*/  LDL.LU R12, [R1+0xa0] ;  /* 0x0000a000010c7983 */ /* 0x002f620000300800 */
[----:B------:R-:W5:Y:S02]  /*30f70*/  LDL.LU R13, [R1+0xa4] ;  /* 0x0000a400010d7983 */ /* 0x000f640000300800 */
[----:B----4-:R-:W-:Y:S01]  /*30f80*/  IMAD.MOV.U32 R14, RZ, RZ, R29 ;  /* 0x000000ffff0e7224 */ /* 0x010fe200078e001d */
[----:B------:R-:W-:Y:S01]  /*30f90*/  MOV R15, R28 ;  /* 0x0000001c000f7202 */ /* 0x000fe20000000f00 */
[----:B------:R-:W-:Y:S01]  /*30fa0*/  STL [R1+0x2278], R2 ;  /* 0x0022780201007387 */ /* 0x000fe20000100800 */
[----:B------:R-:W-:Y:S05]  /*30fb0*/  STL [R1+0x2260], R0 ;  /* 0x0022600001007387 */ /* 0x000fea0000100800 */
[-C--:B-----5:R-:W-:Y:S01]  /*30fc0*/  HMMA.16816.F32.BF16 R4, R4, R8.reuse, R12 ;  /* 0x000000080404723c */ /* 0x0a0fe2000004180c */
[----:B------:R-:W4:Y:S01]  /*30fd0*/  LDL.LU.64 R14, [R1+0x2330] ;  /* 0x00233000010e7983 */ /* 0x000f220000300a00 */
[----:B------:R-:W4:Y:S11]  /*30fe0*/  LDL.LU.64 R12, [R1+0x2328] ;  /* 0x00232800010c7983 */ /* 0x000f360000300a00 */
[----:B------:R-:W-:Y:S10]  /*30ff0*/  @!UPT UIADD3 URZ, URZ, URZ, URZ ;  /* 0x0000003f3f3ff290 */ /* 0x000ff4000fffe03f */
[----:B------:R1:W-:Y:S01]  /*31000*/  STL.64 [R1+0xa0], R4 ;  /* 0x0000a00401007387 */ /* 0x0003e20000100a00 */
[----:B------:R-:W-:Y:S02]  /*31010*/  MOV R29, R6 ;  /* 0x00000006001d7202 */ /* 0x000fe40000000f00 */
[----:B------:R-:W-:Y:S02]  /*31020*/  MOV R28, R7 ;  /* 0x00000007001c7202 */ /* 0x000fe40000000f00 */
[----:B------:R-:W4:Y:S04]  /*31030*/  LDL.LU.64 R6, [R1+0x2320] ;  /* 0x0023200001067983 */ /* 0x000f280000300a00 */
[----:B-1----:R-:W4:Y:S01]  /*31040*/  LDL.LU.64 R4, [R1+0x2318] ;  /* 0x0023180001047983 */ /* 0x002f220000300a00 */
[----:B------:R-:W-:Y:S02]  /*31050*/  STL [R1+0x2268], R28 ;  /* 0x0022681c01007387 */ /* 0x000fe40000100800 */
[----:B------:R-:W-:Y:S01]  /*31060*/  STL [R1+0x2264], R29 ;  /* 0x0022641d01007387 */ /* 0x000fe20000100800 */
[-C--:B----4-:R-:W-:Y:S01]  /*31070*/  HMMA.16816.F32.BF16 R4, R4, R8.reuse, R12 ;  /* 0x000000080404723c */ /* 0x090fe2000004180c */
[----:B------:R-:W4:Y:S01]  /*31080*/  LDL.LU.64 R14, [R1+0x2310] ;  /* 0x00231000010e7983 */ /* 0x000f220000300a00 */
[----:B------:R-:W4:Y:S11]  /*31090*/  LDL.LU.64 R12, [R1+0x2308] ;  /* 0x00230800010c7983 */ /* 0x000f360000300a00 */
[----:B------:R-:W-:Y:S10]  /*310a0*/  @!UPT UIADD3 URZ, URZ, URZ, URZ ;  /* 0x0000003f3f3ff290 */ /* 0x000ff4000fffe03f */
[----:B------:R1:W-:Y:S01]  /*310b0*/  STL [R1+0x90], R4 ;  /* 0x0000900401007387 */ /* 0x0003e20000100800 */
[----:B------:R-:W-:Y:S02]  /*310c0*/  MOV R10, R6 ;  /* 0x00000006000a7202 */ /* 0x000fe40000000f00 */
[----:B------:R-:W-:Y:S01]  /*310d0*/  MOV R11, R7 ;  /* 0x00000007000b7202 */ /* 0x000fe20000000f00 */
[----:B------:R-:W-:Y:S01]  /*310e0*/  IMAD.MOV.U32 R0, RZ, RZ, R5 ;  /* 0x000000ffff007224 */ /* 0x000fe200078e0005 */
[----:B------:R-:W4:Y:S04]  /*310f0*/  LDL.LU.64 R6, [R1+0x2300] ;  /* 0x0023000001067983 */ /* 0x000f280000300a00 */
[----:B-1----:R-:W4:Y:S01]  /*31100*/  LDL.LU.64 R4, [R1+0x22f8] ;  /* 0x0022f80001047983 */ /* 0x002f220000300a00 */
[----:B------:R-:W-:Y:S02]  /*31110*/  STL [R1+0x2274], R11 ;  /* 0x0022740b01007387 */ /* 0x000fe40000100800 */
[----:B------:R-:W-:Y:S02]  /*31120*/  STL [R1+0x2270], R10 ;  /* 0x0022700a01007387 */ /* 0x000fe40000100800 */
[----:B------:R-:W-:Y:S01]  /*31130*/  STL [R1+0x226c], R0 ;  /* 0x00226c0001007387 */ /* 0x000fe20000100800 */
[-C--:B----4-:R-:W-:Y:S01]  /*31140*/  HMMA.16816.F32.BF16 R4, R4, R8.reuse, R12 ;  /* 0x000000080404723c */ /* 0x090fe2000004180c */
[----:B------:R-:W4:Y:S01]  /*31150*/  LDL.LU.64 R14, [R1+0x22f0] ;  /* 0x0022f000010e7983 */ /* 0x000f220000300a00 */
[----:B------:R-:W4:Y:S11]  /*31160*/  LDL.LU.64 R12, [R1+0x22e8] ;  /* 0x0022e800010c7983 */ /* 0x000f360000300a00 */
[----:B------:R-:W-:Y:S10]  /*31170*/  @!UPT UIADD3 URZ, URZ, URZ, URZ ;  /* 0x0000003f3f3ff290 */ /* 0x000ff4000fffe03f */
[----:B------:R1:W-:Y:S01]  /*31180*/  STL.64 [R1+0x80], R4 ;  /* 0x0000800401007387 */ /* 0x0003e20000100a00 */
[----:B------:R-:W-:Y:S01]  /*31190*/  MOV R28, R6 ;  /* 0x00000006001c7202 */ /* 0x000fe20000000f00 */
[----:B------:R-:W-:Y:S02]  /*311a0*/  IMAD.MOV.U32 R29, RZ, RZ, R7 ;  /* 0x000000ffff1d7224 */ /* 0x000fe400078e0007 */
[----:B------:R-:W4:Y:S04]  /*311b0*/  LDL.LU.64 R6, [R1+0x22e0] ;  /* 0x0022e00001067983 */ /* 0x000f280000300a00 */
[----:B-1----:R-:W4:Y:S02]  /*311c0*/  LDL.LU.64 R4, [R1+0x22d8] ;  /* 0x0022d80001047983 */ /* 0x002f240000300a00 */
[-C--:B----4-:R-:W-:Y:S02]  /*311d0*/  HMMA.16816.F32.BF16 R4, R4, R8.reuse, R12 ;  /* 0x000000080404723c */ /* 0x090fe4000004180c */
[----:B------:R-:W4:Y:S01]  /*311e0*/  LDL.LU.64 R14, [R1+0x22d0] ;  /* 0x0022d000010e7983 */ /* 0x000f220000300a00 */
[----:B------:R-:W4:Y:S11]  /*311f0*/  LDL.LU.64 R12, [R1+0x22c8] ;  /* 0x0022c800010c7983 */ /* 0x000f360000300a00 */
[----:B------:R-:W-:Y:S10]  /*31200*/  @!UPT UIADD3 URZ, URZ, URZ, URZ ;  /* 0x0000003f3f3ff290 */ /* 0x000ff4000fffe03f */
[----:B------:R-:W-:Y:S01]  /*31210*/  MOV R3, R7 ;  /* 0x0000000700037202 */ /* 0x000fe20000000f00 */
[----:B------:R-:W-:Y:S01]  /*31220*/  IMAD.MOV.U32 R0, RZ, RZ, R6 ;  /* 0x000000ffff007224 */ /* 0x000fe200078e0006 */
[----:B------:R-:W-:Y:S02]  /*31230*/  MOV R11, R4 ;  /* 0x00000004000b7202 */ /* 0x000fe40000000f00 */
[----:B------:R-:W-:Y:S01]  /*31240*/  MOV R10, R5 ;  /* 0x00000005000a7202 */ /* 0x000fe20000000f00 */
[----:B------:R-:W4:Y:S01]  /*31250*/  LDL.LU.64 R6, [R1+0x22c0] ;  /* 0x0022c00001067983 */ /* 0x000f220000300a00 */
[----:B------:R-:W4:Y:S02]  /*31260*/  LDL.LU.64 R4, [R1+0x22b8] ;  /* 0x0022b80001047983 */ /* 0x000f240000300a00 */
[-C--:B----4-:R-:W-:Y:S11]  /*31270*/  HMMA.16816.F32.BF16 R4, R12, R8.reuse, R4 ;  /* 0x000000080c04723c */ /* 0x090ff60000041804 */
[----:B------:R-:W-:Y:S11]  /*31280*/  @!UPT UIADD3 URZ, URZ, URZ, URZ ;  /* 0x0000003f3f3ff290 */ /* 0x000ff6000fffe03f */
[----:B------:R-:W-:Y:S02]  /*31290*/  @!UPT UIADD3 URZ, URZ, URZ, URZ ;  /* 0x0000003f3f3ff290 */ /* 0x000fe4000fffe03f */
[----:B------:R-:W-:Y:S01]  /*312a0*/  MOV R13, R6 ;  /* 0x00000006000d7202 */ /* 0x000fe20000000f00 */
[----:B------:R-:W-:Y:S01]  /*312b0*/  IMAD.MOV.U32 R12, RZ, RZ, R7 ;  /* 0x000000ffff0c7224 */ /* 0x000fe200078e0007 */
[----:B------:R-:W-:Y:S02]  /*312c0*/  MOV R2, R4 ;  /* 0x0000000400027202 */ /* 0x000fe40000000f00 */
[----:B------:R-:W-:Y:S01]  /*312d0*/  MOV R14, R5 ;  /* 0x00000005000e7202 */ /* 0x000fe20000000f00 */
[----:B------:R-:W0:Y:S01]  /*312e0*/  LDL.LU.64 R6, [R1+0x22b0] ;  /* 0x0022b00001067983 */ /* 0x000e220000300a00 */
[----:B------:R-:W0:Y:S01]  /*312f0*/  LDL.LU.64 R4, [R1+0x22a8] ;  /* 0x0022a80001047983 */ /* 0x000e220000300a00 */
[----:B------:R-:W-:Y:S02]  /*31300*/  MOV R15, R3 ;  /* 0x00000003000f7202 */ /* 0x000fe40000000f00 */
[----:B------:R-:W4:Y:S01]  /*31310*/  LDL.LU R3, [R1+0x22a0] ;  /* 0x0022a00001037983 */ /* 0x000f220000300800 */
[-C--:B0-----:R-:W-:Y:S11]  /*31320*/  HMMA.16816.F32.BF16 R4, R16, R8.reuse, R4 ;  /* 0x000000081004723c */ /* 0x081ff60000041804 */
[----:B------:R-:W-:Y:S11]  /*31330*/  @!UPT UIADD3 URZ, URZ, URZ, URZ ;  /* 0x0000003f3f3ff290 */ /* 0x000ff6000fffe03f */
[----:B------:R-:W-:Y:S02]  /*31340*/  @!UPT UIADD3 URZ, URZ, URZ, URZ ;  /* 0x0000003f3f3ff290 */ /* 0x000fe4000fffe03f */
[----:B------:R-:W-:Y:S01]  /*31350*/  IMAD.MOV.U32 R17, RZ, RZ, R6 ;  /* 0x000000ffff117224 */ /* 0x000fe200078e0006 */
[----:B------:R-:W-:Y:S02]  /*31360*/  MOV R16, R7 ;  /* 0x0000000700107202 */ /* 0x000fe40000000f00 */
[----:B------:R-:W-:Y:S02]  /*31370*/  MOV R19, R4 ;  /* 0x0000000400137202 */ /* 0x000fe40000000f00 */
[----:B------:R-:W-:Y:S01]  /*31380*/  MOV R18, R5 ;  /* 0x0000000500127202 */ /* 0x000fe20000000f00 */
[----:B------:R-:W2:Y:S01]  /*31390*/  LDL.LU.64 R6, [R1+0x2298] ;  /* 0x0022980001067983 */ /* 0x000ea20000300a00 */
[----:B------:R-:W2:Y:S02]  /*313a0*/  LDL.LU.64 R4, [R1+0x2290] ;  /* 0x0022900001047983 */ /* 0x000ea40000300a00 */
[-C--:B--2---:R-:W-:Y:S01]  /*313b0*/  HMMA.16816.F32.BF16 R20, R20, R8.reuse, R4 ;  /* 0x000000081414723c */ /* 0x084fe20000041804 */
[----:B------:R-:W3:Y:S01]  /*313c0*/  LDL.LU.64 R6, [R1+0x2288] ;  /* 0x0022880001067983 */ /* 0x000ee20000300a00 */
[----:B------:R-:W3:Y:S11]  /*313d0*/  LDL.LU.64 R4, [R1+0x2280] ;  /* 0x0022800001047983 */ /* 0x000ef60000300a00 */
[----:B------:R-:W-:Y:S10]  /*313e0*/  @!UPT UIADD3 URZ, URZ, URZ, URZ ;  /* 0x0000003f3f3ff290 */ /* 0x000ff4000fffe03f */
[----:B------:R-:W-:Y:S01]  /*313f0*/  STL.64 [R1+0x40], R20 ;  /* 0x0000401401007387 */ /* 0x000fe20000100a00 */
[----:B------:R0:W-:Y:S03]  /*31400*/  STL.64 [R1+0x48], R22 ;  /* 0x0000481601007387 */ /* 0x0001e60000100a00 */
[----:B0-----:R-:W2:Y:S01]  /*31410*/  LDL R23, [R1+0xa28] ;  /* 0x000a280001177983 */ /* 0x001ea20000100800 */
[----:B---3--:R-:W-:Y:S03]  /*31420*/  HMMA.16816.F32.BF16 R4, R24, R8, R4 ;  /* 0x000000081804723c */ /* 0x008fe60000041804 */
[----:B----4-:R-:W-:Y:S11]  /*31430*/  LDSM.16.MT88.4 R24, [R3+0x1b000] ;  /* 0x01b000000318783b */ /* 0x010ff60000004200 */
[----:B------:R-:W-:Y:S09]  /*31440*/  @!UPT UIADD3 URZ, URZ, URZ, URZ ;  /* 0x0000003f3f3ff290 */ /* 0x000ff2000fffe03f */
[----:B------:R0:W-:Y:S01]  /*31450*/  STL.64 [R1+0x21c0], R6 ;  /* 0x0021c00601007387 */ /* 0x0001e20000100a00 */
[----:B------:R1:W-:Y:S02]  /*31460*/  STL.64 [R1+0x21b8], R4 ;  /* 0x0021b80401007387 */ /* 0x0003e40000100a00 */
        /* <DEDUP_REMOVED lines=8> */
[----:B------:R-:W-:Y:S01]  /*314f0*/  IMAD.MOV.U32 R6, RZ, RZ, R13 ;  /* 0x000000ffff067224 */ /* 0x000fe200078e000d */
[----:B------:R-:W-:Y:S02]  /*31500*/  MOV R7, R12 ;  /* 0x0000000c00077202 */ /* 0x000fe40000000f00 */
[----:B------:R-:W-:-:S03]  /*31510*/  MOV R5, R14 ;  /* 0x0000000e00057202 */ /* 0x000fc60000000f00 */
[----:B------:R-:W-:Y:S02]  /*31520*/  STL.64 [R1+0x21e0], R6 ;  /* 0x0021e00601007387 */ /* 0x000fe40000100a00 */
[----:B------:R-:W-:Y:S02]  /*31530*/  STL.64 [R1+0x21d8], R4 ;  /* 0x0021d80401007387 */ /* 0x000fe40000100a00 */
[----:B------:R-:W0:Y:S01]  /*31540*/  LDSM.16.MT88.4 R4, [R3+0x1b080] ;  /* 0x01b080000304783b */ /* 0x000e220000004200 */
[----:B------:R-:W-:Y:S02]  /*31550*/  MOV R19, R15 ;  /* 0x0000000f00137202 */ /* 0x000fe40000000f00 */
[----:B0-----:R-:W-:Y:S01]  /*31560*/  MOV R17, R4 ;  /* 0x0000000400117202 */ /* 0x001fe20000000f00 */
[----:B------:R-:W-:Y:S01]  /*31570*/  IMAD.MOV.U32 R16, RZ, RZ, R5 ;  /* 0x000000ffff107224 */ /* 0x000fe200078e0005 */
[----:B------:R-:W-:Y:S02]  /*31580*/  MOV R15, R6 ;  /* 0x00000006000f7202 */ /* 0x000fe40000000f00 */
        /* <DEDUP_REMOVED lines=9> */
[----:B0-----:R0:W-:Y:S01]  /*31620*/  STL.64 [R1+0x2200], R6 ;  /* 0x0022000601007387 */ /* 0x0011e20000100a00 */
[----:B------:R1:W-:Y:S01]  /*31630*/  STL.64 [R1+0x21f8], R4 ;  /* 0x0021f80401007387 */ /* 0x0003e20000100a00 */
[----:B0-----:R-:W-:Y:S02]  /*31640*/  MOV R6, R20 ;  /* 0x0000001400067202 */ /* 0x001fe40000000f00 */
[----:B------:R-:W-:Y:S02]  /*31650*/  MOV R7, R18 ;  /* 0x0000001200077202 */ /* 0x000fe40000000f00 */
[----:B-1----:R-:W-:Y:S01]  /*31660*/  MOV R4, R22 ;  /* 0x0000001600047202 */ /* 0x002fe20000000f00 */
[----:B------:R-:W-:Y:S02]  /*31670*/  IMAD.MOV.U32 R5, RZ, RZ, R21 ;  /* 0x000000ffff057224 */ /* 0x000fe400078e0015 */
[----:B------:R0:W-:Y:S03]  /*31680*/  STL.64 [R1+0x2220], R6 ;  /* 0x0022200601007387 */ /* 0x0001e60000100a00 */
[----:B------:R1:W-:Y:S01]  /*31690*/  STL.64 [R1+0x2218], R4 ;  /* 0x0022180401007387 */ /* 0x0003e20000100a00 */
[----:B0-----:R-:W-:-:S02]  /*316a0*/  MOV R6, R15 ;  /* 0x0000000f00067202 */ /* 0x001fc40000000f00 */
[----:B------:R-:W-:Y:S02]  /*316b0*/  MOV R7, R14 ;  /* 0x0000000e00077202 */ /* 0x000fe40000000f00 */
[----:B-1----:R-:W-:Y:S01]  /*316c0*/  MOV R4, R17 ;  /* 0x0000001100047202 */ /* 0x002fe20000000f00 */
[----:B------:R-:W-:Y:S02]  /*316d0*/  IMAD.MOV.U32 R5, RZ, RZ, R16 ;  /* 0x000000ffff057224 */ /* 0x000fe400078e0010 */
[----:B------:R-:W-:Y:S03]  /*316e0*/  STL.64 [R1+0x2240], R6 ;  /* 0x0022400601007387 */ /* 0x000fe60000100a00 */
[----:B------:R0:W-:Y:S02]  /*316f0*/  STL.64 [R1+0x2238], R4 ;  /* 0x0022380401007387 */ /* 0x0001e40000100a00 */
[----:B0-----:R-:W-:Y:S01]  /*31700*/  MOV R4, R13 ;  /* 0x0000000d00047202 */ /* 0x001fe20000000f00 */
[----:B------:R-:W-:-:S02]  /*31710*/  IMAD.MOV.U32 R5, RZ, RZ, R12 ;  /* 0x000000ffff057224 */ /* 0x000fc400078e000c */
[----:B---3--:R-:W0:Y:S04]  /*31720*/  LDSM.16.MT88.4 R12, [R2+0x1b000] ;  /* 0x01b00000020c783b */ /* 0x008e280000004200 */
[----:B0-----:R0:W-:Y:S01]  /*31730*/  STL.64 [R1+0x21f0], R14 ;  /* 0x0021f00e01007387 */ /* 0x0011e20000100a00 */
[----:B------:R1:W-:Y:S01]  /*31740*/  STL.64 [R1+0x21e8], R12 ;  /* 0x0021e80c01007387 */ /* 0x0003e20000100a00 */
[----:B0-----:R-:W-:Y:S02]  /*31750*/  MOV R14, R0 ;  /* 0x00000000000e7202 */ /* 0x001fe40000000f00 */
[----:B------:R-:W-:Y:S02]  /*31760*/  MOV R15, R19 ;  /* 0x00000013000f7202 */ /* 0x000fe40000000f00 */
[----:B-1----:R-:W-:Y:S01]  /*31770*/  MOV R12, R11 ;  /* 0x0000000b000c7202 */ /* 0x002fe20000000f00 */
[----:B------:R-:W-:Y:S01]  /*31780*/  IMAD.MOV.U32 R13, RZ, RZ, R10 ;  /* 0x000000ffff0d7224 */ /* 0x000fe200078e000a */
[----:B------:R-:W2:Y:S01]  /*31790*/  LDL.LU R11, [R1+0x2274] ;  /* 0x00227400010b7983 */ /* 0x000ea20000300800 */
[----:B------:R-:W3:Y:S02]  /*317a0*/  LDL.LU R10, [R1+0x2270] ;  /* 0x00227000010a7983 */ /* 0x000ee40000300800 */
[----:B------:R-:W4:Y:S02]  /*317b0*/  LDL.LU R0, [R1+0x226c] ;  /* 0x00226c0001007983 */ /* 0x000f240000300800 */
[----:B------:R-:W-:Y:S01]  /*317c0*/  STL.64 [R1+0x2210], R14 ;  /* 0x0022100e01007387 */ /* 0x000fe20000100a00 */
[----:B------:R0:W-:Y:S01]  /*317d0*/  STL.64 [R1+0x2208], R12 ;  /* 0x0022080c01007387 */ /* 0x0001e20000100a00 */
[----:B------:R-:W-:-:S02]  /*317e0*/  MOV R9, R26 ;  /* 0x0000001a00097202 */ /* 0x000fc40000000f00 */
[----:B------:R-:W-:Y:S01]  /*317f0*/  MOV R8, R27 ;  /* 0x0000001b00087202 */ /* 0x000fe20000000f00 */
[----:B------:R-:W1:Y:S04]  /*31800*/  LDSM.16.MT88.4 R16, [R2+0x1b080] ;  /* 0x01b080000210783b */ /* 0x000e680000004200 */
[----:B0-----:R-:W5:Y:S01]  /*31810*/  LDL.LU R12, [R1+0x80] ;  /* 0x00008000010c7983 */ /* 0x001f620000300800 */
[----:B------:R-:W5:Y:S01]  /*31820*/  LDL.LU R13, [R1+0x84] ;  /* 0x00008400010d7983 */ /* 0x000f620000300800 */
[----:B------:R-:W-:Y:S01]  /*31830*/  MOV R14, R28 ;  /* 0x0000001c000e7202 */ /* 0x000fe20000000f00 */
[----:B------:R-:W-:Y:S01]  /*31840*/  IMAD.MOV.U32 R15, RZ, RZ, R29 ;  /* 0x000000ffff0f7224 */ /* 0x000fe200078e001d */
[----:B------:R-:W2:Y:S01]  /*31850*/  LDL.LU R28, [R1+0x2268] ;  /* 0x00226800011c7983 */ /* 0x000ea20000300800 */
[----:B------:R-:W2:Y:S03]  /*31860*/  LDL.LU R29, [R1+0x2264] ;  /* 0x00226400011d7983 */ /* 0x000ea60000300800 */
[----:B------:R-:W-:Y:S04]  /*31870*/  STL.64 [R1+0x2230], R14 ;  /* 0x0022300e01007387 */ /* 0x000fe80000100a00 */
[----:B-----5:R0:W-:Y:S04]  /*31880*/  STL.64 [R1+0x2228], R12 ;  /* 0x0022280c01007387 */ /* 0x0201e80000100a00 */
[----:B0-----:R-:W5:Y:S01]  /*31890*/  LDL.LU R12, [R1+0x90] ;  /* 0x00009000010c7983 */ /* 0x001f620000300800 */
[----:B---3--:R-:W-:-:S02]  /*318a0*/  MOV R14, R10 ;  /* 0x0000000a000e7202 */ /* 0x008fc40000000f00 */
[----:B--2---:R-:W-:Y:S02]  /*318b0*/  MOV R15, R11 ;  /* 0x0000000b000f7202 */ /* 0x004fe40000000f00 */
[----:B----4-:R-:W-:Y:S02]  /*318c0*/  MOV R13, R0 ;  /* 0x00000000000d7202 */ /* 0x010fe40000000f00 */
[----:B------:R-:W2:Y:S01]  /*318d0*/  LDL.LU R0, [R1+0x2260] ;  /* 0x0022600001007983 */ /* 0x000ea20000300800 */
[----:B------:R-:W3:Y:S02]  /*318e0*/  LDL.LU R10, [R1+0x225c] ;  /* 0x00225c00010a7983 */ /* 0x000ee40000300800 */
[----:B------:R-:W3:Y:S02]  /*318f0*/  LDL.LU R11, [R1+0x2258] ;  /* 0x00225800010b7983 */ /* 0x000ee40000300800 */
[----:B------:R-:W-:Y:S01]  /*31900*/  STL.64 [R1+0x2250], R14 ;  /* 0x0022500e01007387 */ /* 0x000fe20000100a00 */
[----:B-----5:R0:W-:Y:S01]  /*31910*/  STL.64 [R1+0x2248], R12 ;  /* 0x0022480c01007387 */ /* 0x0201e20000100a00 */
[----:B------:R-:W-:-:S02]  /*31920*/  MOV R6, R9 ;  /* 0x0000000900067202 */ /* 0x000fc40000000f00 */
[----:B------:R-:W-:Y:S01]  /*31930*/  MOV R7, R8 ;  /* 0x0000000800077202 */ /* 0x000fe20000000f00 */
[----:B--2---:R-:W2:Y:S04]  /*31940*/  LDSM.16.MT88.4 R20, [R0+0x1b000] ;  /* 0x01b000000014783b */ /* 0x004ea80000004200 */
[----:B------:R-:W4:Y:S04]  /*31950*/  LDSM.16.MT88.4 R24, [R0+0x1b080] ;  /* 0x01b080000018783b */ /* 0x000f280000004200 */
[----:B0-----:R-:W3:Y:S01]  /*31960*/  LDL.LU R12, [R1+0xa0] ;  /* 0x0000a000010c7983 */ /* 0x001ee20000300800 */
[----:B------:R-:W3:Y:S02]  /*31970*/  LDL.LU R13, [R1+0xa4] ;  /* 0x0000a400010d7983 */ /* 0x000ee40000300800 */
[----:B------:R-:W-:Y:S01]  /*31980*/  IMAD.MOV.U32 R14, RZ, RZ, R29 ;  /* 0x000000ffff0e7224 */ /* 0x000fe200078e001d */
[----:B------:R-:W-:Y:S01]  /*31990*/  MOV R15, R28 ;  /* 0x0000001c000f7202 */ /* 0x000fe20000000f00 */
[----:B------:R-:W-:Y:S06]  /*319a0*/  STL [R1+0x21a0], R0 ;  /* 0x0021a00001007387 */ /* 0x000fec0000100800 */
[-C--:B---3--:R-:W-:Y:S01]  /*319b0*/  HMMA.16816.F32.BF16 R4, R4, R10.reuse, R12 ;  /* 0x0000000a0404723c */ /* 0x088fe2000004180c */
[----:B------:R-:W3:Y:S01]  /*319c0*/  LDL.LU.64 R14, [R1+0x2250] ;  /* 0x00225000010e7983 */ /* 0x000ee20000300a00 */
[----:B------:R-:W3:Y:S11]  /*319d0*/  LDL.LU.64 R12, [R1+0x2248] ;  /* 0x00224800010c7983 */ /* 0x000ef60000300a00 */
[----:B------:R-:W-:Y:S10]  /*319e0*/  @!UPT UIADD3 URZ, URZ, URZ, URZ ;  /* 0x0000003f3f3ff290 */ /* 0x000ff4000fffe03f */
[----:B------:R-:W-:Y:S01]  /*319f0*/  STL.64 [R1+0xa0], R4 ;  /* 0x0000a00401007387 */ /* 0x000fe20000100a00 */
[----:B------:R0:W-:Y:S03]  /*31a00*/  STL.64 [R1+0xa8], R6 ;  /* 0x0000a80601007387 */ /* 0x0001e60000100a00 */
[----:B0-----:R-:W3:Y:S01]  /*31a10*/  LDL.LU.64 R6, [R1+0x2240] ;  /* 0x0022400001067983 */ /* 0x001ee20000300a00 */
[----:B------:R-:W3:Y:S02]  /*31a20*/  LDL.LU.64 R4, [R1+0x2238] ;  /* 0x0022380001047983 */ /* 0x000ee40000300a00 */
        /* <DEDUP_REMOVED lines=13> */
[----:B------:R0:W-:Y:S01]  /*31b00*/  STL [R1+0x88], R6 ;  /* 0x0000880601007387 */ /* 0x0001e20000100800 */
[----:B------:R-:W-:Y:S02]  /*31b10*/  MOV R0, R7 ;  /* 0x0000000700007202 */ /* 0x000fe40000000f00 */
[----:B0-----:R-:W3:Y:S01]  /*31b20*/  LDL.LU.64 R6, [R1+0x2200] ;  /* 0x0022000001067983 */ /* 0x001ee20000300a00 */
[----:B------:R-:W3:Y:S02]  /*31b30*/  LDL.LU.64 R4, [R1+0x21f8] ;  /* 0x0021f80001047983 */ /* 0x000ee40000300a00 */
[----:B------:R-:W-:Y:S01]  /*31b40*/  STL [R1+0x21a4], R0 ;  /* 0x0021a40001007387 */ /* 0x000fe20000100800 */
        /* <DEDUP_REMOVED lines=9> */
[----:B------:R-:W1:Y:S01]  /*31be0*/  LDL.LU.64 R6, [R1+0x21d0] ;  /* 0x0021d00001067983 */ /* 0x000e620000300a00 */
[----:B------:R-:W1:Y:S11]  /*31bf0*/  LDL.LU.64 R4, [R1+0x21c8] ;  /* 0x0021c80001047983 */ /* 0x000e760000300a00 */
[----:B------:R-:W-:Y:S10]  /*31c00*/  @!UPT UIADD3 URZ, URZ, URZ, URZ ;  /* 0x0000003f3f3ff290 */ /* 0x000ff4000fffe03f */
[----:B------:R-:W-:Y:S01]  /*31c10*/  STL.64 [R1+0x60], R12 ;  /* 0x0000600c01007387 */ /* 0x000fe20000100a00 */
[----:B------:R0:W-:Y:S03]  /*31c20*/  STL.64 [R1+0x68], R14 ;  /* 0x0000680e01007387 */ /* 0x0001e60000100a00 */
[----:B0-----:R-:W3:Y:S04]  /*31c30*/  LDL R14, [R1+0x8f0] ;  /* 0x0008f000010e7983 */ /* 0x001ee80000100800 */
[----:B------:R-:W5:Y:S01]  /*31c40*/  LDL R15, [R1+0xa28] ;  /* 0x000a2800010f7983 */ /* 0x000f620000100800 */
[-C--:B-1----:R-:W-:Y:S03]  /*31c50*/  HMMA.16816.F32.BF16 R16, R16, R10.reuse, R4 ;  /* 0x0000000a1010723c */ /* 0x082fe60000041804 */
[----:B------:R-:W4:Y:S01]  /*31c60*/  LDL.LU.64 R6, [R1+0x21c0] ;  /* 0x0021c00001067983 */ /* 0x000f220000300a00 */
[----:B------:R-:W4:Y:S11]  /*31c70*/  LDL.LU.64 R4, [R1+0x21b8] ;  /* 0x0021b80001047983 */ /* 0x000f360000300a00 */
[----:B------:R-:W-:Y:S09]  /*31c80*/  @!UPT UIADD3 URZ, URZ, URZ, URZ ;  /* 0x0000003f3f3ff290 */ /* 0x000ff2000fffe03f */
[----:B------:R-:W-:Y:S01]  /*31c90*/  MOV R12, R16 ;  /* 0x00000010000c7202 */ /* 0x000fe20000000f00 */
[----:B------:R-:W-:Y:S01]  /*31ca0*/  IMAD.MOV.U32 R0, RZ, RZ, R17 ;  /* 0x000000ffff007224 */ /* 0x000fe200078e0011 */
[----:B------:R-:W2:Y:S01]  /*31cb0*/  LDL.LU R16, [R1+0x40] ;  /* 0x0000400001107983 */ /* 0x000ea20000300800 */
[----:B------:R-:W-:Y:S01]  /*31cc0*/  MOV R29, R18 ;  /* 0x00000012001d7202 */ /* 0x000fe20000000f00 */
[----:B------:R-:W2:Y:S01]  /*31cd0*/  LDL.LU R17, [R1+0x44] ;  /* 0x0000440001117983 */ /* 0x000ea20000300800 */
[----:B------:R-:W-:Y:S01]  /*31ce0*/  MOV R28, R19 ;  /* 0x00000013001c7202 */ /* 0x000fe20000000f00 */
[----:B------:R-:W2:Y:S01]  /*31cf0*/  LDL.LU R18, [R1+0x48] ;  /* 0x0000480001127983 */ /* 0x000ea20000300800 */
[----:B------:R-:W2:Y:S03]  /*31d00*/  LDL.LU R19, [R1+0x4c] ;  /* 0x00004c0001137983 */ /* 0x000ea60000300800 */
[----:B------:R-:W-:Y:S01]  /*31d10*/  STL [R1+0x21ac], R28 ;  /* 0x0021ac1c01007387 */ /* 0x000fe20000100800 */
[----:B------:R-:W-:Y:S01]  /*31d20*/  STL [R1+0x21a8], R29 ;  /* 0x0021a81d01007387 */ /* 0x000fe20000100800 */
[-C--:B--2---:R-:W-:Y:S08]  /*31d30*/  HMMA.16816.F32.BF16 R16, R20, R10.reuse, R16 ;  /* 0x0000000a1410723c */ /* 0x084ff00000041810 */
[----:B----4-:R-:W-:Y:S01]  /*31d40*/  HMMA.16816.F32.BF16 R8, R24, R10, R4 ;  /* 0x0000000a1808723c */ /* 0x010fe20000041804 */
[----:B---3--:R-:W-:Y:S11]  /*31d50*/  LDSM.16.M88.4 R4, [R14+0x20380] ;  /* 0x020380000e04783b */ /* 0x008ff60000000200 */
[----:B------:R-:W-:Y:S03]  /*31d60*/  @!UPT UIADD3 URZ, URZ, URZ, URZ ;  /* 0x0000003f3f3ff290 */ /* 0x000fe6000fffe03f */
[----:B------:R-:W-:Y:S01]  /*31d70*/  STL.64 [R1+0x48], R18 ;  /* 0x0000481201007387 */ /* 0x000fe20000100a00 */
[----:B------:R-:W-:Y:S01]  /*31d80*/  MOV R21, R17 ;  /* 0x0000001100157202 */ /* 0x000fe20000000f00 */
[----:B------:R-:W-:Y:S02]  /*31d90*/  IMAD.MOV.U32 R20, RZ, RZ, R16 ;  /* 0x000000ffff147224 */ /* 0x000fe400078e0010 */
[----:B------:R-:W0:Y:S04]  /*31da0*/  LDSM.16.MT88.4 R16, [R3+0x1c000] ;  /* 0x01c000000310783b */ /* 0x000e280000004200 */
[----:B------:R-:W-:Y:S01]  /*31db0*/  STL [R1+0x21b4], R20 ;  /* 0x0021b41401007387 */ /* 0x000fe20000100800 */
[----:B------:R-:W-:Y:S02]  /*31dc0*/  STL [R1+0x21b0], R21 ;  /* 0x0021b01501007387 */ /* 0x000fe40000100800 */
[----:B------:R0:W-:Y:S02]  /*31dd0*/  STL.64 [R1+0x20f8], R10 ;  /* 0x0020f80a01007387 */ /* 0x0001e40000100a00 */
[----:B------:R1:W-:Y:S01]  /*31de0*/  STL.64 [R1+0x20f0], R8 ;  /* 0x0020f00801007387 */ /* 0x0003e20000100a00 */
[----:B0-----:R-:W-:-:S02]  /*31df0*/  MOV R11, R16 ;  /* 0x00000010000b7202 */ /* 0x001fc40000000f00 */
[----:B------:R-:W-:Y:S02]  /*31e00*/  MOV R10, R17 ;  /* 0x00000011000a7202 */ /* 0x000fe40000000f00 */
[----:B-1----:R-:W-:Y:S01]  /*31e10*/  MOV R9, R18 ;  /* 0x0000001200097202 */ /* 0x002fe20000000f00 */
[----:B------:R-:W-:Y:S02]  /*31e20*/  IMAD.MOV.U32 R8, RZ, RZ, R19 ;  /* 0x000000ffff087224 */ /* 0x000fe400078e0013 */
[----:B------:R-:W0:Y:S04]  /*31e30*/  LDSM.16.MT88.4 R16, [R3+0x1c080] ;  /* 0x01c080000310783b */ /* 0x000e280000004200 */
[----:B------:R-:W-:Y:S01]  /*31e40*/  STL [R1+0x20c4], R6 ;  /* 0x0020c40601007387 */ /* 0x000fe20000100800 */
[----:B------:R1:W-:Y:S01]  /*31e50*/  STL [R1+0x20c0], R7 ;  /* 0x0020c00701007387 */ /* 0x0003e20000100800 */
[----:B------:R-:W-:-:S02]  /*31e60*/  MOV R23, R12 ;  /* 0x0000000c00177202 */ /* 0x000fc40000000f00 */
[----:B0-----:R-:W-:Y:S01]  /*31e70*/  MOV R25, R16 ;  /* 0x0000001000197202 */ /* 0x001fe20000000f00 */
[----:B------:R-:W-:Y:S01]  /*31e80*/  IMAD.MOV.U32 R24, RZ, RZ, R17 ;  /* 0x000000ffff187224 */ /* 0x000fe200078e0011 */
[----:B-1----:R-:W-:Y:S02]  /*31e90*/  MOV R7, R18 ;  /* 0x0000001200077202 */ /* 0x002fe40000000f00 */
[----:B------:R-:W-:Y:S02]  /*31ea0*/  MOV R6, R19 ;  /* 0x0000001300067202 */ /* 0x000fe40000000f00 */
[----:B-----5:R-:W-:Y:S02]  /*31eb0*/  LDSM.16.MT88.4 R16, [R15+0x1c000] ;  /* 0x01c000000f10783b */ /* 0x020fe40000004200 */
[----:B------:R-:W0:Y:S01]  /*31ec0*/  LDSM.16.MT88.4 R12, [R15+0x1c080] ;  /* 0x01c080000f0c783b */ /* 0x000e220000004200 */
[----:B------:R-:W-:Y:S01]  /*31ed0*/  MOV R22, R0 ;  /* 0x0000000000167202 */ /* 0x000fe20000000f00 */
[----:B------:R1:W-:Y:S01]  /*31ee0*/  STL [R1+0x20dc], R3 ;  /* 0x0020dc0301007387 */ /* 0x0003e20000100800 */
[----:B0-----:R-:W-:Y:S01]  /*31ef0*/  MOV R20, R12 ;  /* 0x0000000c00147202 */ /* 0x001fe20000000f00 */
[----:B------:R-:W-:Y:S01]  /*31f00*/  IMAD.MOV.U32 R21, RZ, RZ, R13 ;  /* 0x000000ffff157224 */ /* 0x000fe200078e000d */
[----:B------:R-:W-:-:S02]  /*31f10*/  MOV R28, R14 ;  /* 0x0000000e001c7202 */ /* 0x000fc40000000f00 */
[----:B------:R-:W-:Y:S02]  /*31f20*/  MOV R29, R15 ;  /* 0x0000000f001d7202 */ /* 0x000fe40000000f00 */
[----:B------:R-:W-:Y:S01]  /*31f30*/  MOV R0, R16 ;  /* 0x0000001000007202 */ /* 0x000fe20000000f00 */
[----:B------:R-:W0:Y:S01]  /*31f40*/  LDSM.16.MT88.4 R12, [R2+0x1c000] ;  /* 0x01c00000020c783b */ /* 0x000e220000004200 */
[----:B------:R-:W-:Y:S01]  /*31f50*/  IMAD.MOV.U32 R27, RZ, RZ, R17 ;  /* 0x000000ffff1b7224 */ /* 0x000fe200078e0011 */
[----:B------:R-:W-:Y:S02]  /*31f60*/  MOV R26, R18 ;  /* 0x00000012001a7202 */ /* 0x000fe40000000f00 */
[----:B-1----:R-:W-:Y:S02]  /*31f70*/  MOV R3, R19 ;  /* 0x0000001300037202 */ /* 0x002fe40000000f00 */
[----:B------:R-:W1:Y:S04]  /*31f80*/  LDSM.16.MT88.4 R16, [R2+0x1c080] ;  /* 0x01c080000210783b */ /* 0x000e680000004200 */
[----:B0-----:R-:W-:Y:S01]  /*31f90*/  STL.64 [R1+0x2130], R14 ;  /* 0x0021300e01007387 */ /* 0x001fe20000100a00 */
[----:B------:R-:W-:Y:S03]  /*31fa0*/  STL.64 [R1+0x2128], R12 ;  /* 0x0021280c01007387 */ /* 0x000fe60000100a00 */
[----:B-1----:R-:W-:Y:S01]  /*31fb0*/  STL.64 [R1+0x2120], R18 ;  /* 0x0021201201007387 */ /* 0x002fe20000100a00 */
[----:B------:R0:W-:Y:S03]  /*31fc0*/  STL.64 [R1+0x2118], R16 ;  /* 0x0021181001007387 */ /* 0x0001e60000100a00 */
[----:B0-----:R-:W2:Y:S01]  /*31fd0*/  LDL.LU R16, [R1+0x60] ;  /* 0x0000600001107983 */ /* 0x001ea20000300800 */
[----:B------:R-:W2:Y:S02]  /*31fe0*/  LDL.LU R17, [R1+0x64] ;  /* 0x0000640001117983 */ /* 0x000ea40000300800 */
[----:B------:R-:W3:Y:S02]  /*31ff0*/  LDL.LU R18, [R1+0x68] ;  /* 0x0000680001127983 */ /* 0x000ee40000300800 */
[----:B------:R-:W3:Y:S01]  /*32000*/  LDL.LU R19, [R1+0x6c] ;  /* 0x00006c0001137983 */ /* 0x000ee20000300800 */
[----:B------:R-:W-:Y:S01]  /*32010*/  MOV R12, R20 ;  /* 0x00000014000c7202 */ /* 0x000fe20000000f00 */
[----:B------:R-:W-:Y:S01]  /*32020*/  IMAD.MOV.U32 R13, RZ, RZ, R21 ;  /* 0x000000ffff0d7224 */ /* 0x000fe200078e0015 */
[----:B------:R-:W-:-:S02]  /*32030*/  MOV R14, R28 ;  /* 0x0000001c000e7202 */ /* 0x000fc40000000f00 */
[----:B------:R-:W-:Y:S01]  /*32040*/  MOV R15, R29 ;  /* 0x0000001d000f7202 */ /* 0x000fe20000000f00 */
[----:B---3--:R-:W-:Y:S01]  /*32050*/  STL.64 [R1+0x2140], R18 ;  /* 0x0021401201007387 */ /* 0x008fe20000100a00 */
[----:B--2---:R-:W-:Y:S02]  /*32060*/  STL.64 [R1+0x2138], R16 ;  /* 0x0021381001007387 */ /* 0x004fe40000100a00 */
[----:B------:R-:W2:Y:S02]  /*32070*/  LDL.LU R20, [R1+0x21b4] ;  /* 0x0021b40001147983 */ /* 0x000ea40000300800 */
[----:B------:R-:W3:Y:S01]  /*32080*/  LDL.LU R21, [R1+0x21b0] ;  /* 0x0021b00001157983 */ /* 0x000ee20000300800 */
[----:B------:R-:W4:Y:S01]  /*32090*/  LDL.LU R28, [R1+0x21ac] ;  /* 0x0021ac00011c7983 */ /* 0x000f220000300800 */
[----:B------:R-:W5:Y:S02]  /*320a0*/  LDL.LU R29, [R1+0x21a8] ;  /* 0x0021a800011d7983 */ /* 0x000f640000300800 */
[----:B------:R0:W-:Y:S02]  /*320b0*/  STL.64 [R1+0x2150], R14 ;  /* 0x0021500e01007387 */ /* 0x0001e40000100a00 */
[----:B------:R1:W-:Y:S01]  /*320c0*/  STL.64 [R1+0x2148], R12 ;  /* 0x0021480c01007387 */ /* 0x0003e20000100a00 */
[----:B0-----:R-:W-:-:S02]  /*320d0*/  MOV R14, R26 ;  /* 0x0000001a000e7202 */ /* 0x001fc40000000f00 */
[----:B------:R-:W-:Y:S02]  /*320e0*/  MOV R15, R3 ;  /* 0x00000003000f7202 */ /* 0x000fe40000000f00 */
[----:B-1----:R-:W-:Y:S01]  /*320f0*/  MOV R12, R0 ;  /* 0x00000000000c7202 */ /* 0x002fe20000000f00 */
[----:B------:R-:W-:Y:S01]  /*32100*/  IMAD.MOV.U32 R13, RZ, RZ, R27 ;  /* 0x000000ffff0d7224 */ /* 0x000fe200078e001b */
[----:B------:R-:W4:Y:S01]  /*32110*/  LDL.LU R0, [R1+0x21a4] ;  /* 0x0021a40001007983 */ /* 0x000f220000300800 */
[----:B------:R0:W-:Y:S03]  /*32120*/  STL.64 [R1+0x2170], R14 ;  /* 0x0021700e01007387 */ /* 0x0001e60000100a00 */
[----:B------:R1:W-:Y:S01]  /*32130*/  STL.64 [R1+0x2168], R12 ;  /* 0x0021680c01007387 */ /* 0x0003e20000100a00 */
[----:B0-----:R-:W-:Y:S02]  /*32140*/  MOV R14, R7 ;  /* 0x00000007000e7202 */ /* 0x001fe40000000f00 */
[----:B------:R-:W-:-:S02]  /*32150*/  MOV R15, R6 ;  /* 0x00000006000f7202 */ /* 0x000fc40000000f00 */
[----:B-1----:R-:W-:Y:S01]  /*32160*/  MOV R12, R25 ;  /* 0x00000019000c7202 */ /* 0x002fe20000000f00 */
[----:B------:R-:W-:Y:S02]  /*32170*/  IMAD.MOV.U32 R13, RZ, RZ, R24 ;  /* 0x000000ffff0d7224 */ /* 0x000fe400078e0018 */
[----:B------:R-:W-:Y:S03]  /*32180*/  STL.64 [R1+0x2190], R14 ;  /* 0x0021900e01007387 */ /* 0x000fe60000100a00 */
[----:B------:R0:W-:Y:S02]  /*32190*/  STL.64 [R1+0x2188], R12 ;  /* 0x0021880c01007387 */ /* 0x0001e40000100a00 */
[----:B0-----:R-:W-:Y:S02]  /*321a0*/  MOV R12, R11 ;  /* 0x0000000b000c7202 */ /* 0x001fe40000000f00 */
[----:B------:R-:W-:Y:S01]  /*321b0*/  MOV R13, R10 ;  /* 0x0000000a000d7202 */ /* 0x000fe20000000f00 */
[----:B------:R-:W-:Y:S01]  /*321c0*/  IMAD.MOV.U32 R15, RZ, RZ, R8 ;  /* 0x000000ffff0f7224 */ /* 0x000fe200078e0008 */
[----:B------:R-:W-:-:S02]  /*321d0*/  MOV R14, R9 ;  /* 0x00000009000e7202 */ /* 0x000fc40000000f00 */
[----:B--2---:R-:W-:Y:S02]  /*321e0*/  MOV R10, R20 ;  /* 0x00000014000a7202 */ /* 0x004fe40000000f00 */
[----:B---3--:R-:W-:-:S05]  /*321f0*/  MOV R11, R21 ;  /* 0x00000015000b7202 */ /* 0x008fca0000000f00 */
[----:B------:R0:W-:Y:S01]  /*32200*/  STL.64 [R1+0x2198], R10 ;  /* 0x0021980a01007387 */ /* 0x0001e20000100a00 */
[----:B------:R-:W2:Y:S02]  /*32210*/  LDL.LU R8, [R1+0xa0] ;  /* 0x0000a00001087983 */ /* 0x000ea40000300800 */
[----:B------:R-:W2:Y:S01]  /*32220*/  LDL.LU R9, [R1+0xa4] ;  /* 0x0000a40001097983 */ /* 0x000ea20000300800 */
[----:B0-----:R-:W2:Y:S01]  /*32230*/  LDL.LU R10, [R1+0xa8] ;  /* 0x0000a800010a7983 */ /* 0x001ea20000300800 */
[----:B------:R-:W2:Y:S02]  /*32240*/  LDL.LU R11, [R1+0xac] ;  /* 0x0000ac00010b7983 */ /* 0x000ea40000300800 */
[----:B------:R-:W3:Y:S02]  /*32250*/  LDL.LU R16, [R1+0x70] ;  /* 0x0000700001107983 */ /* 0x000ee40000300800 */
[----:B------:R-:W3:Y:S01]  /*32260*/  LDL.LU R17, [R1+0x74] ;  /* 0x0000740001117983 */ /* 0x000ee20000300800 */
[----:B------:R-:W2:Y:S01]  /*32270*/  LDL.LU R18, [R1+0x78] ;  /* 0x0000780001127983 */ /* 0x000ea20000300800 */
[----:B------:R-:W2:Y:S03]  /*32280*/  LDL.LU R19, [R1+0x7c] ;  /* 0x00007c0001137983 */ /* 0x000ea60000300800 */
[----:B--2---:R-:W-:Y:S01]  /*32290*/  STL.64 [R1+0x2160], R18 ;  /* 0x0021601201007387 */ /* 0x004fe20000100a00 */
[----:B---3--:R0:W-:Y:S03]  /*322a0*/  STL.64 [R1+0x2158], R16 ;  /* 0x0021581001007387 */ /* 0x0081e60000100a00 */
[----:B0-----:R-:W2:Y:S01]  /*322b0*/  LDL.LU R16, [R1+0x80] ;  /* 0x0000800001107983 */ /* 0x001ea20000300800 */
[----:B------:R-:W2:Y:S02]  /*322c0*/  LDL.LU R17, [R1+0x84] ;  /* 0x0000840001117983 */ /* 0x000ea40000300800 */
[----:B------:R-:W3:Y:S01]  /*322d0*/  LDL.LU R18, [R1+0x88] ;  /* 0x0000880001127983 */ /* 0x000ee20000300800 */
[----:B----4-:R-:W-:-:S02]  /*322e0*/  MOV R19, R0 ;  /* 0x0000000000137202 */ /* 0x010fc40000000f00 */
[----:B------:R-:W4:Y:S01]  /*322f0*/  LDL.LU R0, [R1+0x21a0] ;  /* 0x0021a00001007983 */ /* 0x000f220000300800 */
[----:B------:R-:W-:Y:S01]  /*32300*/  MOV R27, R22 ;  /* 0x00000016001b7202 */ /* 0x000fe20000000f00 */
[----:B------:R-:W-:Y:S01]  /*32310*/  IMAD.MOV.U32 R26, RZ, RZ, R23 ;  /* 0x000000ffff1a7224 */ /* 0x000fe200078e0017 */
[----:B------:R-:W-:Y:S01]  /*32320*/  HMMA.16816.F32.BF16 R12, R12, R4, R8 ;  /* 0x000000040c0c723c */ /* 0x000fe20000041808 */
[----:B----4-:R-:W0:Y:S04]  /*32330*/  LDSM.16.MT88.4 R20, [R0+0x1c000] ;  /* 0x01c000000014783b */ /* 0x010e280000004200 */
[----:B---3--:R-:W-:Y:S01]  /*32340*/  STL.64 [R1+0x2180], R18 ;  /* 0x0021801201007387 */ /* 0x008fe20000100a00 */
[----:B--2---:R1:W-:Y:S03]  /*32350*/  STL.64 [R1+0x2178], R16 ;  /* 0x0021781001007387 */ /* 0x0043e60000100a00 */
[----:B-1----:R-:W2:Y:S01]  /*32360*/  LDL.LU R16, [R1+0x90] ;  /* 0x0000900001107983 */ /* 0x002ea20000300800 */
[----:B------:R-:W2:Y:S02]  /*32370*/  LDL.LU R17, [R1+0x94] ;  /* 0x0000940001117983 */ /* 0x000ea40000300800 */
[----:B------:R-:W2:Y:S02]  /*32380*/  LDL.LU R18, [R1+0x98] ;  /* 0x0000980001127983 */ /* 0x000ea40000300800 */
[----:B------:R-:W2:Y:S01]  /*32390*/  LDL.LU R19, [R1+0x9c] ;  /* 0x00009c0001137983 */ /* 0x000ea20000300800 */
[----:B------:R-:W-:Y:S04]  /*323a0*/  STL [R1+0x20d4], R2 ;  /* 0x0020d40201007387 */ /* 0x000fe80000100800 */
[----:B0-----:R-:W-:Y:S01]  /*323b0*/  STL.64 [R1+0x2108], R22 ;  /* 0x0021081601007387 */ /* 0x001fe20000100a00 */
[----:B------:R0:W-:Y:S02]  /*323c0*/  STL.64 [R1+0x2100], R20 ;  /* 0x0021001401007387 */ /* 0x0001e40000100a00 */
[----:B0-----:R-:W-:Y:S01]  /*323d0*/  IMAD.MOV.U32 R20, RZ, RZ, R26 ;  /* 0x000000ffff147224 */ /* 0x001fe200078e001a */
[----:B------:R-:W-:-:S02]  /*323e0*/  MOV R21, R27 ;  /* 0x0000001b00157202 */ /* 0x000fc40000000f00 */
[----:B------:R-:W0:Y:S01]  /*323f0*/  LDSM.16.MT88.4 R24, [R0+0x1c080] ;  /* 0x01c080000018783b */ /* 0x000e220000004200 */
[----:B-----5:R-:W-:Y:S02]  /*32400*/  MOV R22, R29 ;  /* 0x0000001d00167202 */ /* 0x020fe40000000f00 */
[----:B------:R-:W-:Y:S01]  /*32410*/  MOV R23, R28 ;  /* 0x0000001c00177202 */ /* 0x000fe20000000f00 */
[----:B------:R-:W-:Y:S01]  /*32420*/  IMAD.MOV.U32 R29, RZ, RZ, R14 ;  /* 0x000000ffff1d7224 */ /* 0x000fe200078e000e */
[----:B------:R-:W-:Y:S01]  /*32430*/  MOV R28, R15 ;  /* 0x0000000f001c7202 */ /* 0x000fe20000000f00 */
[----:B0-----:R-:W-:Y:S01]  /*32440*/  STL [R1+0x2114], R26 ;  /* 0x0021141a01007387 */ /* 0x001fe20000100800 */
[----:B------:R-:W-:Y:S02]  /*32450*/  STL [R1+0x2110], R27 ;  /* 0x0021101b01007387 */ /* 0x000fe40000100800 */
[----:B------:R-:W-:Y:S02]  /*32460*/  STL [R1+0x20c8], R0 ;  /* 0x0020c80001007387 */ /* 0x000fe40000100800 */
[----:B------:R-:W3:Y:S01]  /*32470*/  LDL.LU.64 R10, [R1+0x2198] ;  /* 0x00219800010a7983 */ /* 0x000ee20000300a00 */
[----:B------:R0:W-:Y:S01]  /*32480*/  STL.64 [R1+0xa0], R12 ;  /* 0x0000a00c01007387 */ /* 0x0001e20000100a00 */
[----:B------:R-:W2:Y:S03]  /*32490*/  LDL.LU.64 R14, [R1+0x2190] ;  /* 0x00219000010e7983 */ /* 0x000ea60000300a00 */
[----:B0-----:R-:W2:Y:S02]  /*324a0*/  LDL.LU.64 R12, [R1+0x2188] ;  /* 0x00218800010c7983 */ /* 0x001ea40000300a00 */
[----:B--2---:R-:W-:Y:S01]  /*324b0*/  HMMA.16816.F32.BF16 R12, R12, R4, R16 ;  /* 0x000000040c0c723c */ /* 0x004fe20000041810 */
[----:B---3--:R-:W-:-:S02]  /*324c0*/  MOV R8, R10 ;  /* 0x0000000a00087202 */ /* 0x008fc40000000f00 */
[----:B------:R-:W-:Y:S01]  /*324d0*/  MOV R9, R11 ;  /* 0x0000000b00097202 */ /* 0x000fe20000000f00 */
[----:B------:R-:W2:Y:S01]  /*324e0*/  LDL.LU R10, [R1+0x48] ;  /* 0x00004800010a7983 */ /* 0x000ea20000300800 */
[----:B------:R-:W2:Y:S02]  /*324f0*/  LDL.LU R11, [R1+0x4c] ;  /* 0x00004c00010b7983 */ /* 0x000ea40000300800 */
[----:B------:R-:W-:Y:S02]  /*32500*/  STL [R1+0x20d0], R28 ;  /* 0x0020d01c01007387 */ /* 0x000fe40000100800 */
[----:B------:R-:W-:Y:S01]  /*32510*/  STL [R1+0x20cc], R29 ;  /* 0x0020cc1d01007387 */ /* 0x000fe20000100800 */
[----:B------:R-:W3:Y:S01]  /*32520*/  LDL.LU.64 R18, [R1+0x2180] ;  /* 0x0021800001127983 */ /* 0x000ee20000300a00 */
[----:B------:R-:W3:Y:S11]  /*32530*/  LDL.LU.64 R16, [R1+0x2178] ;  /* 0x0021780001107983 */ /* 0x000ef60000300a00 */
[----:B------:R-:W-:Y:S01]  /*32540*/  @!UPT UIADD3 URZ, URZ, URZ, URZ ;  /* 0x0000003f3f3ff290 */ /* 0x000fe2000fffe03f */
[----:B------:R0:W-:Y:S01]  /*32550*/  STL [R1+0x90], R12 ;  /* 0x0000900c01007387 */ /* 0x0001e20000100800 */
[----:B------:R-:W-:Y:S02]  /*32560*/  MOV R6, R14 ;  /* 0x0000000e00067202 */ /* 0x000fe40000000f00 */
[----:B------:R-:W-:Y:S01]  /*32570*/  MOV R7, R15 ;  /* 0x0000000f00077202 */ /* 0x000fe20000000f00 */
[----:B------:R-:W-:Y:S01]  /*32580*/  IMAD.MOV.U32 R0, RZ, RZ, R13 ;  /* 0x000000ffff007224 */ /* 0x000fe200078e000d */
[----:B------:R-:W3:Y:S04]  /*32590*/  LDL.LU.64 R14, [R1+0x2170] ;  /* 0x00217000010e7983 */ /* 0x000ee80000300a00 */
[----:B0-----:R-:W3:Y:S01]  /*325a0*/  LDL.LU.64 R12, [R1+0x2168] ;  /* 0x00216800010c7983 */ /* 0x001ee20000300a00 */
[----:B------:R-:W-:Y:S02]  /*325b0*/  STL [R1+0x20e4], R7 ;  /* 0x0020e40701007387 */ /* 0x000fe40000100800 */
[----:B------:R-:W-:Y:S02]  /*325c0*/  STL [R1+0x20e0], R6 ;  /* 0x0020e00601007387 */ /* 0x000fe40000100800 */
[----:B------:R-:W-:Y:S01]  /*325d0*/  STL [R1+0x20d8], R0 ;  /* 0x0020d80001007387 */ /* 0x000fe20000100800 */
[-C--:B---3--:R-:W-:Y:S01]  /*325e0*/  HMMA.16816.F32.BF16 R12, R12, R4.reuse, R16 ;  /* 0x000000040c0c723c */ /* 0x088fe20000041810 */
[----:B------:R-:W3:Y:S01]  /*325f0*/  LDL.LU.64 R18, [R1+0x2160] ;  /* 0x0021600001127983 */ /* 0x000ee20000300a00 */
[----:B------:R-:W3:Y:S11]  /*32600*/  LDL.LU.64 R16, [R1+0x2158] ;  /* 0x0021580001107983 */ /* 0x000ef60000300a00 */
[----:B------:R-:W-:Y:S10]  /*32610*/  @!UPT UIADD3 URZ, URZ, URZ, URZ ;  /* 0x0000003f3f3ff290 */ /* 0x000ff4000fffe03f */
[----:B------:R0:W-:Y:S01]  /*32620*/  STL.64 [R1+0x88], R14 ;  /* 0x0000880e01007387 */ /* 0x0001e20000100a00 */
[----:B------:R-:W-:Y:S01]  /*32630*/  MOV R28, R12 ;  /* 0x0000000c001c7202 */ /* 0x000fe20000000f00 */
[----:B------:R-:W-:Y:S02]  /*32640*/  IMAD.MOV.U32 R29, RZ, RZ, R13 ;  /* 0x000000ffff1d7224 */ /* 0x000fe400078e000d */
[----:B0-----:R-:W3:Y:S01]  /*32650*/  LDL.LU.64 R14, [R1+0x2150] ;  /* 0x00215000010e7983 */ /* 0x001ee20000300a00 */
[----:B------:R-:W3:Y:S02]  /*32660*/  LDL.LU.64 R12, [R1+0x2148] ;  /* 0x00214800010c7983 */ /* 0x000ee40000300a00 */
[----:B------:R0:W-:Y:S01]  /*32670*/  STL [R1+0x20e8], R28 ;  /* 0x0020e81c01007387 */ /* 0x0001e20000100800 */
[-C--:B---3--:R-:W-:Y:S01]  /*32680*/  HMMA.16816.F32.BF16 R12, R12, R4.reuse, R16 ;  /* 0x000000040c0c723c */ /* 0x088fe20000041810 */
[----:B------:R-:W3:Y:S01]  /*32690*/  LDL.LU.64 R18, [R1+0x2140] ;  /* 0x0021400001127983 */ /* 0x000ee20000300a00 */
[----:B------:R-:W3:Y:S11]  /*326a0*/  LDL.LU.64 R16, [R1+0x2138] ;  /* 0x0021380001107983 */ /* 0x000ef60000300a00 */
[----:B------:R-:W-:Y:S11]  /*326b0*/  @!UPT UIADD3 URZ, URZ, URZ, URZ ;  /* 0x0000003f3f3ff290 */ /* 0x000ff6000fffe03f */
[----:B------:R-:W-:Y:S02]  /*326c0*/  MOV R27, R14 ;  /* 0x0000000e001b7202 */ /* 0x000fe40000000f00 */
[----:B0-----:R-:W-:Y:S02]  /*326d0*/  MOV R28, R15 ;  /* 0x0000000f001c7202 */ /* 0x001fe40000000f00 */
[----:B------:R-:W-:Y:S01]  /*326e0*/  MOV R26, R13 ;  /* 0x0000000d001a7202 */ /* 0x000fe20000000f00 */
[----:B------:R-:W-:Y:S01]  /*326f0*/  IMAD.MOV.U32 R7, RZ, RZ, R12 ;  /* 0x000000ffff077224 */ /* 0x000fe200078e000c */
[----:B------:R-:W3:Y:S01]  /*32700*/  LDL.LU.64 R14, [R1+0x2130] ;  /* 0x00213000010e7983 */ /* 0x000ee20000300a00 */
[----:B------:R-:W3:Y:S02]  /*32710*/  LDL.LU.64 R12, [R1+0x2128] ;  /* 0x00212800010c7983 */ /* 0x000ee40000300a00 */
[-C--:B---3--:R-:W-:Y:S01]  /*32720*/  HMMA.16816.F32.BF16 R12, R12, R4.reuse, R16 ;  /* 0x000000040c0c723c */ /* 0x088fe20000041810 */
[----:B------:R-:W3:Y:S01]  /*32730*/  LDL.LU.64 R18, [R1+0x2120] ;  /* 0x0021200001127983 */ /* 0x000ee20000300a00 */
[----:B------:R-:W3:Y:S11]  /*32740*/  LDL.LU.64 R16, [R1+0x2118] ;  /* 0x0021180001107983 */ /* 0x000ef60000300a00 */
[----:B------:R-:W-:Y:S11]  /*32750*/  @!UPT UIADD3 URZ, URZ, URZ, URZ ;  /* 0x0000003f3f3ff290 */ /* 0x000ff6000fffe03f */
[----:B------:R-:W-:Y:S02]  /*32760*/  MOV R6, R12 ;  /* 0x0000000c00067202 */ /* 0x000fe40000000f00 */
[----:B------:R-:W-:Y:S01]  /*32770*/  MOV R3, R13 ;  /* 0x0000000d00037202 */ /* 0x000fe20000000f00 */
[----:B------:R-:W-:Y:S01]  /*32780*/  MOV R12, R26 ;  /* 0x0000001a000c7202 */ /* 0x000fe20000000f00 */
[----:B------:R-:W-:Y:S01]  /*32790*/  MOV R0, R14 ;  /* 0x0000000e00007202 */ /* 0x000fe20000000f00 */
[----:B------:R-:W-:Y:S01]  /*327a0*/  IMAD.MOV.U32 R2, RZ, RZ, R15 ;  /* 0x000000ffff027224 */ /* 0x000fe200078e000f */
[----:B------:R-:W4:Y:S01]  /*327b0*/  LDL.LU R26, [R1+0x2114] ;  /* 0x00211400011a7983 */ /* 0x000f220000300800 */
[----:B------:R-:W-:Y:S02]  /*327c0*/  MOV R13, R27 ;  /* 0x0000001b000d7202 */ /* 0x000fe40000000f00 */
[----:B------:R-:W4:Y:S01]  /*327d0*/  LDL.LU R27, [R1+0x2110] ;  /* 0x00211000011b7983 */ /* 0x000f220000300800 */
[----:B------:R-:W-:Y:S01]  /*327e0*/  MOV R14, R28 ;  /* 0x0000001c000e7202 */ /* 0x000fe20000000f00 */
[----:B------:R-:W-:Y:S01]  /*327f0*/  IMAD.MOV.U32 R15, RZ, RZ, R7 ;  /* 0x000000ffff0f7224 */ /* 0x000fe200078e0007 */
[-C--:B---3--:R-:W-:Y:S11]  /*32800*/  HMMA.16816.F32.BF16 R20, R16, R4.reuse, R20 ;  /* 0x000000041014723c */ /* 0x088ff60000041814 */
[----:B------:R-:W-:Y:S11]  /*32810*/  @!UPT UIADD3 URZ, URZ, URZ, URZ ;  /* 0x0000003f3f3ff290 */ /* 0x000ff6000fffe03f */
[----:B------:R-:W-:Y:S02]  /*32820*/  @!UPT UIADD3 URZ, URZ, URZ, URZ ;  /* 0x0000003f3f3ff290 */ /* 0x000fe4000fffe03f */
[----:B------:R-:W-:Y:S01]  /*32830*/  MOV R17, R22 ;  /* 0x0000001600117202 */ /* 0x000fe20000000f00 */
[----:B------:R-:W-:Y:S01]  /*32840*/  IMAD.MOV.U32 R16, RZ, RZ, R23 ;  /* 0x000000ffff107224 */ /* 0x000fe200078e0017 */
[----:B------:R-:W-:Y:S02]  /*32850*/  MOV R28, R20 ;  /* 0x00000014001c7202 */ /* 0x000fe40000000f00 */
[----:B------:R-:W-:Y:S01]  /*32860*/  MOV R7, R21 ;  /* 0x0000001500077202 */ /* 0x000fe20000000f00 */
[----:B------:R-:W2:Y:S01]  /*32870*/  LDL.LU.64 R22, [R1+0x2108] ;  /* 0x0021080001167983 */ /* 0x000ea20000300a00 */
[----:B------:R-:W2:Y:S02]  /*32880*/  LDL.LU.64 R20, [R1+0x2100] ;  /* 0x0021000001147983 */ /* 0x000ea40000300a00 */
[----:B------:R-:W3:Y:S02]  /*32890*/  LDL.LU R18, [R1+0x88] ;  /* 0x0000880001127983 */ /* 0x000ee40000300800 */
[----:B------:R-:W5:Y:S01]  /*328a0*/  LDL.LU R19, [R1+0x8c] ;  /* 0x00008c0001137983 */ /* 0x000f620000300800 */
[-C--:B--2---:R-:W-:Y:S11]  /*328b0*/  HMMA.16816.F32.BF16 R8, R20, R4.reuse, R8 ;  /* 0x000000041408723c */ /* 0x084ff60000041808 */
[----:B------:R-:W-:Y:S11]  /*328c0*/  @!UPT UIADD3 URZ, URZ, URZ, URZ ;  /* 0x0000003f3f3ff290 */ /* 0x000ff6000fffe03f */
[----:B------:R-:W-:Y:S02]  /*328d0*/  @!UPT UIADD3 URZ, URZ, URZ, URZ ;  /* 0x0000003f3f3ff290 */ /* 0x000fe4000fffe03f */
[----:B------:R-:W-:Y:S01]  /*328e0*/  MOV R21, R10 ;  /* 0x0000000a00157202 */ /* 0x000fe20000000f00 */
[----:B------:R-:W-:Y:S01]  /*328f0*/  IMAD.MOV.U32 R20, RZ, RZ, R11 ;  /* 0x000000ffff147224 */ /* 0x000fe200078e000b */
[----:B------:R-:W-:Y:S02]  /*32900*/  MOV R23, R8 ;  /* 0x0000000800177202 */ /* 0x000fe40000000f00 */
[----:B------:R-:W-:Y:S01]  /*32910*/  MOV R22, R9 ;  /* 0x0000000900167202 */ /* 0x000fe20000000f00 */
[----:B------:R-:W4:Y:S01]  /*32920*/  LDL.LU.64 R10, [R1+0x20f8] ;  /* 0x0020f800010a7983 */ /* 0x000f220000300a00 */
[----:B------:R-:W4:Y:S02]  /*32930*/  LDL.LU.64 R8, [R1+0x20f0] ;  /* 0x0020f00001087983 */ /* 0x000f240000300a00 */
[----:B----4-:R-:W-:Y:S11]  /*32940*/  HMMA.16816.F32.BF16 R8, R24, R4, R8 ;  /* 0x000000041808723c */ /* 0x010ff60000041808 */
[----:B------:R-:W-:Y:S11]  /*32950*/  @!UPT UIADD3 URZ, URZ, URZ, URZ ;  /* 0x0000003f3f3ff290 */ /* 0x000ff6000fffe03f */
[----:B------:R-:W-:Y:S01]  /*32960*/  @!UPT UIADD3 URZ, URZ, URZ, URZ ;  /* 0x0000003f3f3ff290 */ /* 0x000fe2000fffe03f */
[----:B------:R0:W-:Y:S01]  /*32970*/  STL.64 [R1+0x2010], R10 ;  /* 0x0020100a01007387 */ /* 0x0001e20000100a00 */
[----:B------:R1:W-:Y:S02]  /*32980*/  STL.64 [R1+0x2008], R8 ;  /* 0x0020080801007387 */ /* 0x0003e40000100a00 */
[----:B------:R-:W2:Y:S01]  /*32990*/  LDL R27, [R1+0xa28] ;  /* 0x000a2800011b7983 */ /* 0x000ea20000100800 */
        /* <DEDUP_REMOVED lines=9> */
[----:B------:R-:W-:Y:S01]  /*32a30*/  MOV R9, R7 ;  /* 0x0000000700097202 */ /* 0x000fe20000000f00 */
[----:B------:R-:W4:Y:S01]  /*32a40*/  LDL.LU R28, [R1+0x20e8] ;  /* 0x0020e800011c7983 */ /* 0x000f220000300800 */
[----:B------:R-:W2:Y:S02]  /*32a50*/  LDL.LU R7, [R1+0x20e4] ;  /* 0x0020e40001077983 */ /* 0x000ea40000300800 */
[----:B------:R-:W-:Y:S01]  /*32a60*/  STL.64 [R1+0x2038], R10 ;  /* 0x0020380a01007387 */ /* 0x000fe20000100a00 */
[----:B------:R0:W-:Y:S02]  /*32a70*/  STL.64 [R1+0x2030], R8 ;  /* 0x0020300801007387 */ /* 0x0001e40000100a00 */
[----:B0-----:R-:W-:Y:S02]  /*32a80*/  MOV R8, R6 ;  /* 0x0000000600087202 */ /* 0x001fe40000000f00 */
[----:B------:R-:W-:Y:S01]  /*32a90*/  MOV R9, R3 ;  /* 0x0000000300097202 */ /* 0x000fe20000000f00 */
[----:B------:R-:W2:Y:S01]  /*32aa0*/  LDL.LU R6, [R1+0x20e0] ;  /* 0x0020e00001067983 */ /* 0x000ea20000300800 */
[----:B------:R-:W2:Y:S01]  /*32ab0*/  LDL.LU R3, [R1+0x20dc] ;  /* 0x0020dc0001037983 */ /* 0x000ea20000300800 */
[----:B------:R-:W-:Y:S01]  /*32ac0*/  MOV R10, R0 ;  /* 0x00000000000a7202 */ /* 0x000fe20000000f00 */
[----:B------:R-:W-:Y:S01]  /*32ad0*/  IMAD.MOV.U32 R11, RZ, RZ, R2 ;  /* 0x000000ffff0b7224 */ /* 0x000fe200078e0002 */
[----:B------:R-:W3:Y:S01]  /*32ae0*/  LDL.LU R0, [R1+0x20d8] ;  /* 0x0020d80001007983 */ /* 0x000ee20000300800 */
[----:B------:R-:W3:Y:S03]  /*32af0*/  LDL.LU R2, [R1+0x20d4] ;  /* 0x0020d40001027983 */ /* 0x000ee60000300800 */
[----:B------:R-:W-:Y:S01]  /*32b00*/  STL.64 [R1+0x2048], R10 ;  /* 0x0020480a01007387 */ /* 0x000fe20000100a00 */
[----:B------:R-:W-:Y:S01]  /*32b10*/  STL.64 [R1+0x2040], R8 ;  /* 0x0020400801007387 */ /* 0x000fe20000100a00 */
[----:B------:R-:W-:-:S02]  /*32b20*/  MOV R23, R12 ;  /* 0x0000000c00177202 */ /* 0x000fc40000000f00 */
[----:B------:R-:W-:Y:S02]  /*32b30*/  MOV R16, R13 ;  /* 0x0000000d00107202 */ /* 0x000fe40000000f00 */
[----:B------:R-:W-:Y:S01]  /*32b40*/  MOV R17, R14 ;  /* 0x0000000e00117202 */ /* 0x000fe20000000f00 */
[----:B------:R-:W-:Y:S01]  /*32b50*/  IMAD.MOV.U32 R22, RZ, RZ, R15 ;  /* 0x000000ffff167224 */ /* 0x000fe200078e000f */
[----:B--2---:R-:W0:Y:S02]  /*32b60*/  LDSM.16.MT88.4 R8, [R3+0x1d000] ;  /* 0x01d000000308783b */ /* 0x004e240000004200 */
[----:B0-----:R-:W-:Y:S02]  /*32b70*/  MOV R13, R8 ;  /* 0x00000008000d7202 */ /* 0x001fe40000000f00 */
[----:B------:R-:W-:Y:S02]  /*32b80*/  MOV R12, R9 ;  /* 0x00000009000c7202 */ /* 0x000fe40000000f00 */
[----:B------:R-:W-:Y:S01]  /*32b90*/  MOV R5, R10 ;  /* 0x0000000a00057202 */ /* 0x000fe20000000f00 */
[----:B------:R-:W-:-:S02]  /*32ba0*/  IMAD.MOV.U32 R4, RZ, RZ, R11 ;  /* 0x000000ffff047224 */ /* 0x000fc400078e000b */
[----:B------:R-:W0:Y:S02]  /*32bb0*/  LDSM.16.MT88.4 R8, [R3+0x1d080] ;  /* 0x01d080000308783b */ /* 0x000e240000004200 */
[----:B0-----:R-:W-:Y:S02]  /*32bc0*/  MOV R21, R8 ;  /* 0x0000000800157202 */ /* 0x001fe40000000f00 */
[----:B------:R-:W-:Y:S02]  /*32bd0*/  MOV R20, R9 ;  /* 0x0000000900147202 */ /* 0x000fe40000000f00 */
[----:B------:R-:W-:Y:S01]  /*32be0*/  MOV R15, R10 ;  /* 0x0000000a000f7202 */ /* 0x000fe20000000f00 */
[----:B------:R-:W-:Y:S02]  /*32bf0*/  IMAD.MOV.U32 R14, RZ, RZ, R11 ;  /* 0x000000ffff0e7224 */ /* 0x000fe400078e000b */
[----:B------:R-:W0:Y:S04]  /*32c00*/  LDSM.16.MT88.4 R8, [R27+0x1d000] ;  /* 0x01d000001b08783b */ /* 0x000e280000004200 */
[----:B------:R1:W-:Y:S01]  /*32c10*/  STL [R1+0x2018], R3 ;  /* 0x0020180301007387 */ /* 0x0003e20000100800 */
[----:B0-----:R-:W-:-:S02]  /*32c20*/  MOV R26, R8 ;  /* 0x00000008001a7202 */ /* 0x001fc40000000f00 */
[----:B------:R-:W-:Y:S02]  /*32c30*/  MOV R25, R9 ;  /* 0x0000000900197202 */ /* 0x000fe40000000f00 */
[----:B------:R-:W-:Y:S01]  /*32c40*/  MOV R24, R10 ;  /* 0x0000000a00187202 */ /* 0x000fe20000000f00 */
[----:B-1----:R-:W-:Y:S02]  /*32c50*/  IMAD.MOV.U32 R3, RZ, RZ, R11 ;  /* 0x000000ffff037224 */ /* 0x002fe400078e000b */
        /* <DEDUP_REMOVED lines=16> */
[----:B------:R-:W-:Y:S02]  /*32d60*/  MOV R9, R12 ;  /* 0x0000000c00097202 */ /* 0x000fe40000000f00 */
[----:B---3--:R-:W0:Y:S04]  /*32d70*/  LDSM.16.MT88.4 R12, [R2+0x1d000] ;  /* 0x01d00000020c783b */ /* 0x008e280000004200 */
        /* <DEDUP_REMOVED lines=9> */
[----:B-----5:R-:W-:Y:S01]  /*32e10*/  IMAD.MOV.U32 R15, RZ, RZ, R19 ;  /* 0x000000ffff0f7224 */ /* 0x020fe200078e0013 */
[----:B----4-:R-:W-:Y:S02]  /*32e20*/  MOV R12, R28 ;  /* 0x0000001c000c7202 */ /* 0x010fe40000000f00 */
[----:B------:R-:W-:Y:S01]  /*32e30*/  MOV R13, R29 ;  /* 0x0000001d000d7202 */ /* 0x000fe20000000f00 */
[----:B------:R-:W2:Y:S01]  /*32e40*/  LDL.LU R28, [R1+0x20d0] ;  /* 0x0020d000011c7983 */ /* 0x000ea20000300800 */
[----:B------:R-:W3:Y:S02]  /*32e50*/  LDL.LU R29, [R1+0x20cc] ;  /* 0x0020cc00011d7983 */ /* 0x000ee40000300800 */
[----:B------:R-:W-:Y:S01]  /*32e60*/  STL.64 [R1+0x2098], R14 ;  /* 0x0020980e01007387 */ /* 0x000fe20000100a00 */
[----:B------:R-:W-:Y:S01]  /*32e70*/  MOV R10, R5 ;  /* 0x00000005000a7202 */ /* 0x000fe20000000f00 */
[----:B------:R0:W-:Y:S01]  /*32e80*/  STL.64 [R1+0x2090], R12 ;  /* 0x0020900c01007387 */ /* 0x0001e20000100a00 */
[----:B------:R-:W-:-:S03]  /*32e90*/  IMAD.MOV.U32 R11, RZ, RZ, R4 ;  /* 0x000000ffff0b7224 */ /* 0x000fc600078e0004 */
[----:B------:R-:W1:Y:S04]  /*32ea0*/  LDSM.16.MT88.4 R16, [R2+0x1d080] ;  /* 0x01d080000210783b */ /* 0x000e680000004200 */
[----:B0-----:R-:W4:Y:S01]  /*32eb0*/  LDL.LU R12, [R1+0x90] ;  /* 0x00009000010c7983 */ /* 0x001f220000300800 */
[----:B------:R-:W-:Y:S02]  /*32ec0*/  MOV R14, R6 ;  /* 0x00000006000e7202 */ /* 0x000fe40000000f00 */
[----:B------:R-:W-:Y:S02]  /*32ed0*/  MOV R15, R7 ;  /* 0x00000007000f7202 */ /* 0x000fe40000000f00 */
[----:B------:R-:W-:Y:S02]  /*32ee0*/  MOV R13, R0 ;  /* 0x00000000000d7202 */ /* 0x000fe40000000f00 */
[----:B------:R-:W5:Y:S01]  /*32ef0*/  LDL.LU R0, [R1+0x20c8] ;  /* 0x0020c80001007983 */ /* 0x000f620000300800 */
[----:B------:R-:W2:Y:S02]  /*32f00*/  LDL.LU R6, [R1+0x20c4] ;  /* 0x0020c40001067983 */ /* 0x000ea40000300800 */
[----:B------:R-:W2:Y:S02]  /*32f10*/  LDL.LU R7, [R1+0x20c0] ;  /* 0x0020c00001077983 */ /* 0x000ea40000300800 */
[----:B------:R-:W-:Y:S01]  /*32f20*/  STL.64 [R1+0x20b8], R14 ;  /* 0x0020b80e01007387 */ /* 0x000fe20000100a00 */
[----:B----4-:R0:W-:Y:S04]  /*32f30*/  STL.64 [R1+0x20b0], R12 ;  /* 0x0020b00c01007387 */ /* 0x0101e80000100a00 */
[----:B-----5:R-:W4:Y:S04]  /*32f40*/  LDSM.16.MT88.4 R20, [R0+0x1d000] ;  /* 0x01d000000014783b */ /* 0x020f280000004200 */
[----:B------:R-:W5:Y:S04]  /*32f50*/  LDSM.16.MT88.4 R24, [R0+0x1d080] ;  /* 0x01d080000018783b */ /* 0x000f680000004200 */
[----:B0-----:R-:W4:Y:S01]  /*32f60*/  LDL.LU R12, [R1+0xa0] ;  /* 0x0000a000010c7983 */ /* 0x001f220000300800 */
[----:B------:R-:W4:Y:S02]  /*32f70*/  LDL.LU R13, [R1+0xa4] ;  /* 0x0000a400010d7983 */ /* 0x000f240000300800 */
[----:B---3--:R-:W-:Y:S01]  /*32f80*/  IMAD.MOV.U32 R14, RZ, RZ, R29 ;  /* 0x000000ffff0e7224 */ /* 0x008fe200078e001d */
[----:B--2---:R-:W-:Y:S01]  /*32f90*/  MOV R15, R28 ;  /* 0x0000001c000f7202 */ /* 0x004fe20000000f00 */
[----:B------:R-:W-:Y:S06]  /*32fa0*/  STL [R1+0x2000], R0 ;  /* 0x0020000001007387 */ /* 0x000fec0000100800 */
[-C--:B----4-:R-:W-:Y:S01]  /*32fb0*/  HMMA.16816.F32.BF16 R8, R8, R6.reuse, R12 ;  /* 0x000000060808723c */ /* 0x090fe2000004180c */
[----:B------:R-:W2:Y:S01]  /*32fc0*/  LDL.LU.64 R14, [R1+0x20b8] ;  /* 0x0020b800010e7983 */ /* 0x000ea20000300a00 */
[----:B------:R-:W2:Y:S11]  /*32fd0*/  LDL.LU.64 R12, [R1+0x20b0] ;  /* 0x0020b000010c7983 */ /* 0x000eb60000300a00 */
[----:B------:R-:W-:Y:S10]  /*32fe0*/  @!UPT UIADD3 URZ, URZ, URZ, URZ ;  /* 0x0000003f3f3ff290 */ /* 0x000ff4000fffe03f */
[----:B------:R-:W-:Y:S01]  /*32ff0*/  STL.64 [R1+0xb0], R8 ;  /* 0x0000b00801007387 */ /* 0x000fe20000100a00 */
[----:B------:R0:W-:Y:S03]  /*33000*/  STL.64 [R1+0xb8], R10 ;  /* 0x0000b80a01007387 */ /* 0x0001e60000100a00 */
[----:B0-----:R-:W2:Y:S01]  /*33010*/  LDL.LU.64 R10, [R1+0x20a8] ;  /* 0x0020a800010a7983 */ /* 0x001ea20000300a00 */
[----:B------:R-:W2:Y:S02]  /*33020*/  LDL.LU.64 R8, [R1+0x20a0] ;  /* 0x0020a00001087983 */ /* 0x000ea40000300a00 */
[-C--:B--2---:R-:W-:Y:S01]  /*33030*/  HMMA.16816.F32.BF16 R8, R8, R6.reuse, R12 ;  /* 0x000000060808723c */ /* 0x084fe2000004180c */
[----:B------:R-:W2:Y:S01]  /*33040*/  LDL.LU.64 R14, [R1+0x2098] ;  /* 0x00209800010e7983 */ /* 0x000ea20000300a00 */
[----:B------:R-:W2:Y:S11]  /*33050*/  LDL.LU.64 R12, [R1+0x2090] ;  /* 0x00209000010c7983 */ /* 0x000eb60000300a00 */
[----:B------:R-:W-:Y:S10]  /*33060*/  @!UPT UIADD3 URZ, URZ, URZ, URZ ;  /* 0x0000003f3f3ff290 */ /* 0x000ff4000fffe03f */
[----:B------:R-:W-:Y:S01]  /*33070*/  STL.64 [R1+0xa0], R8 ;  /* 0x0000a00801007387 */ /* 0x000fe20000100a00 */
[----:B------:R0:W-:Y:S03]  /*33080*/  STL.64 [R1+0xa8], R10 ;  /* 0x0000a80a01007387 */ /* 0x0001e60000100a00 */
[----:B0-----:R-:W2:Y:S01]  /*33090*/  LDL.LU.64 R10, [R1+0x2088] ;  /* 0x00208800010a7983 */ /* 0x001ea20000300a00 */
[----:B------:R-:W2:Y:S02]  /*330a0*/  LDL.LU.64 R8, [R1+0x2080] ;  /* 0x0020800001087983 */ /* 0x000ea40000300a00 */
[----:B------:R-:W3:Y:S01]  /*330b0*/  LDL R5, [R1+0xcfc] ;  /* 0x000cfc0001057983 */ /* 0x000ee20000100800 */
        /* <DEDUP_REMOVED lines=9> */
[----:B------:R-:W-:Y:S01]  /*33150*/  STL [R1+0x2004], R29 ;  /* 0x0020041d01007387 */ /* 0x000fe20000100800 */
[-C--:B--2---:R-:W-:Y:S02]  /*33160*/  HMMA.16816.F32.BF16 R8, R8, R6.reuse, R12 ;  /* 0x000000060808723c */ /* 0x084fe4000004180c */
[----:B------:R-:W2:Y:S01]  /*33170*/  LDL.LU.64 R14, [R1+0x2058] ;  /* 0x00205800010e7983 */ /* 0x000ea20000300a00 */
[----:B------:R-:W2:Y:S11]  /*33180*/  LDL.LU.64 R12, [R1+0x2050] ;  /* 0x00205000010c7983 */ /* 0x000eb60000300a00 */
[----:B------:R-:W-:Y:S09]  /*33190*/  @!UPT UIADD3 URZ, URZ, URZ, URZ ;  /* 0x0000003f3f3ff290 */ /* 0x000ff2000fffe03f */
[----:B------:R-:W-:Y:S01]  /*331a0*/  STL.64 [R1+0x80], R8 ;  /* 0x0000800801007387 */ /* 0x000fe20000100a00 */
[----:B------:R0:W-:Y:S02]  /*331b0*/  STL [R1+0x8c], R11 ;  /* 0x00008c0b01007387 */ /* 0x0001e40000100800 */
[----:B------:R-:W-:Y:S02]  /*331c0*/  IMAD.MOV.U32 R0, RZ, RZ, R10 ;  /* 0x000000ffff007224 */ /* 0x000fe400078e000a */
[----:B0-----:R-:W2:Y:S01]  /*331d0*/  LDL.LU.64 R10, [R1+0x2048] ;  /* 0x00204800010a7983 */ /* 0x001ea20000300a00 */
[----:B------:R-:W2:Y:S02]  /*331e0*/  LDL.LU.64 R8, [R1+0x2040] ;  /* 0x0020400001087983 */ /* 0x000ea40000300a00 */
[-C--:B--2---:R-:W-:Y:S11]  /*331f0*/  HMMA.16816.F32.BF16 R8, R12, R6.reuse, R8 ;  /* 0x000000060c08723c */ /* 0x084ff60000041808 */
[----:B------:R-:W-:Y:S11]  /*33200*/  @!UPT UIADD3 URZ, URZ, URZ, URZ ;  /* 0x0000003f3f3ff290 */ /* 0x000ff6000fffe03f */
[----:B------:R-:W-:Y:S02]  /*33210*/  @!UPT UIADD3 URZ, URZ, URZ, URZ ;  /* 0x0000003f3f3ff290 */ /* 0x000fe4000fffe03f */
[----:B------:R-:W-:Y:S02]  /*33220*/  MOV R28, R10 ;  /* 0x0000000a001c7202 */ /* 0x000fe40000000f00 */
[----:B------:R-:W-:Y:S02]  /*33230*/  MOV R15, R11 ;  /* 0x0000000b000f7202 */ /* 0x000fe40000000f00 */
[----:B------:R-:W-:Y:S01]  /*33240*/  MOV R3, R9 ;  /* 0x0000000900037202 */ /* 0x000fe20000000f00 */
[----:B------:R-:W-:Y:S01]  /*33250*/  IMAD.MOV.U32 R29, RZ, RZ, R8 ;  /* 0x000000ffff1d7224 */ /* 0x000fe200078e0008 */
[----:B------:R-:W1:Y:S01]  /*33260*/  LDL.LU.64 R10, [R1+0x2038] ;  /* 0x00203800010a7983 */ /* 0x000e620000300a00 */
[----:B------:R-:W1:Y:S02]  /*33270*/  LDL.LU.64 R8, [R1+0x2030] ;  /* 0x0020300001087983 */ /* 0x000e640000300a00 */
[-C--:B-1----:R-:W-:Y:S01]  /*33280*/  HMMA.16816.F32.BF16 R16, R16, R6.reuse, R8 ;  /* 0x000000061010723c */ /* 0x082fe20000041808 */
[----:B------:R-:W2:Y:S01]  /*33290*/  LDL.LU.64 R10, [R1+0x2028] ;  /* 0x00202800010a7983 */ /* 0x000ea20000300a00 */
[----:B------:R-:W2:Y:S11]  /*332a0*/  LDL.LU.64 R8, [R1+0x2020] ;  /* 0x0020200001087983 */ /* 0x000eb60000300a00 */
[----:B------:R-:W-:Y:S11]  /*332b0*/  @!UPT UIADD3 URZ, URZ, URZ, URZ ;  /* 0x0000003f3f3ff290 */ /* 0x000ff6000fffe03f */
[----:B------:R-:W-:Y:S01]  /*332c0*/  MOV R13, R17 ;  /* 0x00000011000d7202 */ /* 0x000fe20000000f00 */
[----:B------:R-:W-:Y:S02]  /*332d0*/  MOV R17, R3 ;  /* 0x0000000300117202 */ /* 0x000fe40000000f00 */
[----:B------:R-:W-:Y:S01]  /*332e0*/  IMAD.MOV.U32 R4, RZ, RZ, R19 ;  /* 0x000000ffff047224 */ /* 0x000fe200078e0013 */
[----:B------:R-:W4:Y:S01]  /*332f0*/  LDL.LU R3, [R1+0x2018] ;  /* 0x0020180001037983 */ /* 0x000f220000300800 */
[----:B------:R-:W3:Y:S01]  /*33300*/  LDL R19, [R1+0xa24] ;  /* 0x000a240001137983 */ /* 0x000ee20000100800 */
[----:B------:R-:W-:Y:S01]  /*33310*/  MOV R12, R18 ;  /* 0x00000012000c7202 */ /* 0x000fe20000000f00 */
[----:B------:R-:W-:Y:S01]  /*33320*/  MOV R18, R28 ;  /* 0x0000001c00127202 */ /* 0x000fe20000000f00 */
[----:B--2---:R-:W-:Y:S01]  /*33330*/  HMMA.16816.F32.BF16 R20, R20, R6, R8 ;  /* 0x000000061414723c */ /* 0x004fe20000041808 */
[----:B------:R-:W5:Y:S01]  /*33340*/  LDL.LU.64 R10, [R1+0x2010] ;  /* 0x00201000010a7983 */ /* 0x000f620000300a00 */
[----:B------:R-:W5:Y:S11]  /*33350*/  LDL.LU.64 R8, [R1+0x2008] ;  /* 0x0020080001087983 */ /* 0x000f760000300a00 */
[----:B------:R-:W-:Y:S11]  /*33360*/  @!UPT UIADD3 URZ, URZ, URZ, URZ ;  /* 0x0000003f3f3ff290 */ /* 0x000ff6000fffe03f */
[----:B------:R-:W-:Y:S01]  /*33370*/  MOV R28, R23 ;  /* 0x00000017001c7202 */ /* 0x000fe20000000f00 */
[----:B------:R-:W-:Y:S01]  /*33380*/  STL.64 [R1+0x40], R20 ;  /* 0x0000401401007387 */ /* 0x000fe20000100a00 */
[----:B------:R-:W-:Y:S03]  /*33390*/  STL [R1+0x48], R22 ;  /* 0x0000481601007387 */ /* 0x000fe60000100800 */
[----:B------:R0:W-:Y:S04]  /*333a0*/  STL [R1+0x1fc8], R28 ;  /* 0x001fc81c01007387 */ /* 0x0001e80000100800 */
[----:B0-----:R-:W2:Y:S01]  /*333b0*/  LDL R28, [R1+0xa28] ;  /* 0x000a2800011c7983 */ /* 0x001ea20000100800 */
[----:B------:R-:W-:-:S02]  /*333c0*/  MOV R14, R16 ;  /* 0x00000010000e7202 */ /* 0x000fc40000000f00 */
[----:B------:R-:W-:Y:S01]  /*333d0*/  MOV R23, R15 ;  /* 0x0000000f00177202 */ /* 0x000fe20000000f00 */
[----:B------:R-:W-:Y:S01]  /*333e0*/  IMAD.MOV.U32 R21, RZ, RZ, R17 ;  /* 0x000000ffff157224 */ /* 0x000fe200078e0011 */
[----:B------:R-:W-:Y:S01]  /*333f0*/  MOV R22, R18 ;  /* 0x0000001200167202 */ /* 0x000fe20000000f00 */
[----:B-----5:R-:W-:Y:S11]  /*33400*/  HMMA.16816.F32.BF16 R8, R24, R6, R8 ;  /* 0x000000061808723c */ /* 0x020ff60000041808 */
[----:B------:R-:W-:Y:S11]  /*33410*/  @!UPT UIADD3 URZ, URZ, URZ, URZ ;  /* 0x0000003f3f3ff290 */ /* 0x000ff6000fffe03f */
[----:B------:R-:W-:Y:S01]  /*33420*/  @!UPT UIADD3 URZ, URZ, URZ, URZ ;  /* 0x0000003f3f3ff290 */ /* 0x000fe2000fffe03f */
[----:B------:R0:W-:Y:S01]  /*33430*/  STL.64 [R1+0x1f60], R10 ;  /* 0x001f600a01007387 */ /* 0x0001e20000100a00 */
[----:B------:R1:W-:Y:S01]  /*33440*/  STL.64 [R1+0x1f58], R8 ;  /* 0x001f580801007387 */ /* 0x0003e20000100a00 */
[----:B0-----:R-:W-:Y:S02]  /*33450*/  MOV R10, R12 ;  /* 0x0000000c000a7202 */ /* 0x001fe40000000f00 */
[----:B------:R-:W-:Y:S02]  /*33460*/  MOV R11, R4 ;  /* 0x00000004000b7202 */ /* 0x000fe40000000f00 */
[----:B-1----:R-:W-:Y:S01]  /*33470*/  MOV R8, R14 ;  /* 0x0000000e00087202 */ /* 0x002fe20000000f00 */
[----:B------:R-:W-:Y:S01]  /*33480*/  IMAD.MOV.U32 R9, RZ, RZ, R13 ;  /* 0x000000ffff097224 */ /* 0x000fe200078e000d */
[----:B---3--:R-:W-:Y:S04]  /*33490*/  LDSM.16.M88.4 R4, [R5+0x20380] ;  /* 0x020380000504783b */ /* 0x008fe80000000200 */
[----:B------:R-:W-:Y:S04]  /*334a0*/  STL.64 [R1+0x1f70], R10 ;  /* 0x001f700a01007387 */ /* 0x000fe80000100a00 */
[----:B----4-:R-:W0:Y:S01]  /*334b0*/  LDSM.16.MT88.4 R12, [R3+0x1e000] ;  /* 0x01e00000030c783b */ /* 0x010e220000004200 */
[----:B------:R-:W-:Y:S02]  /*334c0*/  STL.64 [R1+0x1f68], R8 ;  /* 0x001f680801007387 */ /* 0x000fe40000100a00 */
[----:B--2---:R-:W1:Y:S01]  /*334d0*/  LDSM.16.MT88.4 R8, [R28+0x1e000] ;  /* 0x01e000001c08783b */ /* 0x004e620000004200 */
[----:B0-----:R-:W-:-:S03]  /*334e0*/  MOV R27, R12 ;  /* 0x0000000c001b7202 */ /* 0x001fc60000000f00 */
[----:B------:R-:W-:Y:S01]  /*334f0*/  IMAD.MOV.U32 R26, RZ, RZ, R13 ;  /* 0x000000ffff1a7224 */ /* 0x000fe200078e000d */
[----:B------:R-:W-:Y:S02]  /*33500*/  MOV R25, R14 ;  /* 0x0000000e00197202 */ /* 0x000fe40000000f00 */
[----:B------:R-:W-:Y:S02]  /*33510*/  MOV R24, R15 ;  /* 0x0000000f00187202 */ /* 0x000fe40000000f00 */
[----:B-1----:R-:W-:Y:S01]  /*33520*/  MOV R20, R8 ;  /* 0x0000000800147202 */ /* 0x002fe20000000f00 */
[----:B------:R-:W0:Y:S01]  /*33530*/  LDSM.16.MT88.4 R12, [R3+0x1e080] ;  /* 0x01e08000030c783b */ /* 0x000e220000004200 */
[----:B------:R-:W-:Y:S01]  /*33540*/  IMAD.MOV.U32 R18, RZ, RZ, R9 ;  /* 0x000000ffff127224 */ /* 0x000fe200078e0009 */
[----:B------:R-:W-:Y:S02]  /*33550*/  MOV R17, R10 ;  /* 0x0000000a00117202 */ /* 0x000fe40000000f00 */
[----:B------:R-:W-:-:S02]  /*33560*/  MOV R16, R11 ;  /* 0x0000000b00107202 */ /* 0x000fc40000000f00 */
[----:B------:R-:W1:Y:S04]  /*33570*/  LDSM.16.MT88.4 R8, [R28+0x1e080] ;  /* 0x01e080001c08783b */ /* 0x000e680000004200 */
[----:B0-----:R1:W-:Y:S01]  /*33580*/  STL.64 [R1+0x1fe8], R14 ;  /* 0x001fe80e01007387 */ /* 0x0013e20000100a00 */
[----:B------:R0:W-:Y:S01]  /*33590*/  STL.64 [R1+0x1fe0], R12 ;  /* 0x001fe00c01007387 */ /* 0x0001e20000100a00 */
[----:B-1----:R-:W-:Y:S01]  /*335a0*/  MOV R15, R8 ;  /* 0x00000008000f7202 */ /* 0x002fe20000000f00 */
[----:B------:R-:W-:Y:S01]  /*335b0*/  IMAD.MOV.U32 R14, RZ, RZ, R9 ;  /* 0x000000ffff0e7224 */ /* 0x000fe200078e0009 */
[----:B0-----:R-:W-:Y:S02]  /*335c0*/  MOV R13, R10 ;  /* 0x0000000a000d7202 */ /* 0x001fe40000000f00 */
[----:B------:R-:W-:-:S02]  /*335d0*/  MOV R12, R11 ;  /* 0x0000000b000c7202 */ /* 0x000fc40000000f00 */
[----:B------:R-:W0:Y:S04]  /*335e0*/  LDSM.16.MT88.4 R8, [R19+0x1e000] ;  /* 0x01e000001308783b */ /* 0x000e280000004200 */
[----:B0-----:R0:W-:Y:S01]  /*335f0*/  STL.64 [R1+0x1f90], R10 ;  /* 0x001f900a01007387 */ /* 0x0011e20000100a00 */
[----:B------:R1:W-:Y:S01]  /*33600*/  STL.64 [R1+0x1f88], R8 ;  /* 0x001f880801007387 */ /* 0x0003e20000100a00 */
[----:B0-----:R-:W-:Y:S02]  /*33610*/  MOV R10, R13 ;  /* 0x0000000d000a7202 */ /* 0x001fe40000000f00 */
[----:B------:R-:W-:Y:S02]  /*33620*/  MOV R11, R12 ;  /* 0x0000000c000b7202 */ /* 0x000fe40000000f00 */
[----:B-1----:R-:W-:Y:S01]  /*33630*/  MOV R8, R15 ;  /* 0x0000000f00087202 */ /* 0x002fe20000000f00 */
[----:B------:R-:W-:-:S02]  /*33640*/  IMAD.MOV.U32 R9, RZ, RZ, R14 ;  /* 0x000000ffff097224 */ /* 0x000fc400078e000e */
[----:B------:R0:W-:Y:S03]  /*33650*/  STL.64 [R1+0x1fb0], R10 ;  /* 0x001fb00a01007387 */ /* 0x0001e60000100a00 */
[----:B------:R1:W-:Y:S01]  /*33660*/  STL.64 [R1+0x1fa8], R8 ;  /* 0x001fa80801007387 */ /* 0x0003e20000100a00 */
[----:B0-----:R-:W-:Y:S02]  /*33670*/  MOV R10, R17 ;  /* 0x00000011000a7202 */ /* 0x001fe40000000f00 */
[----:B------:R-:W-:Y:S02]  /*33680*/  MOV R11, R16 ;  /* 0x00000010000b7202 */ /* 0x000fe40000000f00 */
[----:B-1----:R-:W-:Y:S01]  /*33690*/  MOV R8, R20 ;  /* 0x0000001400087202 */ /* 0x002fe20000000f00 */
[----:B------:R-:W-:Y:S02]  /*336a0*/  IMAD.MOV.U32 R9, RZ, RZ, R18 ;  /* 0x000000ffff097224 */ /* 0x000fe400078e0012 */
[----:B------:R-:W0:Y:S04]  /*336b0*/  LDSM.16.MT88.4 R16, [R19+0x1e080] ;  /* 0x01e080001310783b */ /* 0x000e280000004200 */
[----:B------:R-:W-:Y:S01]  /*336c0*/  STL.64 [R1+0x1fd8], R10 ;  /* 0x001fd80a01007387 */ /* 0x000fe20000100a00 */
[----:B------:R1:W-:Y:S03]  /*336d0*/  STL.64 [R1+0x1fd0], R8 ;  /* 0x001fd00801007387 */ /* 0x0003e60000100a00 */
[----:B-1----:R-:W2:Y:S01]  /*336e0*/  LDL.LU R8, [R1+0xa0] ;  /* 0x0000a00001087983 */ /* 0x002ea20000300800 */
[----:B------:R-:W2:Y:S02]  /*336f0*/  LDL.LU R9, [R1+0xa4] ;  /* 0x0000a40001097983 */ /* 0x000ea40000300800 */
[----:B------:R-:W3:Y:S02]  /*33700*/  LDL.LU R10, [R1+0xa8] ;  /* 0x0000a800010a7983 */ /* 0x000ee40000300800 */
[----:B------:R-:W3:Y:S01]  /*33710*/  LDL.LU R11, [R1+0xac] ;  /* 0x0000ac00010b7983 */ /* 0x000ee20000300800 */
[----:B------:R-:W-:Y:S01]  /*33720*/  MOV R12, R27 ;  /* 0x0000001b000c7202 */ /* 0x000fe20000000f00 */
[----:B------:R-:W-:Y:S01]  /*33730*/  IMAD.MOV.U32 R13, RZ, RZ, R26 ;  /* 0x000000ffff0d7224 */ /* 0x000fe200078e001a */
[----:B---3--:R-:W-:Y:S01]  /*33740*/  STL.64 [R1+0x1ff8], R10 ;  /* 0x001ff80a01007387 */ /* 0x008fe20000100a00 */
[----:B--2---:R1:W-:Y:S03]  /*33750*/  STL.64 [R1+0x1ff0], R8 ;  /* 0x001ff00801007387 */ /* 0x0043e60000100a00 */
[----:B-1----:R-:W2:Y:S01]  /*33760*/  LDL.LU R8, [R1+0xb0] ;  /* 0x0000b00001087983 */ /* 0x002ea20000300800 */
[----:B------:R-:W2:Y:S02]  /*33770*/  LDL.LU R9, [R1+0xb4] ;  /* 0x0000b40001097983 */ /* 0x000ea40000300800 */
[----:B------:R-:W2:Y:S02]  /*33780*/  LDL.LU R10, [R1+0xb8] ;  /* 0x0000b800010a7983 */ /* 0x000ea40000300800 */
[----:B------:R-:W2:Y:S01]  /*33790*/  LDL.LU R11, [R1+0xbc] ;  /* 0x0000bc00010b7983 */ /* 0x000ea20000300800 */
[----:B0-----:R0:W-:Y:S01]  /*337a0*/  STL.64 [R1+0x1f80], R18 ;  /* 0x001f801201007387 */ /* 0x0011e20000100a00 */
[----:B------:R1:W-:Y:S01]  /*337b0*/  STL.64 [R1+0x1f78], R16 ;  /* 0x001f781001007387 */ /* 0x0003e20000100a00 */
[----:B0-----:R-:W-:-:S02]  /*337c0*/  MOV R18, R22 ;  /* 0x0000001600127202 */ /* 0x001fc40000000f00 */
[----:B------:R-:W-:Y:S02]  /*337d0*/  MOV R19, R23 ;  /* 0x0000001700137202 */ /* 0x000fe40000000f00 */
[----:B-1----:R-:W-:Y:S01]  /*337e0*/  MOV R16, R29 ;  /* 0x0000001d00107202 */ /* 0x002fe20000000f00 */
[----:B------:R-:W-:Y:S01]  /*337f0*/  IMAD.MOV.U32 R17, RZ, RZ, R21 ;  /* 0x000000ffff117224 */ /* 0x000fe200078e0015 */
[----:B------:R-:W3:Y:S01]  /*33800*/  LDL.LU R29, [R1+0x2004] ;  /* 0x00200400011d7983 */ /* 0x000ee20000300800 */
[----:B------:R0:W-:Y:S03]  /*33810*/  STL.64 [R1+0x1fa0], R18 ;  /* 0x001fa01201007387 */ /* 0x0001e60000100a00 */
[----:B------:R1:W-:Y:S01]  /*33820*/  STL.64 [R1+0x1f98], R16 ;  /* 0x001f981001007387 */ /* 0x0003e20000100a00 */
[----:B0-----:R-:W-:-:S03]  /*33830*/  MOV R18, R0 ;  /* 0x0000000000127202 */ /* 0x001fc60000000f00 */
[----:B-1----:R-:W4:Y:S01]  /*33840*/  LDL.LU R16, [R1+0x80] ;  /* 0x0000800001107983 */ /* 0x002f220000300800 */
[----:B------:R-:W4:Y:S02]  /*33850*/  LDL.LU R17, [R1+0x84] ;  /* 0x0000840001117983 */ /* 0x000f240000300800 */
[----:B------:R-:W5:Y:S02]  /*33860*/  LDL.LU R0, [R1+0x2000] ;  /* 0x0020000001007983 */ /* 0x000f640000300800 */
[----:B------:R-:W3:Y:S01]  /*33870*/  LDL.LU R19, [R1+0x8c] ;  /* 0x00008c0001137983 */ /* 0x000ee20000300800 */
[----:B------:R-:W-:Y:S02]  /*33880*/  MOV R14, R25 ;  /* 0x00000019000e7202 */ /* 0x000fe40000000f00 */
[----:B------:R-:W-:-:S07]  /*33890*/  MOV R15, R24 ;  /* 0x00000018000f7202 */ /* 0x000fce0000000f00 */
[----:B--2---:R-:W-:Y:S11]  /*338a0*/  HMMA.16816.F32.BF16 R12, R12, R4, R8 ;  /* 0x000000040c0c723c */ /* 0x004ff60000041808 */
[----:B------:R-:W-:Y:S11]  /*338b0*/  @!UPT UIADD3 URZ, URZ, URZ, URZ ;  /* 0x0000003f3f3ff290 */ /* 0x000ff6000fffe03f */
[----:B------:R-:W-:Y:S02]  /*338c0*/  @!UPT UIADD3 URZ, URZ, URZ, URZ ;  /* 0x0000003f3f3ff290 */ /* 0x000fe4000fffe03f */
[----:B------:R-:W-:Y:S01]  /*338d0*/  MOV R28, R12 ;  /* 0x0000000c001c7202 */ /* 0x000fe20000000f00 */
[----:B-----5:R-:W0:Y:S04]  /*338e0*/  LDSM.16.MT88.4 R20, [R0+0x1e000] ;  /* 0x01e000000014783b */ /* 0x020e280000004200 */
[----:B---3--:R-:W-:Y:S01]  /*338f0*/  STL.64 [R1+0x1fc0], R18 ;  /* 0x001fc01201007387 */ /* 0x008fe20000100a00 */
[----:B----4-:R-:W-:Y:S03]  /*33900*/  STL.64 [R1+0x1fb8], R16 ;  /* 0x001fb81001007387 */ /* 0x010fe60000100a00 */
[----:B------:R1:W2:Y:S02]  /*33910*/  LDSM.16.MT88.4 R24, [R0+0x1e080] ;  /* 0x01e080000018783b */ /* 0x0002a40000004200 */
[----:B-1----:R-:W-:-:S02]  /*33920*/  MOV R0, R15 ;  /* 0x0000000f00007202 */ /* 0x002fc40000000f00 */
[----:B------:R-:W3:Y:S01]  /*33930*/  LDL.LU R16, [R1+0x90] ;  /* 0x0000900001107983 */ /* 0x000ee20000300800 */
[----:B------:R-:W3:Y:S01]  /*33940*/  LDL.LU R17, [R1+0x94] ;  /* 0x0000940001117983 */ /* 0x000ee20000300800 */
[----:B------:R-:W-:Y:S01]  /*33950*/  MOV R19, R2 ;  /* 0x0000000200137202 */ /* 0x000fe20000000f00 */
[----:B------:R-:W4:Y:S02]  /*33960*/  LDL.LU.64 R10, [R1+0x1ff8] ;  /* 0x001ff800010a7983 */ /* 0x000f240000300a00 */
[----:B------:R-:W-:Y:S01]  /*33970*/  IMAD.MOV.U32 R18, RZ, RZ, R29 ;  /* 0x000000ffff127224 */ /* 0x000fe200078e001d */
[----:B------:R-:W4:Y:S01]  /*33980*/  LDL.LU.64 R8, [R1+0x1ff0] ;  /* 0x001ff00001087983 */ /* 0x000f220000300a00 */
[----:B------:R-:W-:Y:S01]  /*33990*/  IMAD.MOV.U32 R2, RZ, RZ, R14 ;  /* 0x000000ffff027224 */ /* 0x000fe200078e000e */
[----:B------:R-:W-:Y:S01]  /*339a0*/  MOV R29, R13 ;  /* 0x0000000d001d7202 */ /* 0x000fe20000000f00 */
[----:B------:R-:W4:Y:S01]  /*339b0*/  LDL.LU.64 R14, [R1+0x1fe8] ;  /* 0x001fe800010e7983 */ /* 0x000f220000300a00 */
[----:B------:R-:W4:Y:S02]  /*339c0*/  LDL.LU.64 R12, [R1+0x1fe0] ;  /* 0x001fe000010c7983 */ /* 0x000f240000300a00 */
[-C--:B----4-:R-:W-:Y:S02]  /*339d0*/  HMMA.16816.F32.BF16 R12, R12, R4.reuse, R8 ;  /* 0x000000040c0c723c */ /* 0x090fe40000041808 */
[----:B------:R-:W3:Y:S01]  /*339e0*/  LDL.LU.64 R10, [R1+0x1fd8] ;  /* 0x001fd800010a7983 */ /* 0x000ee20000300a00 */
[----:B------:R-:W3:Y:S11]  /*339f0*/  LDL.LU.64 R8, [R1+0x1fd0] ;  /* 0x001fd00001087983 */ /* 0x000ef60000300a00 */
[----:B------:R-:W-:Y:S09]  /*33a00*/  @!UPT UIADD3 URZ, URZ, URZ, URZ ;  /* 0x0000003f3f3ff290 */ /* 0x000ff2000fffe03f */
[----:B------:R-:W-:Y:S01]  /*33a10*/  STL.64 [R1+0x1f50], R14 ;  /* 0x001f500e01007387 */ /* 0x000fe20000100a00 */
[----:B------:R1:W-:Y:S02]  /*33a20*/  STL.64 [R1+0x1f48], R12 ;  /* 0x001f480c01007387 */ /* 0x0003e40000100a00 */
[----:B-1----:R-:W-:Y:S02]  /*33a30*/  MOV R12, R28 ;  /* 0x0000001c000c7202 */ /* 0x002fe40000000f00 */
[----:B------:R-:W4:Y:S01]  /*33a40*/  LDL.LU R28, [R1+0x1fc8] ;  /* 0x001fc800011c7983 */ /* 0x000f220000300800 */
[----:B------:R-:W-:Y:S01]  /*33a50*/  MOV R13, R29 ;  /* 0x0000001d000d7202 */ /* 0x000fe20000000f00 */
[-C--:B---3--:R-:W-:Y:S02]  /*33a60*/  HMMA.16816.F32.BF16 R8, R8, R4.reuse, R16 ;  /* 0x000000040808723c */ /* 0x088fe40000041810 */
[----:B------:R-:W3:Y:S01]  /*33a70*/  LDL.LU.64 R18, [R1+0x1fc0] ;  /* 0x001fc00001127983 */ /* 0x000ee20000300a00 */
[----:B------:R-:W3:Y:S11]  /*33a80*/  LDL.LU.64 R16, [R1+0x1fb8] ;  /* 0x001fb80001107983 */ /* 0x000ef60000300a00 */
[----:B------:R-:W-:Y:S09]  /*33a90*/  @!UPT UIADD3 URZ, URZ, URZ, URZ ;  /* 0x0000003f3f3ff290 */ /* 0x000ff2000fffe03f */
[----:B------:R-:W-:Y:S01]  /*33aa0*/  STL.64 [R1+0x30], R8 ;  /* 0x0000300801007387 */ /* 0x000fe20000100a00 */
[----:B------:R1:W-:Y:S01]  /*33ab0*/  STL [R1+0x38], R10 ;  /* 0x0000380a01007387 */ /* 0x0003e20000100800 */
[----:B------:R-:W-:Y:S02]  /*33ac0*/  MOV R29, R11 ;  /* 0x0000000b001d7202 */ /* 0x000fe40000000f00 */
[----:B-1----:R-:W3:Y:S01]  /*33ad0*/  LDL.LU.64 R10, [R1+0x1fb0] ;  /* 0x001fb000010a7983 */ /* 0x002ee20000300a00 */
[----:B------:R-:W3:Y:S02]  /*33ae0*/  LDL.LU.64 R8, [R1+0x1fa8] ;  /* 0x001fa80001087983 */ /* 0x000ee40000300a00 */
[-C--:B---3--:R-:W-:Y:S01]  /*33af0*/  HMMA.16816.F32.BF16 R8, R8, R4.reuse, R16 ;  /* 0x000000040808723c */ /* 0x088fe20000041810 */
[----:B------:R-:W3:Y:S01]  /*33b00*/  LDL.LU.64 R18, [R1+0x1fa0] ;  /* 0x001fa00001127983 */ /* 0x000ee20000300a00 */
[----:B------:R-:W3:Y:S11]  /*33b10*/  LDL.LU.64 R16, [R1+0x1f98] ;  /* 0x001f980001107983 */ /* 0x000ef60000300a00 */
[----:B------:R-:W-:Y:S10]  /*33b20*/  @!UPT UIADD3 URZ, URZ, URZ, URZ ;  /* 0x0000003f3f3ff290 */ /* 0x000ff4000fffe03f */
[----:B------:R-:W-:Y:S01]  /*33b30*/  STL.64 [R1+0x60], R8 ;  /* 0x0000600801007387 */ /* 0x000fe20000100a00 */
[----:B------:R1:W-:Y:S03]  /*33b40*/  STL.64 [R1+0x68], R10 ;  /* 0x0000680a01007387 */ /* 0x0003e60000100a00 */
        /* <DEDUP_REMOVED lines=10> */
[----:B------:R-:W-:Y:S01]  /*33bf0*/  IMAD.MOV.U32 R14, RZ, RZ, R2 ;  /* 0x000000ffff0e7224 */ /* 0x000fe200078e0002 */
[----:B---3--:R-:W-:Y:S01]  /*33c00*/  HMMA.16816.F32.BF16 R16, R16, R4, R8 ;  /* 0x000000041010723c */ /* 0x008fe20000041808 */
[----:B------:R-:W2:Y:S01]  /*33c10*/  LDL.LU.64 R10, [R1+0x1f60] ;  /* 0x001f6000010a7983 */ /* 0x000ea20000300a00 */
[----:B------:R-:W2:Y:S11]  /*33c20*/  LDL.LU.64 R8, [R1+0x1f58] ;  /* 0x001f580001087983 */ /* 0x000eb60000300a00 */
[----:B------:R-:W-:Y:S10]  /*33c30*/  @!UPT UIADD3 URZ, URZ, URZ, URZ ;  /* 0x0000003f3f3ff290 */ /* 0x000ff4000fffe03f */
[----:B------:R1:W-:Y:S01]  /*33c40*/  STL.64 [R1+0x50], R16 ;  /* 0x0000501001007387 */ /* 0x0003e20000100a00 */
[----:B------:R-:W-:-:S03]  /*33c50*/  MOV R2, R18 ;  /* 0x0000001200027202 */ /* 0x000fc60000000f00 */
[----:B-1----:R-:W0:Y:S01]  /*33c60*/  LDL.LU R16, [R1+0x40] ;  /* 0x0000400001107983 */ /* 0x002e220000300800 */
[----:B------:R-:W0:Y:S02]  /*33c70*/  LDL.LU R17, [R1+0x44] ;  /* 0x0000440001117983 */ /* 0x000e240000300800 */
[----:B------:R-:W0:Y:S01]  /*33c80*/  LDL.LU R18, [R1+0x48] ;  /* 0x0000480001127983 */ /* 0x000e220000300800 */
[----:B------:R-:W-:Y:S01]  /*33c90*/  MOV R15, R0 ;  /* 0x00000000000f7202 */ /* 0x000fe20000000f00 */
[----:B------:R-:W-:Y:S01]  /*33ca0*/  IMAD.MOV.U32 R0, RZ, RZ, R19 ;  /* 0x000000ffff007224 */ /* 0x000fe200078e0013 */
[----:B----4-:R-:W-:-:S04]  /*33cb0*/  MOV R19, R28 ;  /* 0x0000001c00137202 */ /* 0x010fc80000000f00 */
[----:B------:R1:W-:Y:S01]  /*33cc0*/  STL [R1+0x1f34], R0 ;  /* 0x001f340001007387 */ /* 0x0003e20000100800 */
[----:B------:R3:W-:Y:S02]  /*33cd0*/  STL [R1+0x1f30], R2 ;  /* 0x001f300201007387 */ /* 0x0007e40000100800 */
[-C--:B0-----:R-:W-:Y:S01]  /*33ce0*/  HMMA.16816.F32.BF16 R16, R20, R4.reuse, R16 ;  /* 0x000000041410723c */ /* 0x081fe20000041810 */
[----:B------:R-:W4:Y:S07]  /*33cf0*/  LDL R23, [R1+0xa28] ;  /* 0x000a280001177983 */ /* 0x000f2e0000100800 */
[----:B--2---:R-:W-:Y:S01]  /*33d00*/  HMMA.16816.F32.BF16 R8, R24, R4, R8 ;  /* 0x000000041808723c */ /* 0x004fe20000041808 */
[----:B------:R-:W-:Y:S11]  /*33d10*/  LDSM.16.MT88.4 R24, [R3+0x1f080] ;  /* 0x01f080000318783b */ /* 0x000ff60000004200 */
[----:B------:R-:W-:Y:S03]  /*33d20*/  @!UPT UIADD3 URZ, URZ, URZ, URZ ;  /* 0x0000003f3f3ff290 */ /* 0x000fe6000fffe03f */
[----:B------:R-:W-:Y:S01]  /*33d30*/  STL.64 [R1+0x80], R16 ;  /* 0x0000801001007387 */ /* 0x000fe20000100a00 */
[----:B------:R-:W-:Y:S02]  /*33d40*/  STL.64 [R1+0x88], R18 ;  /* 0x0000881201007387 */ /* 0x000fe40000100a00 */
[----:B------:R-:W0:Y:S05]  /*33d50*/  LDSM.16.MT88.4 R16, [R3+0x1f000] ;  /* 0x01f000000310783b */ /* 0x000e2a0000004200 */
[----:B------:R-:W-:Y:S01]  /*33d60*/  STL.64 [R1+0x48], R10 ;  /* 0x0000480a01007387 */ /* 0x000fe20000100a00 */
[----:B-1----:R-:W-:Y:S02]  /*33d70*/  MOV R0, R8 ;  /* 0x0000000800007202 */ /* 0x002fe40000000f00 */
[----:B---3--:R-:W-:Y:S01]  /*33d80*/  MOV R2, R9 ;  /* 0x0000000900027202 */ /* 0x008fe20000000f00 */
[-C--:B0-----:R-:W-:Y:S01]  /*33d90*/  HMMA.16816.F32.BF16 R16, R16, R6.reuse, R12 ;  /* 0x000000061010723c */ /* 0x081fe2000004180c */
[----:B------:R-:W2:Y:S01]  /*33da0*/  LDL.LU.64 R14, [R1+0x1f50] ;  /* 0x001f5000010e7983 */ /* 0x000ea20000300a00 */
[----:B------:R-:W2:Y:S11]  /*33db0*/  LDL.LU.64 R12, [R1+0x1f48] ;  /* 0x001f4800010c7983 */ /* 0x000eb60000300a00 */
[----:B------:R-:W-:Y:S10]  /*33dc0*/  @!UPT UIADD3 URZ, URZ, URZ, URZ ;  /* 0x0000003f3f3ff290 */ /* 0x000ff4000fffe03f */
[----:B------:R-:W-:Y:S04]  /*33dd0*/  STL [R1+0x28], R18 ;  /* 0x0000281201007387 */ /* 0x000fe80000100800 */
[----:B----4-:R-:W-:Y:S02]  /*33de0*/  LDSM.16.MT88.4 R8, [R23+0x1f000] ;  /* 0x01f000001708783b */ /* 0x010fe40000004200 */
[----:B------:R-:W0:Y:S02]  /*33df0*/  LDSM.16.MT88.4 R20, [R23+0x1f080] ;  /* 0x01f080001714783b */ /* 0x000e240000004200 */
[----:B0-----:R-:W-:Y:S02]  /*33e00*/  STL.64 [R1+0x1f40], R22 ;  /* 0x001f401601007387 */ /* 0x001fe40000100a00 */
[----:B------:R0:W-:Y:S02]  /*33e10*/  STL.64 [R1+0x1f38], R20 ;  /* 0x001f381401007387 */ /* 0x0001e40000100a00 */
[----:B0-----:R-:W3:Y:S01]  /*33e20*/  LDL.LU R20, [R1+0x30] ;  /* 0x0000300001147983 */ /* 0x001ee20000300800 */
[----:B------:R-:W3:Y:S02]  /*33e30*/  LDL.LU R21, [R1+0x34] ;  /* 0x0000340001157983 */ /* 0x000ee40000300800 */
[----:B------:R-:W3:Y:S01]  /*33e40*/  LDL.LU R22, [R1+0x38] ;  /* 0x0000380001167983 */ /* 0x000ee20000300800 */
[-C--:B--2---:R-:W-:Y:S01]  /*33e50*/  HMMA.16816.F32.BF16 R12, R24, R6.reuse, R12 ;  /* 0x00000006180c723c */ /* 0x084fe2000004180c */
[----:B------:R-:W-:Y:S11]  /*33e60*/  MOV R23, R29 ;  /* 0x0000001d00177202 */ /* 0x000ff60000000f00 */
[----:B------:R-:W-:Y:S11]  /*33e70*/  @!UPT UIADD3 URZ, URZ, URZ, URZ ;  /* 0x0000003f3f3ff290 */ /* 0x000ff6000fffe03f */
[----:B------:R0:W-:Y:S01]  /*33e80*/  STL.64 [R1+0x10], R12 ;  /* 0x0000100c01007387 */ /* 0x0001e20000100a00 */
[----:B------:R-:W2:Y:S02]  /*33e90*/  LDL R27, [R1+0xa24] ;  /* 0x000a2400011b7983 */ /* 0x000ea40000100800 */
[----:B------:R-:W-:Y:S01]  /*33ea0*/  IMAD.MOV.U32 R5, RZ, RZ, R14 ;  /* 0x000000ffff057224 */ /* 0x000fe200078e000e */
[----:B------:R-:W-:Y:S01]  /*33eb0*/  MOV R29, R15 ;  /* 0x0000000f001d7202 */ /* 0x000fe20000000f00 */
[----:B0-----:R-:W4:Y:S01]  /*33ec0*/  LDL.LU R12, [R1+0x60] ;  /* 0x00006000010c7983 */ /* 0x001f220000300800 */
[----:B------:R-:W4:Y:S02]  /*33ed0*/  LDL.LU R13, [R1+0x64] ;  /* 0x00006400010d7983 */ /* 0x000f240000300800 */
[----:B------:R-:W4:Y:S02]  /*33ee0*/  LDL.LU R14, [R1+0x68] ;  /* 0x00006800010e7983 */ /* 0x000f240000300800 */
[----:B------:R-:W4:Y:S01]  /*33ef0*/  LDL.LU R15, [R1+0x6c] ;  /* 0x00006c00010f7983 */ /* 0x000f220000300800 */
[-C--:B---3--:R-:W-:Y:S01]  /*33f00*/  HMMA.16816.F32.BF16 R8, R8, R6.reuse, R20 ;  /* 0x000000060808723c */ /* 0x088fe20000041814 */
[----:B------:R-:W4:Y:S01]  /*33f10*/  LDL.LU.64 R22, [R1+0x1f40] ;  /* 0x001f400001167983 */ /* 0x000f220000300a00 */
[----:B------:R-:W4:Y:S11]  /*33f20*/  LDL.LU.64 R20, [R1+0x1f38] ;  /* 0x001f380001147983 */ /* 0x000f360000300a00 */
[----:B------:R-:W-:Y:S10]  /*33f30*/  @!UPT UIADD3 URZ, URZ, URZ, URZ ;  /* 0x0000003f3f3ff290 */ /* 0x000ff4000fffe03f */
[----:B------:R-:W-:Y:S01]  /*33f40*/  STL.64 [R1], R8 ;  /* 0x0000000801007387 */ /* 0x000fe20000100a00 */
[----:B------:R-:W-:Y:S03]  /*33f50*/  STL.64 [R1+0x8], R10 ;  /* 0x0000080a01007387 */ /* 0x000fe60000100a00 */
[----:B--2---:R-:W0:Y:S04]  /*33f60*/  LDSM.16.MT88.4 R8, [R27+0x1f080] ;  /* 0x01f080001b08783b */ /* 0x004e280000004200 */
[----:B0-----:R-:W-:Y:S01]  /*33f70*/  STL.64 [R1+0x1f28], R10 ;  /* 0x001f280a01007387 */ /* 0x001fe20000100a00 */
[----:B------:R0:W-:Y:S03]  /*33f80*/  STL.64 [R1+0x1f20], R8 ;  /* 0x001f200801007387 */ /* 0x0001e60000100a00 */
[----:B0-----:R-:W2:Y:S01]  /*33f90*/  LDL.LU R8, [R1+0x70] ;  /* 0x0000700001087983 */ /* 0x001ea20000300800 */
[----:B------:R-:W2:Y:S02]  /*33fa0*/  LDL.LU R9, [R1+0x74] ;  /* 0x0000740001097983 */ /* 0x000ea40000300800 */
[----:B------:R-:W2:Y:S02]  /*33fb0*/  LDL.LU R10, [R1+0x78] ;  /* 0x00007800010a7983 */ /* 0x000ea40000300800 */
[----:B------:R-:W2:Y:S01]  /*33fc0*/  LDL.LU R11, [R1+0x7c] ;  /* 0x00007c00010b7983 */ /* 0x000ea20000300800 */
[----:B----4-:R-:W-:Y:S01]  /*33fd0*/  HMMA.16816.F32.BF16 R12, R20, R6, R12 ;  /* 0x00000006140c723c */ /* 0x010fe2000004180c */
[----:B------:R-:W3:Y:S11]  /*33fe0*/  LDL R23, [R1+0xa20] ;  /* 0x000a200001177983 */ /* 0x000ef60000100800 */
[----:B------:R-:W-:Y:S11]  /*33ff0*/  @!UPT UIADD3 URZ, URZ, URZ, URZ ;  /* 0x0000003f3f3ff290 */ /* 0x000ff6000fffe03f */
[----:B------:R-:W-:Y:S01]  /*34000*/  STL.64 [R1+0x1ef8], R14 ;  /* 0x001ef80e01007387 */ /* 0x000fe20000100a00 */
[----:B------:R0:W-:Y:S03]  /*34010*/  STL.64 [R1+0x1ef0], R12 ;  /* 0x001ef00c01007387 */ /* 0x0001e60000100a00 */
[----:B0-----:R-:W4:Y:S01]  /*34020*/  LDL.LU R12, [R1+0x80] ;  /* 0x00008000010c7983 */ /* 0x001f220000300800 */
[----:B------:R-:W4:Y:S02]  /*34030*/  LDL.LU R13, [R1+0x84] ;  /* 0x00008400010d7983 */ /* 0x000f240000300800 */
[----:B------:R-:W5:Y:S02]  /*34040*/  LDL.LU R14, [R1+0x88] ;  /* 0x00008800010e7983 */ /* 0x000f640000300800 */
[----:B------:R-:W5:Y:S02]  /*34050*/  LDL.LU R15, [R1+0x8c] ;  /* 0x00008c00010f7983 */ /* 0x000f640000300800 */
[----:B------:R-:W-:Y:S01]  /*34060*/  IMAD.MOV.U32 R4, RZ, RZ, R16 ;  /* 0x000000ffff047224 */ /* 0x000fe200078e0010 */
[----:B------:R-:W-:-:S02]  /*34070*/  MOV R3, R17 ;  /* 0x0000001100037202 */ /* 0x000fc40000000f00 */
[----:B------:R-:W-:Y:S02]  /*34080*/  MOV R28, R19 ;  /* 0x00000013001c7202 */ /* 0x000fe40000000f00 */
[----:B------:R-:W2:Y:S04]  /*34090*/  LDSM.16.MT88.4 R16, [R27+0x1f000] ;  /* 0x01f000001b10783b */ /* 0x000ea80000004200 */
[----:B-----5:R-:W-:Y:S01]  /*340a0*/  STL.64 [R1+0x1f08], R14 ;  /* 0x001f080e01007387 */ /* 0x020fe20000100a00 */
[----:B----4-:R0:W-:Y:S03]  /*340b0*/  STL.64 [R1+0x1f00], R12 ;  /* 0x001f000c01007387 */ /* 0x0101e60000100a00 */
[----:B---3--:R-:W1:Y:S01]  /*340c0*/  LDSM.16.MT88.4 R24, [R23+0x1f080] ;  /* 0x01f080001718783b */ /* 0x008e620000004200 */
[----:B0-----:R-:W-:-:S02]  /*340d0*/  MOV R12, R0 ;  /* 0x00000000000c7202 */ /* 0x001fc40000000f00 */
[----:B------:R-:W-:Y:S01]  /*340e0*/  MOV R13, R2 ;  /* 0x00000002000d7202 */ /* 0x000fe20000000f00 */
[----:B------:R-:W3:Y:S01]  /*340f0*/  LDL.LU R0, [R1+0x1f34] ;  /* 0x001f340001007983 */ /* 0x000ee20000300800 */
[----:B------:R-:W4:Y:S02]  /*34100*/  LDL.LU R2, [R1+0x1f30] ;  /* 0x001f300001027983 */ /* 0x000f240000300800 */
[----:B------:R-:W5:Y:S02]  /*34110*/  LDL.LU R14, [R1+0x48] ;  /* 0x00004800010e7983 */ /* 0x000f640000300800 */
[----:B------:R-:W5:Y:S01]  /*34120*/  LDL.LU R15, [R1+0x4c] ;  /* 0x00004c00010f7983 */ /* 0x000f620000300800 */
[----:B--2---:R-:W-:Y:S01]  /*34130*/  HMMA.16816.F32.BF16 R16, R16, R6, R8 ;  /* 0x000000061010723c */ /* 0x004fe20000041808 */
[----:B-----5:R-:W-:Y:S01]  /*34140*/  STL.64 [R1+0x1f18], R14 ;  /* 0x001f180e01007387 */ /* 0x020fe20000100a00 */
[----:B------:R0:W-:Y:S03]  /*34150*/  STL.64 [R1+0x1f10], R12 ;  /* 0x001f100c01007387 */ /* 0x0001e60000100a00 */
[----:B0-----:R-:W2:Y:S01]  /*34160*/  LDL.LU R12, [R1+0x50] ;  /* 0x00005000010c7983 */ /* 0x001ea20000300800 */
[----:B------:R-:W2:Y:S02]  /*34170*/  LDL.LU R13, [R1+0x54] ;  /* 0x00005400010d7983 */ /* 0x000ea40000300800 */
[----:B------:R-:W2:Y:S02]  /*34180*/  LDL.LU.64 R10, [R1+0x1f28] ;  /* 0x001f2800010a7983 */ /* 0x000ea40000300a00 */
[----:B------:R-:W2:Y:S02]  /*34190*/  LDL.LU.64 R8, [R1+0x1f20] ;  /* 0x001f200001087983 */ /* 0x000ea40000300a00 */
[----:B----4-:R-:W-:Y:S01]  /*341a0*/  IMAD.MOV.U32 R14, RZ, RZ, R2 ;  /* 0x000000ffff0e7224 */ /* 0x010fe200078e0002 */
[----:B---3--:R-:W-:-:S10]  /*341b0*/  MOV R15, R0 ;  /* 0x00000000000f7202 */ /* 0x008fd40000000f00 */
[----:B------:R0:W-:Y:S04]  /*341c0*/  STL [R1+0x1ee4], R16 ;  /* 0x001ee41001007387 */ /* 0x0001e80000100800 */
[----:B0-----:R-:W3:Y:S01]  /*341d0*/  LDL.LU R16, [R1+0x14] ;  /* 0x0000140001107983 */ /* 0x001ee20000300800 */
[----:B------:R0:W-:Y:S03]  /*341e0*/  STL [R1+0x1ee0], R17 ;  /* 0x001ee01101007387 */ /* 0x0001e60000100800 */
[----:B0-----:R-:W4:Y:S01]  /*341f0*/  LDL.LU R17, [R1+0x10] ;  /* 0x0000100001117983 */ /* 0x001f220000300800 */
[----:B------:R0:W-:Y:S03]  /*34200*/  STL [R1+0x1edc], R18 ;  /* 0x001edc1201007387 */ /* 0x0001e60000100800 */
[----:B0-----:R-:W5:Y:S01]  /*34210*/  LDL.LU R18, [R1+0x28] ;  /* 0x0000280001127983 */ /* 0x001f620000300800 */
[----:B------:R0:W-:Y:S03]  /*34220*/  STL [R1+0x1ed8], R19 ;  /* 0x001ed81301007387 */ /* 0x0001e60000100800 */
[----:B------:R-:W0:Y:S04]  /*34230*/  S2R R2, SR_TID.X ;  /* 0x0000000000027919 */ /* 0x000e280000002100 */
[----:B------:R-:W0:Y:S01]  /*34240*/  S2R R0, SR_TID.X ;  /* 0x0000000000007919 */ /* 0x000e220000002100 */
[----:B--2---:R-:W-:Y:S03]  /*34250*/  HMMA.16816.F32.BF16 R8, R8, R6, R12 ;  /* 0x000000060808723c */ /* 0x004fe6000004180c */
[----:B------:R-:W1:Y:S01]  /*34260*/  LDL.LU.64 R14, [R1+0x1f18] ;  /* 0x001f1800010e7983 */ /* 0x000e620000300a00 */
[----:B------:R-:W1:Y:S01]  /*34270*/  LDL.LU.64 R12, [R1+0x1f10] ;  /* 0x001f1000010c7983 */ /* 0x000e620000300a00 */
[----:B0-----:R-:W-:-:S02]  /*34280*/  LOP3.LUT R2, R2, 0x3, RZ, 0xc0, !PT ;  /* 0x0000000302027812 */ /* 0x001fc400078ec0ff */
[C---:B------:R-:W-:Y:S01]  /*34290*/  LOP3.LUT R22, R0.reuse, 0x1c, RZ, 0xc0, !PT ;  /* 0x0000001c00167812 */ /* 0x040fe200078ec0ff */
[----:B------:R-:W-:Y:S01]  /*342a0*/  LOP3.LUT R0, R0, 0x20, RZ, 0xc0, !PT ;  /* 0x0000002000007812 */ /* 0x000fe200078ec0ff */
[----:B------:R-:W-:-:S04]  /*342b0*/  SHF.L.U32 R2, R2, 0x1, RZ ;  /* 0x0000000102027819 */ /* 0x000fc800000006ff */
[----:B------:R-:W-:-:S04]  /*342c0*/  LEA.HI R0, R0, R2, RZ, 0x1e ;  /* 0x0000000200007211 */ /* 0x000fc800078ff0ff */
[----:B------:R-:W-:-:S05]  /*342d0*/  IADD3 R0, P2, R0, UR4, RZ ;  /* 0x0000000400007c10 */ /* 0x000fca000ff5e0ff */
[----:B------:R-:W-:-:S05]  /*342e0*/  IMAD.X R2, RZ, RZ, UR5, P2 ;  /* 0x00000005ff027e24 */ /* 0x000fca00090e06ff */
[----:B------:R-:W-:Y:S04]  /*342f0*/  STL [R1+0x1ee8], R2 ;  /* 0x001ee80201007387 */ /* 0x000fe80000100800 */
[----:B------:R-:W0:Y:S01]  /*34300*/  S2R R21, SR_CTAID.X ;  /* 0x0000000000157919 */ /* 0x000e220000002500 */
[----:B-1----:R-:W-:Y:S03]  /*34310*/  HMMA.16816.F32.BF16 R24, R24, R6, R12 ;  /* 0x000000061818723c */ /* 0x002fe6000004180c */
[----:B------:R-:W2:Y:S01]  /*34320*/  LDL.LU.64 R14, [R1+0x1f08] ;  /* 0x001f0800010e7983 */ /* 0x000ea20000300a00 */
[----:B------:R-:W2:Y:S01]  /*34330*/  LDL.LU.64 R12, [R1+0x1f00] ;  /* 0x001f0000010c7983 */ /* 0x000ea20000300a00 */
[----:B0-----:R-:W-:-:S04]  /*34340*/  SHF.L.U32 R21, R21, 0x7, RZ ;  /* 0x0000000715157819 */ /* 0x001fc800000006ff */
[----:B------:R-:W-:Y:S02]  /*34350*/  LEA.HI R19, R22, R21, RZ, 0x1e ;  /* 0x0000001516137211 */ /* 0x000fe400078ff0ff */
[----:B------:R-:W2:Y:S01]  /*34360*/  LDSM.16.MT88.4 R20, [R23+0x1f000] ;  /* 0x01f000001714783b */ /* 0x000ea20000004200 */
[----:B------:R-:W-:Y:S01]  /*34370*/  FMUL R4, R4, c[0x0][0x188] ;  /* 0x0000620004047a20 */ /* 0x000fe20000400000 */
[CC--:B------:R-:W-:Y:S02]  /*34380*/  ISETP.GT.U32.AND P1, PT, R0.reuse, R19.reuse, PT ;  /* 0x000000130000720c */ /* 0x0c0fe40003f24070 */
[----:B------:R-:W-:Y:S01]  /*34390*/  ISETP.GE.U32.AND P2, PT, R0, R19, PT ;  /* 0x000000130000720c */ /* 0x000fe20003f46070 */
[----:B------:R-:W-:Y:S01]  /*343a0*/  FMUL R3, R3, c[0x0][0x188] ;  /* 0x0000620003037a20 */ /* 0x000fe20000400000 */
[C---:B------:R-:W-:Y:S02]  /*343b0*/  ISETP.GT.U32.AND.EX P1, PT, R2.reuse, RZ, PT, P1 ;  /* 0x000000ff0200720c */ /* 0x040fe40003f24110 */
[----:B------:R-:W-:-:S02]  /*343c0*/  ISETP.GE.U32.AND.EX P2, PT, R2, RZ, PT, P2 ;  /* 0x000000ff0200720c */ /* 0x000fc40003f46120 */
[----:B------:R-:W-:Y:S02]  /*343d0*/  FSEL R4, R4, -INF , !P1 ;  /* 0xff80000004047808 */ /* 0x000fe40004800000 */
[----:B------:R-:W-:-:S03]  /*343e0*/  FSEL R19, R3, -INF , !P2 ;  /* 0xff80000003137808 */ /* 0x000fc60005000000 */
[----:B------:R-:W-:Y:S02]  /*343f0*/  STL [R1+0x90], R4 ;  /* 0x0000900401007387 */ /* 0x000fe40000100800 */
[----:B------:R3:W-:Y:S01]  /*34400*/  STL [R1+0x94], R19 ;  /* 0x0000941301007387 */ /* 0x0007e20000100800 */
[----:B------:R-:W-:Y:S01]  /*34410*/  FMNMX R3, R4, R19, !PT ;  /* 0x0000001304037209 */ /* 0x000fe20007800000 */
[----:B------:R-:W-:Y:S02]  /*34420*/  FMUL R26, R26, c[0x0][0x188] ;  /* 0x000062001a1a7a20 */ /* 0x000fe40000400000 */
[----:B---3--:R-:W-:Y:S02]  /*34430*/  FMUL R19, R16, c[0x0][0x188] ;  /* 0x0000620010137a20 */ /* 0x008fe40000400000 */
[----:B------:R-:W0:Y:S04]  /*34440*/  S2R R16, SR_CTAID.X ;  /* 0x0000000000107919 */ /* 0x000e280000002500 */
[----:B------:R-:W1:Y:S01]  /*34450*/  SHFL.BFLY PT, R4, R3, 0x2, 0x1f ;  /* 0x0c401f0003047f89 */ /* 0x000e6200000e0000 */
[----:B------:R-:W-:-:S02]  /*34460*/  FMUL R24, R24, c[0x0][0x188] ;  /* 0x0000620018187a20 */ /* 0x000fc40000400000 */
[----:B------:R-:W-:Y:S02]  /*34470*/  FMUL R10, R10, c[0x0][0x188] ;  /* 0x000062000a0a7a20 */ /* 0x000fe40000400000 */
[----:B------:R-:W-:Y:S02]  /*34480*/  FMUL R8, R8, c[0x0][0x188] ;  /* 0x0000620008087a20 */ /* 0x000fe40000400000 */
[----:B------:R-:W-:Y:S02]  /*34490*/  FMUL R5, R5, c[0x0][0x188] ;  /* 0x0000620005057a20 */ /* 0x000fe40000400000 */
[----:B------:R-:W-:Y:S02]  /*344a0*/  FMUL R27, R27, c[0x0][0x188] ;  /* 0x000062001b1b7a20 */ /* 0x000fe40000400000 */
[----:B------:R-:W-:Y:S02]  /*344b0*/  FMUL R25, R25, c[0x0][0x188] ;  /* 0x0000620019197a20 */ /* 0x000fe40000400000 */
[----:B------:R-:W-:-:S02]  /*344c0*/  FMUL R11, R11, c[0x0][0x188] ;  /* 0x000062000b0b7a20 */ /* 0x000fc40000400000 */
[----:B------:R-:W-:Y:S02]  /*344d0*/  FMUL R28, R28, c[0x0][0x188] ;  /* 0x000062001c1c7a20 */ /* 0x000fe40000400000 */
[----:B------:R-:W-:Y:S02]  /*344e0*/  FMUL R9, R9, c[0x0][0x188] ;  /* 0x0000620009097a20 */ /* 0x000fe40000400000 */
[----:B------:R-:W-:Y:S01]  /*344f0*/  FMUL R29, R29, c[0x0][0x188] ;  /* 0x000062001d1d7a20 */ /* 0x000fe20000400000 */
[----:B------:R-:W-:Y:S01]  /*34500*/  BAR.SYNC.DEFER_BLOCKING 0x0 ;  /* 0x0000000000007b1d */ /* 0x000fe20000010000 */
[----:B--2---:R-:W-:Y:S05]  /*34510*/  HMMA.16816.F32.BF16 R20, R20, R6, R12 ;  /* 0x000000061414723c */ /* 0x004fea000004180c */
[----:B------:R-:W2:Y:S01]  /*34520*/  LDL.LU.64 R14, [R1+0x1ef8] ;  /* 0x001ef800010e7983 */ /* 0x000ea20000300a00 */
[----:B------:R-:W3:Y:S02]  /*34530*/  LDL.LU.64 R12, [R1+0x1ef0] ;  /* 0x001ef000010c7983 */ /* 0x000ee40000300a00 */
[----:B----4-:R-:W-:-:S02]  /*34540*/  FMUL R6, R17, c[0x0][0x188] ;  /* 0x0000620011067a20 */ /* 0x010fc40000400000 */
[----:B------:R-:W4:Y:S01]  /*34550*/  S2R R17, SR_TID.X ;  /* 0x0000000000117919 */ /* 0x000f220000002100 */
[----:B-----5:R-:W-:Y:S02]  /*34560*/  FMUL R7, R18, c[0x0][0x188] ;  /* 0x0000620012077a20 */ /* 0x020fe40000400000 */
[----:B------:R-:W5:Y:S01]  /*34570*/  S2R R18, SR_CTAID.X ;  /* 0x0000000000127919 */ /* 0x000f620000002500 */
[----:B----4-:R-:W-:Y:S02]  /*34580*/  LOP3.LUT R2, R17, 0x1c, RZ, 0xc0, !PT ;  /* 0x0000001c11027812 */ /* 0x010fe400078ec0ff */
[----:B-----5:R-:W-:Y:S02]  /*34590*/  SHF.L.U32 R18, R18, 0x7, RZ ;  /* 0x0000000712127819 */ /* 0x020fe400000006ff */
[----:B------:R-:W-:-:S04]  /*345a0*/  LEA.HI R2, R2, 0x78, RZ, 0x1e ;  /* 0x0000007802027811 */ /* 0x000fc800078ff0ff */
[----:B------:R-:W-:-:S04]  /*345b0*/  IADD3 R2, R18, R2, RZ ;  /* 0x0000000212027210 */ /* 0x000fc80007ffe0ff */
[----:B------:R-:W-:Y:S02]  /*345c0*/  ISETP.GT.U32.AND P2, PT, R0, R2, PT ;  /* 0x000000020000720c */ /* 0x000fe40003f44070 */
[----:B------:R-:W4:Y:S01]  /*345d0*/  LDL.LU R2, [R1+0x1ee8] ;  /* 0x001ee80001027983 */ /* 0x000f220000300800 */
[----:B------:R-:W-:Y:S02]  /*345e0*/  LOP3.LUT R17, R17, 0x1c, RZ, 0xc0, !PT ;  /* 0x0000001c11117812 */ /* 0x000fe400078ec0ff */
[----:B0-----:R-:W-:Y:S02]  /*345f0*/  SHF.L.U32 R16, R16, 0x7, RZ ;  /* 0x0000000710107819 */ /* 0x001fe400000006ff */
[C---:B------:R-:W-:Y:S01]  /*34600*/  LEA.HI R18, R17.reuse, 0x70, RZ, 0x1e ;  /* 0x0000007011127811 */ /* 0x040fe200078ff0ff */
[----:B------:R-:W-:-:S04]  /*34610*/  LEA.HI R17, R17, 0x68, RZ, 0x1e ;  /* 0x0000006811117811 */ /* 0x000fc800078ff0ff */
[C---:B------:R-:W-:Y:S01]  /*34620*/  IMAD.IADD R18, R16.reuse, 0x1, R18 ;  /* 0x0000000110127824 */ /* 0x040fe200078e0212 */
[----:B------:R-:W-:Y:S02]  /*34630*/  IADD3 R17, R16, R17, RZ ;  /* 0x0000001110117210 */ /* 0x000fe40007ffe0ff */
[----:B------:R-:W0:Y:S02]  /*34640*/  S2R R16, SR_TID.X ;  /* 0x0000000000107919 */ /* 0x000e240000002100 */
[C---:B------:R-:W-:Y:S02]  /*34650*/  ISETP.GT.U32.AND P1, PT, R0.reuse, R17, PT ;  /* 0x000000110000720c */ /* 0x040fe40003f24070 */
[----:B-1----:R-:W-:Y:S02]  /*34660*/  FMNMX R3, R3, R4, !PT ;  /* 0x0000000403037209 */ /* 0x002fe40007800000 */
[----:B------:R-:W1:Y:S01]  /*34670*/  S2R R4, SR_TID.X ;  /* 0x0000000000047919 */ /* 0x000e620000002100 */
[----:B------:R-:W-:-:S02]  /*34680*/  ISETP.GT.U32.AND P3, PT, R0, R18, PT ;  /* 0x000000120000720c */ /* 0x000fc40003f64070 */
[----:B------:R-:W5:Y:S01]  /*34690*/  S2R R18, SR_CTAID.X ;  /* 0x0000000000127919 */ /* 0x000f620000002500 */
[----:B0-----:R-:W-:Y:S02]  /*346a0*/  LOP3.LUT R17, R16, 0x1c, RZ, 0xc0, !PT ;  /* 0x0000001c10117812 */ /* 0x001fe400078ec0ff */
[----:B------:R-:W0:Y:S02]  /*346b0*/  S2R R16, SR_CTAID.X ;  /* 0x0000000000107919 */ /* 0x000e240000002500 */
[----:B------:R-:W-:Y:S02]  /*346c0*/  LEA.HI R17, R17, 0x60, RZ, 0x1e ;  /* 0x0000006011117811 */ /* 0x000fe400078ff0ff */
[----:B-1----:R-:W-:Y:S02]  /*346d0*/  LOP3.LUT R4, R4, 0x1c, RZ, 0xc0, !PT ;  /* 0x0000001c04047812 */ /* 0x002fe400078ec0ff */
[----:B-----5:R-:W-:Y:S02]  /*346e0*/  SHF.L.U32 R18, R18, 0x7, RZ ;  /* 0x0000000712127819 */ /* 0x020fe400000006ff */
[----:B------:R-:W-:-:S04]  /*346f0*/  LEA.HI R4, R4, 0x58, RZ, 0x1e ;  /* 0x0000005804047811 */ /* 0x000fc800078ff0ff */
[----:B------:R-:W-:Y:S02]  /*34700*/  IADD3 R4, R18, R4, RZ ;  /* 0x0000000412047210 */ /* 0x000fe40007ffe0ff */
[----:B------:R-:W1:Y:S01]  /*34710*/  S2R R18, SR_CTAID.X ;  /* 0x0000000000127919 */ /* 0x000e620000002500 */
[----:B0-----:R-:W-:-:S05]  /*34720*/  SHF.L.U32 R16, R16, 0x7, RZ ;  /* 0x0000000710107819 */ /* 0x001fca00000006ff */
[----:B------:R-:W-:Y:S02]  /*34730*/  IMAD.IADD R16, R16, 0x1, R17 ;  /* 0x0000000110107824 */ /* 0x000fe400078e0211 */
[----:B------:R-:W0:Y:S03]  /*34740*/  S2R R17, SR_TID.X ;  /* 0x0000000000117919 */ /* 0x000e260000002100 */
[----:B------:R-:W-:Y:S02]  /*34750*/  ISETP.GT.U32.AND P4, PT, R0, R16, PT ;  /* 0x000000100000720c */ /* 0x000fe40003f84070 */
[----:B------:R-:W5:Y:S01]  /*34760*/  LDL.LU R16, [R1+0x1ee4] ;  /* 0x001ee40001107983 */ /* 0x000f620000300800 */
[----:B-1----:R-:W-:Y:S02]  /*34770*/  SHF.L.U32 R18, R18, 0x7, RZ ;  /* 0x0000000712127819 */ /* 0x002fe400000006ff */
[----:B------:R-:W-:-:S02]  /*34780*/  ISETP.GT.U32.AND P5, PT, R0, R4, PT ;  /* 0x000000040000720c */ /* 0x000fc40003fa4070 */
[----:B------:R-:W1:Y:S01]  /*34790*/  S2R R4, SR_CTAID.X ;  /* 0x0000000000047919 */ /* 0x000e620000002500 */
[----:B0-----:R-:W-:-:S04]  /*347a0*/  LOP3.LUT R17, R17, 0x1c, RZ, 0xc0, !PT ;  /* 0x0000001c11117812 */ /* 0x001fc800078ec0ff */
[----:B------:R-:W-:-:S04]  /*347b0*/  LEA.HI R17, R17, 0x50, RZ, 0x1e ;  /* 0x0000005011117811 */ /* 0x000fc800078ff0ff */
[----:B------:R-:W-:Y:S02]  /*347c0*/  IADD3 R18, R18, R17, RZ ;  /* 0x0000001112127210 */ /* 0x000fe40007ffe0ff */
[----:B------:R-:W2:Y:S01]  /*347d0*/  LDL.LU R17, [R1+0x1ee0] ;  /* 0x001ee00001117983 */ /* 0x000ea20000300800 */
[----:B-1----:R-:W-:Y:S01]  /*347e0*/  IMAD.SHL.U32 R4, R4, 0x80, RZ ;  /* 0x0000008004047824 */ /* 0x002fe200078e00ff */
[----:B----4-:R-:W-:-:S04]  /*347f0*/  ISETP.GT.U32.AND.EX P2, PT, R2, RZ, PT, P2 ;  /* 0x000000ff0200720c */ /* 0x010fc80003f44120 */
[----:B------:R-:W-:-:S05]  /*34800*/  FSEL R26, R26, -INF , !P2 ;  /* 0xff8000001a1a7808 */ /* 0x000fca0005000000 */
[----:B------:R0:W-:Y:S04]  /*34810*/  STL [R1+0x64], R26 ;  /* 0x0000641a01007387 */ /* 0x0001e80000100800 */
[----:B0-----:R-:W0:Y:S01]  /*34820*/  S2R R26, SR_TID.X ;  /* 0x00000000001a7919 */ /* 0x001e220000002100 */
[----:B------:R-:W-:Y:S02]  /*34830*/  ISETP.GT.U32.AND P2, PT, R0, R18, PT ;  /* 0x000000120000720c */ /* 0x000fe40003f44070 */
[----:B------:R-:W1:Y:S01]  /*34840*/  S2R R18, SR_TID.X ;  /* 0x0000000000127919 */ /* 0x000e620000002100 */
[----:B------:R-:W-:-:S04]  /*34850*/  ISETP.GT.U32.AND.EX P3, PT, R2, RZ, PT, P3 ;  /* 0x000000ff0200720c */ /* 0x000fc80003f64130 */
[----:B------:R-:W-:Y:S02]  /*34860*/  FSEL R24, R24, -INF , !P3 ;  /* 0xff80000018187808 */ /* 0x000fe40005800000 */
[----:B0-----:R-:W-:-:S04]  /*34870*/  LOP3.LUT R26, R26, 0x1c, RZ, 0xc0, !PT ;  /* 0x0000001c1a1a7812 */ /* 0x001fc800078ec0ff */
[----:B------:R-:W-:-:S04]  /*34880*/  LEA.HI R26, R26, 0x48, RZ, 0x1e ;  /* 0x000000481a1a7811 */ /* 0x000fc800078ff0ff */
[----:B------:R-:W-:Y:S02]  /*34890*/  IADD3 R4, R4, R26, RZ ;  /* 0x0000001a04047210 */ /* 0x000fe40007ffe0ff */
[----:B-1----:R-:W-:Y:S02]  /*348a0*/  LOP3.LUT R18, R18, 0x1c, RZ, 0xc0, !PT ;  /* 0x0000001c12127812 */ /* 0x002fe400078ec0ff */
[----:B------:R-:W-:Y:S02]  /*348b0*/  ISETP.GT.U32.AND P3, PT, R0, R4, PT ;  /* 0x000000040000720c */ /* 0x000fe40003f64070 */
[----:B------:R-:W0:Y:S04]  /*348c0*/  S2R R4, SR_CTAID.X ;  /* 0x0000000000047919 */ /* 0x000e280000002500 */
[----:B------:R1:W-:Y:S01]  /*348d0*/  STL [R1+0x68], R24 ;  /* 0x0000681801007387 */ /* 0x0003e20000100800 */
[----:B------:R-:W-:-:S04]  /*348e0*/  ISETP.GT.U32.AND.EX P1, PT, R2, RZ, PT, P1 ;  /* 0x000000ff0200720c */ /* 0x000fc80003f24110 */
[----:B------:R-:W-:Y:S02]  /*348f0*/  FSEL R26, R10, -INF , !P1 ;  /* 0xff8000000a1a7808 */ /* 0x000fe40004800000 */
[----:B-1----:R-:W-:Y:S02]  /*34900*/  LEA.HI R24, R18, 0x40, RZ, 0x1e ;  /* 0x0000004012187811 */ /* 0x002fe400078ff0ff */
[----:B------:R-:W1:Y:S04]  /*34910*/  S2R R18, SR_TID.X ;  /* 0x0000000000127919 */ /* 0x000e680000002100 */
[----:B------:R-:W4:Y:S01]  /*34920*/  S2R R10, SR_CTAID.X ;  /* 0x00000000000a7919 */ /* 0x000f220000002500 */
[----:B------:R-:W-:Y:S02]  /*34930*/  ISETP.GT.U32.AND.EX P4, PT, R2, RZ, PT, P4 ;  /* 0x000000ff0200720c */ /* 0x000fe40003f84140 */
[----:B0-----:R-:W-:-:S04]  /*34940*/  SHF.L.U32 R4, R4, 0x7, RZ ;  /* 0x0000000704047819 */ /* 0x001fc800000006ff */
[----:B------:R-:W-:-:S04]  /*34950*/  IADD3 R4, R4, R24, RZ ;  /* 0x0000001804047210 */ /* 0x000fc80007ffe0ff */
[----:B------:R-:W-:Y:S02]  /*34960*/  ISETP.GT.U32.AND P1, PT, R0, R4, PT ;  /* 0x000000040000720c */ /* 0x000fe40003f24070 */
[----:B-1----:R-:W-:Y:S01]  /*34970*/  LOP3.LUT R18, R18, 0x1c, RZ, 0xc0, !PT ;  /* 0x0000001c12127812 */ /* 0x002fe200078ec0ff */
[----:B----4-:R-:W-:-:S03]  /*34980*/  IMAD.SHL.U32 R10, R10, 0x80, RZ ;  /* 0x000000800a0a7824 */ /* 0x010fc600078e00ff */
[----:B------:R-:W-:Y:S02]  /*34990*/  LEA.HI R4, R18, 0x38, RZ, 0x1e ;  /* 0x0000003812047811 */ /* 0x000fe400078ff0ff */
[----:B------:R-:W0:Y:S01]  /*349a0*/  S2R R18, SR_TID.X ;  /* 0x0000000000127919 */ /* 0x000e220000002100 */
[----:B------:R-:W-:Y:S01]  /*349b0*/  FSEL R24, R8, -INF , !P4 ;  /* 0xff80000008187808 */ /* 0x000fe20006000000 */
[----:B------:R-:W-:Y:S02]  /*349c0*/  IADD3 R8, R10, R4, RZ ;  /* 0x000000040a087210 */ /* 0x000fe40007ffe0ff */
[----:B------:R-:W1:Y:S04]  /*349d0*/  S2R R4, SR_CTAID.X ;  /* 0x0000000000047919 */ /* 0x000e680000002500 */
[----:B------:R-:W-:Y:S01]  /*349e0*/  STL [R1+0x6c], R26 ;  /* 0x00006c1a01007387 */ /* 0x000fe20000100800 */
[----:B------:R0:W-:Y:S02]  /*349f0*/  STL [R1+0x1ecc], R26 ;  /* 0x001ecc1a01007387 */ /* 0x0001e40000100800 */
[----:B--2---:R-:W-:Y:S01]  /*34a00*/  FMUL R14, R14, c[0x0][0x188] ;  /* 0x000062000e0e7a20 */ /* 0x004fe20000400000 */
[----:B------:R-:W-:-:S02]  /*34a10*/  ISETP.GT.U32.AND.EX P5, PT, R2, RZ, PT, P5 ;  /* 0x000000ff0200720c */ /* 0x000fc40003fa4150 */
[----:B------:R-:W-:Y:S02]  /*34a20*/  ISETP.GT.U32.AND.EX P3, PT, R2, RZ, PT, P3 ;  /* 0x000000ff0200720c */ /* 0x000fe40003f64130 */
[----:B------:R-:W-:Y:S01]  /*34a30*/  FSEL R14, R14, -INF , !P5 ;  /* 0xff8000000e0e7808 */ /* 0x000fe20006800000 */
[----:B---3--:R-:W-:Y:S01]  /*34a40*/  FMUL R12, R12, c[0x0][0x188] ;  /* 0x000062000c0c7a20 */ /* 0x008fe20000400000 */
[----:B------:R-:W-:Y:S01]  /*34a50*/  STL [R1+0x70], R24 ;  /* 0x0000701801007387 */ /* 0x000fe20000100800 */
[----:B0-----:R-:W-:Y:S02]  /*34a60*/  LOP3.LUT R26, R18, 0x1c, RZ, 0xc0, !PT ;  /* 0x0000001c121a7812 */ /* 0x001fe400078ec0ff */
[----:B-1----:R-:W-:Y:S02]  /*34a70*/  SHF.L.U32 R4, R4, 0x7, RZ ;  /* 0x0000000704047819 */ /* 0x002fe400000006ff */
[C---:B------:R-:W-:Y:S01]  /*34a80*/  LEA.HI R18, R26.reuse, 0x30, RZ, 0x1e ;  /* 0x000000301a127811 */ /* 0x040fe200078ff0ff */
[----:B------:R-:W-:-:S03]  /*34a90*/  LEA.HI R26, R26, 0x28, RZ, 0x1e ;  /* 0x000000281a1a7811 */ /* 0x000fc600078ff0ff */
[----:B------:R-:W-:Y:S02]  /*34aa0*/  IADD3 R18, R4, R18, RZ ;  /* 0x0000001204127210 */ /* 0x000fe40007ffe0ff */
[----:B------:R-:W-:Y:S01]  /*34ab0*/  ISETP.GT.U32.AND.EX P2, PT, R2, RZ, PT, P2 ;  /* 0x000000ff0200720c */ /* 0x000fe20003f44120 */
[----:B------:R-:W-:Y:S01]  /*34ac0*/  STL [R1+0x1ed0], R24 ;  /* 0x001ed01801007387 */ /* 0x000fe20000100800 */
[----:B------:R-:W-:Y:S02]  /*34ad0*/  IMAD.IADD R4, R4, 0x1, R26 ;  /* 0x0000000104047824 */ /* 0x000fe400078e021a */
[----:B------:R0:W-:Y:S01]  /*34ae0*/  STL [R1+0x74], R14 ;  /* 0x0000740e01007387 */ /* 0x0001e20000100800 */
[----:B------:R-:W-:Y:S02]  /*34af0*/  ISETP.GT.U32.AND P5, PT, R0, R18, PT ;  /* 0x000000120000720c */ /* 0x000fe40003fa4070 */
[----:B------:R-:W-:Y:S01]  /*34b00*/  FSEL R12, R12, -INF , !P2 ;  /* 0xff8000000c0c7808 */ /* 0x000fe20005000000 */
[----:B------:R-:W1:Y:S01]  /*34b10*/  S2R R18, SR_TID.X ;  /* 0x0000000000127919 */ /* 0x000e620000002100 */
[----:B------:R-:W-:-:S02]  /*34b20*/  ISETP.GT.U32.AND P2, PT, R0, R4, PT ;  /* 0x000000040000720c */ /* 0x000fc40003f44070 */
[----:B0-----:R-:W-:Y:S02]  /*34b30*/  FSEL R14, R5, -INF , !P3 ;  /* 0xff800000050e7808 */ /* 0x001fe40005800000 */
[----:B------:R-:W2:Y:S01]  /*34b40*/  LDL.LU R5, [R1+0x8] ;  /* 0x0000080001057983 */ /* 0x000ea20000300800 */
[----:B------:R-:W3:Y:S02]  /*34b50*/  LDL.LU R4, [R1] ;  /* 0x0000000001047983 */ /* 0x000ee40000300800 */
[----:B------:R0:W-:Y:S02]  /*34b60*/  STL [R1+0x7c], R14 ;  /* 0x00007c0e01007387 */ /* 0x0001e40000100800 */
[----:B0-----:R-:W0:Y:S01]  /*34b70*/  S2R R14, SR_CTAID.X ;  /* 0x00000000000e7919 */ /* 0x001e220000002500 */
[----:B-1----:R-:W-:-:S04]  /*34b80*/  LOP3.LUT R18, R18, 0x1c, RZ, 0xc0, !PT ;  /* 0x0000001c12127812 */ /* 0x002fc800078ec0ff */
[----:B------:R-:W-:Y:S01]  /*34b90*/  LEA.HI R18, R18, 0x20, RZ, 0x1e ;  /* 0x0000002012127811 */ /* 0x000fe200078ff0ff */
[----:B------:R-:W-:Y:S01]  /*34ba0*/  STL [R1+0x78], R12 ;  /* 0x0000780c01007387 */ /* 0x000fe20000100800 */
[----:B0-----:R-:W-:-:S04]  /*34bb0*/  SHF.L.U32 R14, R14, 0x7, RZ ;  /* 0x000000070e0e7819 */ /* 0x001fc800000006ff */
[----:B------:R-:W-:Y:S02]  /*34bc0*/  IADD3 R14, R14, R18, RZ ;  /* 0x000000120e0e7210 */ /* 0x000fe40007ffe0ff */
[----:B------:R-:W4:Y:S04]  /*34bd0*/  LDL.LU R18, [R1+0x1edc] ;  /* 0x001edc0001127983 */ /* 0x000f280000300800 */
[----:B------:R-:W0:Y:S02]  /*34be0*/  S2R R26, SR_TID.X ;  /* 0x00000000001a7919 */ /* 0x000e240000002100 */
[----:B0-----:R-:W-:Y:S02]  /*34bf0*/  LOP3.LUT R24, R26, 0x1c, RZ, 0xc0, !PT ;  /* 0x0000001c1a187812 */ /* 0x001fe400078ec0ff */
[----:B------:R-:W0:Y:S02]  /*34c00*/  S2R R26, SR_CTAID.X ;  /* 0x00000000001a7919 */ /* 0x000e240000002500 */
[----:B------:R-:W-:-:S02]  /*34c10*/  LEA.HI R24, R24, 0x18, RZ, 0x1e ;  /* 0x0000001818187811 */ /* 0x000fc400078ff0ff */
[----:B------:R-:W-:Y:S02]  /*34c20*/  ISETP.GT.U32.AND.EX P1, PT, R2, RZ, PT, P1 ;  /* 0x000000ff0200720c */ /* 0x000fe40003f24110 */
[----:B------:R-:W-:Y:S02]  /*34c30*/  ISETP.GT.U32.AND P3, PT, R0, R14, PT ;  /* 0x0000000e0000720c */ /* 0x000fe40003f64070 */
[----:B------:R-:W-:Y:S02]  /*34c40*/  FSEL R14, R6, -INF , !P1 ;  /* 0xff800000060e7808 */ /* 0x000fe40004800000 */
[----:B------:R-:W1:Y:S01]  /*34c50*/  S2R R6, SR_CTAID.X ;  /* 0x0000000000067919 */ /* 0x000e620000002500 */
[----:B0-----:R-:W-:-:S05]  /*34c60*/  SHF.L.U32 R26, R26, 0x7, RZ ;  /* 0x000000071a1a7819 */ /* 0x001fca00000006ff */
[----:B------:R-:W-:Y:S02]  /*34c70*/  IMAD.IADD R24, R26, 0x1, R24 ;  /* 0x000000011a187824 */ /* 0x000fe400078e0218 */
[----:B------:R-:W0:Y:S03]  /*34c80*/  S2R R26, SR_TID.X ;  /* 0x00000000001a7919 */ /* 0x000e260000002100 */
[C---:B------:R-:W-:Y:S02]  /*34c90*/  ISETP.GT.U32.AND P1, PT, R0.reuse, R24, PT ;  /* 0x000000180000720c */ /* 0x040fe40003f24070 */
[----:B------:R-:W5:Y:S04]  /*34ca0*/  S2R R24, SR_CTAID.X ;  /* 0x0000000000187919 */ /* 0x000f680000002500 */
[----:B------:R0:W-:Y:S01]  /*34cb0*/  STL [R1+0x1ed4], R12 ;  /* 0x001ed40c01007387 */ /* 0x0001e20000100800 */
[----:B------:R-:W-:Y:S01]  /*34cc0*/  ISETP.GT.U32.AND P4, PT, R0, R8, PT ;  /* 0x000000080000720c */ /* 0x000fe20003f84070 */
[----:B------:R-:W-:Y:S01]  /*34cd0*/  FMUL R22, R22, c[0x0][0x188] ;  /* 0x0000620016167a20 */ /* 0x000fe20000400000 */
[----:B-1----:R-:W-:-:S02]  /*34ce0*/  SHF.L.U32 R6, R6, 0x7, RZ ;  /* 0x0000000706067819 */ /* 0x002fc400000006ff */
[----:B------:R-:W-:Y:S02]  /*34cf0*/  ISETP.GT.U32.AND.EX P4, PT, R2, RZ, PT, P4 ;  /* 0x000000ff0200720c */ /* 0x000fe40003f84140 */
[C---:B0-----:R-:W-:Y:S01]  /*34d00*/  LOP3.LUT R12, R26.reuse, 0x1c, RZ, 0xc0, !PT ;  /* 0x0000001c1a0c7812 */ /* 0x041fe200078ec0ff */
[----:B------:R-:W-:-:S03]  /*34d10*/  LOP3.LUT R26, R26, 0x1c, RZ, 0xc0, !PT ;  /* 0x0000001c1a1a7812 */ /* 0x000fc600078ec0ff */
[----:B------:R-:W-:Y:S02]  /*34d20*/  LEA.HI R12, R12, 0x10, RZ, 0x1e ;  /* 0x000000100c0c7811 */ /* 0x000fe400078ff0ff */
[----:B-----5:R-:W-:Y:S02]  /*34d30*/  SHF.L.U32 R24, R24, 0x7, RZ ;  /* 0x0000000718187819 */ /* 0x020fe400000006ff */
[----:B------:R-:W-:Y:S02]  /*34d40*/  LEA.HI R26, R26, 0x8, RZ, 0x1e ;  /* 0x000000081a1a7811 */ /* 0x000fe400078ff0ff */
[----:B------:R-:W-:Y:S01]  /*34d50*/  IADD3 R24, R24, R12, RZ ;  /* 0x0000000c18187210 */ /* 0x000fe20007ffe0ff */
[----:B------:R-:W-:Y:S02]  /*34d60*/  FSEL R12, R22, -INF , !P4 ;  /* 0xff800000160c7808 */ /* 0x000fe40006000000 */
[----:B------:R-:W-:Y:S02]  /*34d70*/  IMAD.IADD R22, R6, 0x1, R26 ;  /* 0x0000000106167824 */ /* 0x000fe400078e021a */
[----:B------:R-:W0:Y:S01]  /*34d80*/  S2R R26, SR_TID.X ;  /* 0x00000000001a7919 */ /* 0x000e220000002100 */
[----:B------:R-:W-:Y:S01]  /*34d90*/  ISETP.GT.U32.AND P4, PT, R0, R24, PT ;  /* 0x000000180000720c */ /* 0x000fe20003f84070 */
[----:B------:R-:W-:Y:S01]  /*34da0*/  FMUL R20, R20, c[0x0][0x188] ;  /* 0x0000620014147a20 */ /* 0x000fe20000400000 */
[----:B------:R-:W-:-:S02]  /*34db0*/  ISETP.GT.U32.AND.EX P5, PT, R2, RZ, PT, P5 ;  /* 0x000000ff0200720c */ /* 0x000fc40003fa4150 */
[----:B0-----:R-:W-:Y:S02]  /*34dc0*/  LOP3.LUT R24, R26, 0x1c, RZ, 0xc0, !PT ;  /* 0x0000001c1a187812 */ /* 0x001fe400078ec0ff */
[----:B------:R-:W0:Y:S04]  /*34dd0*/  S2R R26, SR_CTAID.X ;  /* 0x00000000001a7919 */ /* 0x000e280000002500 */
[----:B------:R-:W-:Y:S01]  /*34de0*/  STL [R1+0x60], R14 ;  /* 0x0000600e01007387 */ /* 0x000fe20000100800 */
[----:B------:R1:W-:Y:S01]  /*34df0*/  STL [R1+0x5c], R12 ;  /* 0x00005c0c01007387 */ /* 0x0003e20000100800 */
[----:B------:R-:W-:Y:S02]  /*34e00*/  LEA.HI R24, R24, 0x78, RZ, 0x1e ;  /* 0x0000007818187811 */ /* 0x000fe400078ff0ff */
[----:B------:R-:W-:-:S02]  /*34e10*/  ISETP.GT.U32.AND.EX P2, PT, R2, RZ, PT, P2 ;  /* 0x000000ff0200720c */ /* 0x000fc40003f44120 */
[----:B-1----:R-:W-:-:S05]  /*34e20*/  FSEL R12, R20, -INF , !P5 ;  /* 0xff800000140c7808 */ /* 0x002fca0006800000 */
[----:B------:R1:W-:Y:S01]  /*34e30*/  STL [R1+0x58], R12 ;  /* 0x0000580c01007387 */ /* 0x0003e20000100800 */
[----:B0-----:R-:W-:-:S04]  /*34e40*/  SHF.L.U32 R26, R26, 0x7, RZ ;  /* 0x000000071a1a7819 */ /* 0x001fc800000006ff */
[----:B------:R-:W-:Y:S01]  /*34e50*/  IADD3 R24, R26, R24, RZ ;  /* 0x000000181a187210 */ /* 0x000fe20007ffe0ff */
[----:B-1----:R-:W0:Y:S01]  /*34e60*/  S2R R12, SR_TID.X ;  /* 0x00000000000c7919 */ /* 0x002e220000002100 */
[----:B----4-:R-:W-:-:S05]  /*34e70*/  FMUL R18, R18, c[0x0][0x188] ;  /* 0x0000620012127a20 */ /* 0x010fca0000400000 */
[----:B------:R-:W-:Y:S02]  /*34e80*/  FSEL R26, R18, -INF , !P2 ;  /* 0xff800000121a7808 */ /* 0x000fe40005000000 */
[----:B------:R-:W4:Y:S01]  /*34e90*/  LDL.LU R18, [R1+0x4] ;  /* 0x0000040001127983 */ /* 0x000f220000300800 */
[----:B------:R-:W-:Y:S02]  /*34ea0*/  ISETP.GE.U32.AND P2, PT, R0, R24, PT ;  /* 0x000000180000720c */ /* 0x000fe40003f46070 */
[----:B------:R-:W1:Y:S01]  /*34eb0*/  S2R R24, SR_CTAID.X ;  /* 0x0000000000187919 */ /* 0x000e620000002500 */
[----:B0-----:R-:W-:-:S04]  /*34ec0*/  LOP3.LUT R12, R12, 0x1c, RZ, 0xc0, !PT ;  /* 0x0000001c0c0c7812 */ /* 0x001fc800078ec0ff */
[----:B------:R-:W-:Y:S02]  /*34ed0*/  LEA.HI R20, R12, 0x70, RZ, 0x1e ;  /* 0x000000700c147811 */ /* 0x000fe400078ff0ff */
[----:B------:R-:W0:Y:S01]  /*34ee0*/  S2R R12, SR_TID.X ;  /* 0x00000000000c7919 */ /* 0x000e220000002100 */
[----:B------:R-:W-:Y:S01]  /*34ef0*/  FMUL R16, R16, c[0x0][0x188] ;  /* 0x0000620010107a20 */ /* 0x000fe20000400000 */
[----:B------:R-:W-:Y:S02]  /*34f00*/  ISETP.GT.U32.AND.EX P3, PT, R2, RZ, PT, P3 ;  /* 0x000000ff0200720c */ /* 0x000fe40003f64130 */
[----:B-1----:R-:W-:-:S05]  /*34f10*/  SHF.L.U32 R24, R24, 0x7, RZ ;  /* 0x0000000718187819 */ /* 0x002fca00000006ff */
[----:B------:R-:W-:Y:S01]  /*34f20*/  IMAD.IADD R20, R24, 0x1, R20 ;  /* 0x0000000118147824 */ /* 0x000fe200078e0214 */
[----:B------:R-:W-:Y:S02]  /*34f30*/  FSEL R24, R16, -INF , !P3 ;  /* 0xff80000010187808 */ /* 0x000fe40005800000 */
[----:B0-----:R-:W-:Y:S02]  /*34f40*/  LOP3.LUT R12, R12, 0x1c, RZ, 0xc0, !PT ;  /* 0x0000001c0c0c7812 */ /* 0x001fe400078ec0ff */
[----:B------:R-:W-:Y:S02]  /*34f50*/  ISETP.GE.U32.AND P3, PT, R0, R20, PT ;  /* 0x000000140000720c */ /* 0x000fe40003f66070 */
[----:B------:R-:W0:Y:S01]  /*34f60*/  S2R R20, SR_CTAID.X ;  /* 0x0000000000147919 */ /* 0x000e220000002500 */
[----:B------:R-:W-:Y:S02]  /*34f70*/  LEA.HI R16, R12, 0x68, RZ, 0x1e ;  /* 0x000000680c107811 */ /* 0x000fe400078ff0ff */
[----:B------:R-:W1:Y:S02]  /*34f80*/  S2R R12, SR_TID.X ;  /* 0x00000000000c7919 */ /* 0x000e640000002100 */
[----:B--2---:R-:W-:Y:S01]  /*34f90*/  FMUL R5, R5, c[0x0][0x188] ;  /* 0x0000620005057a20 */ /* 0x004fe20000400000 */
[----:B------:R-:W-:-:S02]  /*34fa0*/  ISETP.GT.U32.AND.EX P1, PT, R2, RZ, PT, P1 ;  /* 0x000000ff0200720c */ /* 0x000fc40003f24110 */
[----:B0-----:R-:W-:-:S04]  /*34fb0*/  SHF.L.U32 R20, R20, 0x7, RZ ;  /* 0x0000000714147819 */ /* 0x001fc800000006ff */
[----:B------:R-:W-:Y:S01]  /*34fc0*/  IADD3 R16, R20, R16, RZ ;  /* 0x0000001014107210 */ /* 0x000fe20007ffe0ff */
[----:B-1----:R-:W-:Y:S01]  /*34fd0*/  LOP3.LUT R20, R12, 0x1c, RZ, 0xc0, !PT ;  /* 0x0000001c0c147812 */ /* 0x002fe200078ec0ff */
[----:B------:R-:W-:Y:S02]  /*34fe0*/  FSEL R12, R5, -INF , !P1 ;  /* 0xff800000050c7808 */ /* 0x000fe40004800000 */
[----:B------:R-:W-:Y:S01]  /*34ff0*/  ISETP.GE.U32.AND P1, PT, R0, R16, PT ;  /* 0x000000100000720c */ /* 0x000fe20003f26070 */
[----:B------:R-:W-:Y:S02]  /*35000*/  LEA.HI R16, R20, 0x60, RZ, 0x1e ;  /* 0x0000006014107811 */ /* 0x000fe400078ff0ff */
[----:B------:R-:W0:Y:S02]  /*35010*/  S2R R20, SR_TID.X ;  /* 0x0000000000147919 */ /* 0x000e240000002100 */
[----:B------:R-:W-:Y:S02]  /*35020*/  IADD3 R6, R6, R16, RZ ;  /* 0x0000001006067210 */ /* 0x000fe40007ffe0ff */
[----:B------:R-:W1:Y:S01]  /*35030*/  S2R R16, SR_CTAID.X ;  /* 0x0000000000107919 */ /* 0x000e620000002500 */
[----:B---3--:R-:W-:Y:S01]  /*35040*/  FMUL R4, R4, c[0x0][0x188] ;  /* 0x0000620004047a20 */ /* 0x008fe20000400000 */
[----:B------:R-:W-:-:S02]  /*35050*/  ISETP.GT.U32.AND.EX P4, PT, R2, RZ, PT, P4 ;  /* 0x000000ff0200720c */ /* 0x000fc40003f84140 */
[----:B------:R-:W-:Y:S02]  /*35060*/  ISETP.GT.U32.AND P5, PT, R0, R22, PT ;  /* 0x000000160000720c */ /* 0x000fe40003fa4070 */
[----:B------:R-:W-:Y:S01]  /*35070*/  FSEL R5, R4, -INF , !P4 ;  /* 0xff80000004057808 */ /* 0x000fe20006000000 */
[----:B------:R-:W-:Y:S01]  /*35080*/  ISETP.GE.U32.AND P4, PT, R0, R6, PT ;  /* 0x000000060000720c */ /* 0x000fe20003f86070 */
[C---:B------:R-:W-:Y:S02]  /*35090*/  ISETP.GE.U32.AND.EX P2, PT, R2.reuse, RZ, PT, P2 ;  /* 0x000000ff0200720c */ /* 0x040fe40003f46120 */
[----:B------:R-:W-:Y:S02]  /*350a0*/  ISETP.GT.U32.AND.EX P5, PT, R2, RZ, PT, P5 ;  /* 0x000000ff0200720c */ /* 0x000fe40003fa4150 */
[----:B0-----:R-:W-:Y:S01]  /*350b0*/  LOP3.LUT R20, R20, 0x1c, RZ, 0xc0, !PT ;  /* 0x0000001c14147812 */ /* 0x001fe200078ec0ff */
[----:B-1----:R-:W-:-:S03]  /*350c0*/  IMAD.SHL.U32 R16, R16, 0x80, RZ ;  /* 0x0000008010107824 */ /* 0x002fc600078e00ff */
[C---:B------:R-:W-:Y:S02]  /*350d0*/  LEA.HI R6, R20.reuse, 0x58, RZ, 0x1e ;  /* 0x0000005814067811 */ /* 0x040fe400078ff0ff */
[----:B------:R-:W-:Y:S02]  /*350e0*/  LEA.HI R4, R20, 0x10, RZ, 0x1e ;  /* 0x0000001014047811 */ /* 0x000fe400078ff0ff */
[C---:B------:R-:W-:Y:S02]  /*350f0*/  IADD3 R20, R16.reuse, R6, RZ ;  /* 0x0000000610147210 */ /* 0x040fe40007ffe0ff */
[----:B------:R-:W-:Y:S01]  /*35100*/  IADD3 R16, R16, R4, RZ ;  /* 0x0000000410107210 */ /* 0x000fe20007ffe0ff */
[----:B------:R-:W-:Y:S01]  /*35110*/  FSEL R4, R27, -INF , !P2 ;  /* 0xff8000001b047808 */ /* 0x000fe20005000000 */
[----:B------:R-:W-:Y:S01]  /*35120*/  STL [R1+0x54], R26 ;  /* 0x0000541a01007387 */ /* 0x000fe20000100800 */
[----:B------:R-:W-:Y:S01]  /*35130*/  STL [R1+0x50], R24 ;  /* 0x0000501801007387 */ /* 0x000fe20000100800 */
[----:B------:R-:W-:-:S02]  /*35140*/  ISETP.GE.U32.AND.EX P3, PT, R2, RZ, PT, P3 ;  /* 0x000000ff0200720c */ /* 0x000fc40003f66130 */
[----:B------:R-:W-:Y:S01]  /*35150*/  FSEL R6, R7, -INF , !P5 ;  /* 0xff80000007067808 */ /* 0x000fe20006800000 */
[----:B------:R-:W-:Y:S01]  /*35160*/  STL [R1+0x44], R12 ;  /* 0x0000440c01007387 */ /* 0x000fe20000100800 */
[C---:B------:R-:W-:Y:S01]  /*35170*/  ISETP.GE.U32.AND P5, PT, R0.reuse, R20, PT ;  /* 0x000000140000720c */ /* 0x040fe20003fa6070 */
[----:B------:R-:W-:Y:S02]  /*35180*/  STL [R1+0x48], R5 ;  /* 0x0000480501007387 */ /* 0x000fe40000100800 */
[----:B------:R-:W0:Y:S01]  /*35190*/  S2R R20, SR_TID.X ;  /* 0x0000000000147919 */ /* 0x000e220000002100 */
[----:B------:R1:W-:Y:S02]  /*351a0*/  STL [R1+0x38], R4 ;  /* 0x0000380401007387 */ /* 0x0003e40000100800 */
[----:B-1----:R-:W-:Y:S01]  /*351b0*/  FSEL R4, R25, -INF , !P3 ;  /* 0xff80000019047808 */ /* 0x002fe20005800000 */
[----:B------:R-:W-:Y:S02]  /*351c0*/  ISETP.GE.U32.AND P3, PT, R0, R22, PT ;  /* 0x000000160000720c */ /* 0x000fe40003f66070 */
[----:B------:R-:W1:Y:S01]  /*351d0*/  S2R R22, SR_CTAID.X ;  /* 0x0000000000167919 */ /* 0x000e620000002500 */
[----:B0-----:R-:W-:-:S04]  /*351e0*/  LOP3.LUT R20, R20, 0x1c, RZ, 0xc0, !PT ;  /* 0x0000001c14147812 */ /* 0x001fc800078ec0ff */
[----:B------:R-:W-:Y:S02]  /*351f0*/  LEA.HI R20, R20, 0x50, RZ, 0x1e ;  /* 0x0000005014147811 */ /* 0x000fe400078ff0ff */
[----:B-1----:R-:W-:-:S05]  /*35200*/  SHF.L.U32 R22, R22, 0x7, RZ ;  /* 0x0000000716167819 */ /* 0x002fca00000006ff */
[----:B------:R-:W-:Y:S02]  /*35210*/  IMAD.IADD R20, R22, 0x1, R20 ;  /* 0x0000000116147824 */ /* 0x000fe400078e0214 */
[----:B------:R-:W0:Y:S04]  /*35220*/  S2R R22, SR_TID.X ;  /* 0x0000000000167919 */ /* 0x000e280000002100 */
[----:B------:R-:W-:Y:S01]  /*35230*/  STL [R1+0x4c], R6 ;  /* 0x00004c0601007387 */ /* 0x000fe20000100800 */
[----:B------:R4:W-:Y:S01]  /*35240*/  STL [R1+0x40], R4 ;  /* 0x0000400401007387 */ /* 0x0009e20000100800 */
[----:B------:R-:W-:Y:S02]  /*35250*/  ISETP.GE.U32.AND.EX P1, PT, R2, RZ, PT, P1 ;  /* 0x000000ff0200720c */ /* 0x000fe40003f26110 */
[----:B------:R-:W-:-:S02]  /*35260*/  ISETP.GE.U32.AND P2, PT, R0, R16, PT ;  /* 0x000000100000720c */ /* 0x000fc40003f46070 */
[----:B------:R-:W-:Y:S01]  /*35270*/  FSEL R16, R11, -INF , !P1 ;  /* 0xff8000000b107808 */ /* 0x000fe20004800000 */
[----:B------:R-:W-:Y:S02]  /*35280*/  ISETP.GE.U32.AND P1, PT, R0, R20, PT ;  /* 0x000000140000720c */ /* 0x000fe40003f26070 */
[----:B------:R-:W1:Y:S01]  /*35290*/  S2R R20, SR_CTAID.X ;  /* 0x0000000000147919 */ /* 0x000e620000002500 */
[----:B------:R-:W-:-:S04]  /*352a0*/  ISETP.GE.U32.AND.EX P3, PT, R2, RZ, PT, P3 ;  /* 0x000000ff0200720c */ /* 0x000fc80003f66130 */
[----:B------:R-:W-:Y:S02]  /*352b0*/  FSEL R7, R28, -INF , !P3 ;  /* 0xff8000001c077808 */ /* 0x000fe40005800000 */
[----:B------:R-:W-:Y:S02]  /*352c0*/  ISETP.GE.U32.AND.EX P2, PT, R2, RZ, PT, P2 ;  /* 0x000000ff0200720c */ /* 0x000fe40003f46120 */
[----:B-1----:R-:W-:Y:S01]  /*352d0*/  SHF.L.U32 R20, R20, 0x7, RZ ;  /* 0x0000000714147819 */ /* 0x002fe200000006ff */
[----:B------:R-:W-:Y:S01]  /*352e0*/  FMUL R15, R15, c[0x0][0x188] ;  /* 0x000062000f0f7a20 */ /* 0x000fe20000400000 */
[----:B------:R-:W-:-:S04]  /*352f0*/  ISETP.GE.U32.AND.EX P5, PT, R2, RZ, PT, P5 ;  /* 0x000000ff0200720c */ /* 0x000fc80003fa6150 */
[----:B------:R-:W-:Y:S01]  /*35300*/  FSEL R11, R15, -INF , !P5 ;  /* 0xff8000000f0b7808 */ /* 0x000fe20006800000 */
[----:B------:R-:W1:Y:S01]  /*35310*/  S2R R27, SR_CTAID.X ;  /* 0x00000000001b7919 */ /* 0x000e620000002500 */
[----:B----4-:R-:W-:Y:S01]  /*35320*/  FMUL R4, R18, c[0x0][0x188] ;  /* 0x0000620012047a20 */ /* 0x010fe20000400000 */
[C---:B0-----:R-:W-:Y:S01]  /*35330*/  LOP3.LUT R18, R22.reuse, 0x1c, RZ, 0xc0, !PT ;  /* 0x0000001c16127812 */ /* 0x041fe200078ec0ff */
[----:B------:R-:W-:-:S04]  /*35340*/  LOP3.LUT R22, R22, 0x1c, RZ, 0xc0, !PT ;  /* 0x0000001c16167812 */ /* 0x000fc800078ec0ff */
[----:B------:R-:W-:-:S04]  /*35350*/  LEA.HI R22, R22, 0x40, RZ, 0x1e ;  /* 0x0000004016167811 */ /* 0x000fc800078ff0ff */
[----:B------:R-:W-:-:S04]  /*35360*/  IADD3 R22, R10, R22, RZ ;  /* 0x000000160a167210 */ /* 0x000fc80007ffe0ff */
[----:B------:R-:W-:Y:S02]  /*35370*/  ISETP.GE.U32.AND P3, PT, R0, R22, PT ;  /* 0x000000160000720c */ /* 0x000fe40003f66070 */
[----:B------:R-:W0:Y:S01]  /*35380*/  S2R R22, SR_TID.X ;  /* 0x0000000000167919 */ /* 0x000e220000002100 */
[----:B------:R-:W-:Y:S02]  /*35390*/  LEA.HI R18, R18, 0x48, RZ, 0x1e ;  /* 0x0000004812127811 */ /* 0x000fe400078ff0ff */
[----:B------:R-:W-:Y:S02]  /*353a0*/  FSEL R4, R4, -INF , !P2 ;  /* 0xff80000004047808 */ /* 0x000fe40005000000 */
[----:B------:R-:W-:-:S04]  /*353b0*/  IADD3 R20, R20, R18, RZ ;  /* 0x0000001214147210 */ /* 0x000fc80007ffe0ff */
[----:B------:R-:W-:Y:S02]  /*353c0*/  ISETP.GE.U32.AND P2, PT, R0, R20, PT ;  /* 0x000000140000720c */ /* 0x000fe40003f46070 */
[----:B0-----:R-:W-:Y:S02]  /*353d0*/  LOP3.LUT R20, R22, 0x1c, RZ, 0xc0, !PT ;  /* 0x0000001c16147812 */ /* 0x001fe400078ec0ff */
[----:B------:R-:W0:Y:S02]  /*353e0*/  S2R R22, SR_CTAID.X ;  /* 0x0000000000167919 */ /* 0x000e240000002500 */
[----:B------:R-:W-:Y:S01]  /*353f0*/  LEA.HI R20, R20, 0x30, RZ, 0x1e ;  /* 0x0000003014147811 */ /* 0x000fe200078ff0ff */
[----:B0-----:R-:W-:-:S05]  /*35400*/  IMAD.SHL.U32 R22, R22, 0x80, RZ ;  /* 0x0000008016167824 */ /* 0x001fca00078e00ff */
[----:B------:R-:W-:-:S04]  /*35410*/  IADD3 R22, R22, R20, RZ ;  /* 0x0000001416167210 */ /* 0x000fc80007ffe0ff */
[----:B------:R-:W-:Y:S02]  /*35420*/  ISETP.GE.U32.AND P5, PT, R0, R22, PT ;  /* 0x000000160000720c */ /* 0x000fe40003fa6070 */
[----:B------:R-:W0:Y:S01]  /*35430*/  S2R R22, SR_TID.X ;  /* 0x0000000000167919 */ /* 0x000e220000002100 */
[C---:B------:R-:W-:Y:S01]  /*35440*/  ISETP.GE.U32.AND.EX P4, PT, R2.reuse, RZ, PT, P4 ;  /* 0x000000ff0200720c */ /* 0x040fe20003f86140 */
[----:B------:R-:W-:Y:S01]  /*35450*/  FMUL R13, R13, c[0x0][0x188] ;  /* 0x000062000d0d7a20 */ /* 0x000fe20000400000 */
[C---:B------:R-:W-:Y:S02]  /*35460*/  ISETP.GE.U32.AND.EX P1, PT, R2.reuse, RZ, PT, P1 ;  /* 0x000000ff0200720c */ /* 0x040fe40003f26110 */
[----:B-1----:R-:W-:Y:S02]  /*35470*/  SHF.L.U32 R27, R27, 0x7, RZ ;  /* 0x000000071b1b7819 */ /* 0x002fe400000006ff */
[----:B------:R-:W-:Y:S01]  /*35480*/  FSEL R10, R9, -INF , !P4 ;  /* 0xff800000090a7808 */ /* 0x000fe20006000000 */
[----:B------:R-:W-:Y:S01]  /*35490*/  STL [R1+0x18], R16 ;  /* 0x0000181001007387 */ /* 0x000fe20000100800 */
[----:B------:R1:W-:Y:S01]  /*354a0*/  STL [R1+0x30], R4 ;  /* 0x0000300401007387 */ /* 0x0003e20000100800 */
[----:B------:R-:W-:Y:S01]  /*354b0*/  FSEL R20, R13, -INF , !P1 ;  /* 0xff8000000d147808 */ /* 0x000fe20004800000 */
[----:B------:R-:W-:Y:S01]  /*354c0*/  STL [R1+0x34], R7 ;  /* 0x0000340701007387 */ /* 0x000fe20000100800 */
[----:B------:R-:W-:Y:S01]  /*354d0*/  ISETP.GE.U32.AND.EX P3, PT, R2, RZ, PT, P3 ;  /* 0x000000ff0200720c */ /* 0x000fe20003f66130 */
[----:B------:R-:W2:Y:S01]  /*354e0*/  LDL.LU R9, [R1+0xc] ;  /* 0x00000c0001097983 */ /* 0x000ea20000300800 */
[----:B------:R-:W-:Y:S01]  /*354f0*/  STL [R1+0x1c], R10 ;  /* 0x00001c0a01007387 */ /* 0x000fe20000100800 */
[----:B0-----:R-:W-:-:S04]  /*35500*/  LOP3.LUT R28, R22, 0x1c, RZ, 0xc0, !PT ;  /* 0x0000001c161c7812 */ /* 0x001fc800078ec0ff */
[----:B------:R-:W-:-:S04]  /*35510*/  LEA.HI R25, R28, 0x28, RZ, 0x1e ;  /* 0x000000281c197811 */ /* 0x000fc800078ff0ff */
[----:B------:R-:W-:Y:S01]  /*35520*/  IADD3 R25, R27, R25, RZ ;  /* 0x000000191b197210 */ /* 0x000fe20007ffe0ff */
[----:B------:R-:W-:Y:S01]  /*35530*/  STL [R1+0x20], R11 ;  /* 0x0000200b01007387 */ /* 0x000fe20000100800 */
[----:B------:R-:W-:Y:S02]  /*35540*/  STL [R1+0x24], R20 ;  /* 0x0000241401007387 */ /* 0x000fe40000100800 */
[----:B------:R-:W-:Y:S01]  /*35550*/  ISETP.GE.U32.AND P1, PT, R0, R25, PT ;  /* 0x000000190000720c */ /* 0x000fe20003f26070 */
[----:B------:R-:W-:Y:S02]  /*35560*/  FSEL R25, R19, -INF , !P3 ;  /* 0xff80000013197808 */ /* 0x000fe40005800000 */
[----:B------:R-:W3:Y:S01]  /*35570*/  LDL.LU R19, [R1+0x1ed8] ;  /* 0x001ed80001137983 */ /* 0x000ee20000300800 */
[----:B------:R-:W-:-:S04]  /*35580*/  ISETP.GE.U32.AND.EX P2, PT, R2, RZ, PT, P2 ;  /* 0x000000ff0200720c */ /* 0x000fc80003f46120 */
[----:B------:R-:W-:-:S05]  /*35590*/  FSEL R13, R29, -INF , !P2 ;  /* 0xff8000001d0d7808 */ /* 0x000fca0005000000 */
[----:B------:R-:W-:Y:S01]  /*355a0*/  STL [R1+0x28], R13 ;  /* 0x0000280d01007387 */ /* 0x000fe20000100800 */
[----:B------:R-:W4:Y:S03]  /*355b0*/  LDL R15, [R1+0x58] ;  /* 0x00005800010f7983 */ /* 0x000f260000100800 */
[----:B------:R-:W0:Y:S04]  /*355c0*/  S2R R18, SR_TID.X ;  /* 0x0000000000127919 */ /* 0x000e280000002100 */
[----:B------:R-:W5:Y:S01]  /*355d0*/  S2R R22, SR_CTAID.X ;  /* 0x0000000000167919 */ /* 0x000f620000002500 */
[----:B-1----:R-:W-:Y:S02]  /*355e0*/  FMNMX R4, R5, R4, !PT ;  /* 0x0000000405047209 */ /* 0x002fe40007800000 */
[----:B------:R-:W-:-:S02]  /*355f0*/  FMNMX R6, R6, R7, !PT ;  /* 0x0000000706067209 */ /* 0x000fc40007800000 */
[----:B0-----:R-:W-:Y:S01]  /*35600*/  LOP3.LUT R18, R18, 0x1c, RZ, 0xc0, !PT ;  /* 0x0000001c12127812 */ /* 0x001fe200078ec0ff */
[----:B-----5:R-:W-:-:S03]  /*35610*/  IMAD.SHL.U32 R22, R22, 0x80, RZ ;  /* 0x0000008016167824 */ /* 0x020fc600078e00ff */
[----:B------:R-:W-:-:S04]  /*35620*/  LEA.HI R18, R18, 0x18, RZ, 0x1e ;  /* 0x0000001812127811 */ /* 0x000fc800078ff0ff */
[----:B------:R-:W-:Y:S02]  /*35630*/  IADD3 R22, R22, R18, RZ ;  /* 0x0000001216167210 */ /* 0x000fe40007ffe0ff */
[----:B------:R-:W0:Y:S04]  /*35640*/  S2R R18, SR_TID.X ;  /* 0x0000000000127919 */ /* 0x000e280000002100 */
[----:B------:R-:W1:Y:S01]  /*35650*/  SHFL.BFLY PT, R7, R3, 0x1, 0x1f ;  /* 0x0c201f0003077f89 */ /* 0x000e6200000e0000 */
[----:B------:R-:W-:-:S03]  /*35660*/  ISETP.GE.U32.AND P4, PT, R0, R8, PT ;  /* 0x000000080000720c */ /* 0x000fc60003f86070 */
[----:B------:R-:W5:Y:S01]  /*35670*/  SHFL.BFLY PT, R5, R4, 0x2, 0x1f ;  /* 0x0c401f0004057f89 */ /* 0x000f6200000e0000 */
[----:B------:R-:W1:Y:S01]  /*35680*/  SHFL.BFLY PT, R8, R6, 0x2, 0x1f ;  /* 0x0c401f0006087f89 */ /* 0x000e6200000e0000 */
[----:B------:R-:W-:Y:S02]  /*35690*/  LEA.HI R28, R28, 0x20, RZ, 0x1e ;  /* 0x000000201c1c7811 */ /* 0x000fe400078ff0ff */
[----:B------:R-:W-:Y:S02]  /*356a0*/  ISETP.GE.U32.AND P3, PT, R0, R22, PT ;  /* 0x000000160000720c */ /* 0x000fe40003f66070 */
[----:B------:R-:W-:Y:S02]  /*356b0*/  IADD3 R27, R27, R28, RZ ;  /* 0x0000001c1b1b7210 */ /* 0x000fe40007ffe0ff */
[C---:B------:R-:W-:Y:S01]  /*356c0*/  ISETP.GE.U32.AND.EX P3, PT, R2.reuse, RZ, PT, P3 ;  /* 0x000000ff0200720c */ /* 0x040fe20003f66130 */
[----:B------:R-:W-:Y:S01]  /*356d0*/  FMUL R17, R17, c[0x0][0x188] ;  /* 0x0000620011117a20 */ /* 0x000fe20000400000 */
[----:B------:R-:W-:-:S02]  /*356e0*/  ISETP.GE.U32.AND.EX P1, PT, R2, RZ, PT, P1 ;  /* 0x000000ff0200720c */ /* 0x000fc40003f26110 */
[----:B------:R-:W-:Y:S01]  /*356f0*/  ISETP.GE.U32.AND P2, PT, R0, R27, PT ;  /* 0x0000001b0000720c */ /* 0x000fe20003f46070 */
[----:B------:R-:W4:Y:S04]  /*35700*/  LDL R28, [R1+0x5c] ;  /* 0x00005c00011c7983 */ /* 0x000f280000100800 */
[----:B------:R-:W4:Y:S01]  /*35710*/  LDL R27, [R1+0x7c] ;  /* 0x00007c00011b7983 */ /* 0x000f220000100800 */
[----:B0-----:R-:W-:Y:S01]  /*35720*/  LOP3.LUT R29, R18, 0x1c, RZ, 0xc0, !PT ;  /* 0x0000001c121d7812 */ /* 0x001fe200078ec0ff */
[----:B------:R-:W-:-:S03]  /*35730*/  SHF.R.U32.HI R18, RZ, 0x3, R18 ;  /* 0x00000003ff127819 */ /* 0x000fc60000011612 */
[----:B------:R-:W-:Y:S02]  /*35740*/  SHF.L.U32 R29, R29, 0x1, RZ ;  /* 0x000000011d1d7819 */ /* 0x000fe400000006ff */
[----:B------:R-:W-:Y:S02]  /*35750*/  LOP3.LUT R18, R18, 0x4, RZ, 0xc0, !PT ;  /* 0x0000000412127812 */ /* 0x000fe400078ec0ff */
[----:B------:R-:W-:Y:S02]  /*35760*/  ISETP.GE.U32.AND.EX P2, PT, R2, RZ, PT, P2 ;  /* 0x000000ff0200720c */ /* 0x000fe40003f46120 */
[----:B-1----:R-:W-:Y:S02]  /*35770*/  FMNMX R0, R3, R7, !PT ;  /* 0x0000000703007209 */ /* 0x002fe40007800000 */
[----:B-----5:R-:W-:Y:S01]  /*35780*/  FMNMX R4, R4, R5, !PT ;  /* 0x0000000504047209 */ /* 0x020fe20007800000 */
[----:B------:R-:W-:Y:S01]  /*35790*/  IMAD.IADD R18, R29, 0x1, R18 ;  /* 0x000000011d127824 */ /* 0x000fe200078e0212 */
[----:B------:R-:W-:Y:S01]  /*357a0*/  FMNMX R3, R6, R8, !PT ;  /* 0x0000000806037209 */ /* 0x000fe20007800000 */
[----:B------:R-:W-:Y:S01]  /*357b0*/  FSEL R6, R17, -INF , !P2 ;  /* 0xff80000011067808 */ /* 0x000fe20005000000 */
[----:B------:R-:W-:Y:S04]  /*357c0*/  STL [R1+0x2c], R25 ;  /* 0x00002c1901007387 */ /* 0x000fe80000100800 */
[----:B------:R0:W-:Y:S01]  /*357d0*/  @P0 STS [R18+0x20000], R0 ;  /* 0x0200000012000388 */ /* 0x0001e20000000800 */
[----:B------:R-:W5:Y:S02]  /*357e0*/  LDL R22, [R1+0x74] ;  /* 0x0000740001167983 */ /* 0x000f640000100800 */
[----:B------:R-:W5:Y:S01]  /*357f0*/  LDL R29, [R1+0x64] ;  /* 0x00006400011d7983 */ /* 0x000f620000100800 */
[----:B0-----:R-:W5:Y:S01]  /*35800*/  LDL R18, [R1+0x68] ;  /* 0x0000680001127983 */ /* 0x001f620000100800 */
[----:B------:R-:W-:Y:S01]  /*35810*/  FMUL R21, R21, c[0x0][0x188] ;  /* 0x0000620015157a20 */ /* 0x000fe20000400000 */
[----:B------:R-:W-:-:S04]  /*35820*/  ISETP.GE.U32.AND.EX P5, PT, R2, RZ, PT, P5 ;  /* 0x000000ff0200720c */ /* 0x000fc80003fa6150 */
[----:B------:R-:W-:Y:S01]  /*35830*/  FSEL R0, R21, -INF , !P5 ;  /* 0xff80000015007808 */ /* 0x000fe20006800000 */
[----:B--2---:R-:W-:-:S05]  /*35840*/  FMUL R9, R9, c[0x0][0x188] ;  /* 0x0000620009097a20 */ /* 0x004fca0000400000 */
[----:B------:R-:W-:Y:S01]  /*35850*/  FSEL R5, R9, -INF , !P3 ;  /* 0xff80000009057808 */ /* 0x000fe20005800000 */
[----:B---3--:R-:W-:-:S05]  /*35860*/  FMUL R19, R19, c[0x0][0x188] ;  /* 0x0000620013137a20 */ /* 0x008fca0000400000 */
[----:B------:R-:W-:Y:S02]  /*35870*/  FSEL R7, R19, -INF , !P1 ;  /* 0xff80000013077808 */ /* 0x000fe40004800000 */
[----:B------:R-:W5:Y:S01]  /*35880*/  LDL R19, [R1+0x38] ;  /* 0x0000380001137983 */ /* 0x000f620000100800 */
[----:B------:R0:W-:Y:S02]  /*35890*/  STL [R1+0x14], R5 ;  /* 0x0000140501007387 */ /* 0x0001e40000100800 */
[----:B------:R1:W-:Y:S01]  /*358a0*/  STL [R1+0x10], R6 ;  /* 0x0000100601007387 */ /* 0x0003e20000100800 */
[----:B0-----:R-:W-:Y:S02]  /*358b0*/  FMNMX R5, R12, R5, !PT ;  /* 0x000000050c057209 */ /* 0x001fe40007800000 */
[----:B-1----:R-:W-:Y:S01]  /*358c0*/  FMNMX R6, R24, R6, !PT ;  /* 0x0000000618067209 */ /* 0x002fe20007800000 */
[----:B------:R-:W2:Y:S01]  /*358d0*/  LDL.LU R12, [R1+0x1ed4] ;  /* 0x001ed400010c7983 */ /* 0x000ea20000300800 */
[----:B------:R0:W-:Y:S02]  /*358e0*/  STL [R1+0xc], R7 ;  /* 0x00000c0701007387 */ /* 0x0001e40000100800 */
[----:B------:R-:W3:Y:S01]  /*358f0*/  LDL.LU R24, [R1+0x1ed0] ;  /* 0x001ed00001187983 */ /* 0x000ee20000300800 */
[----:B0-----:R-:W-:-:S02]  /*35900*/  FMNMX R7, R26, R7, !PT ;  /* 0x000000071a077209 */ /* 0x001fc40007800000 */
[----:B------:R-:W2:Y:S01]  /*35910*/  LDL.LU R26, [R1+0x1ecc] ;  /* 0x001ecc00011a7983 */ /* 0x000ea20000300800 */
[----:B----4-:R-:W-:-:S03]  /*35920*/  FMNMX R8, R15, R0, !PT ;  /* 0x000000000f087209 */ /* 0x010fc60007800000 */
[----:B------:R0:W-:Y:S04]  /*35930*/  STL [R1+0x1eb8], R0 ;  /* 0x001eb80001007387 */ /* 0x0001e80000100800 */
[----:B0-----:R-:W4:Y:S01]  /*35940*/  LDL R0, [R1+0x40] ;  /* 0x0000400001007983 */ /* 0x001f220000100800 */
[----:B------:R-:W-:-:S03]  /*35950*/  FMNMX R13, R27, R13, !PT ;  /* 0x0000000d1b0d7209 */ /* 0x000fc60007800000 */
[----:B------:R-:W0:Y:S01]  /*35960*/  SHFL.BFLY PT, R27, R6, 0x2, 0x1f ;  /* 0x0c401f00061b7f89 */ /* 0x000e2200000e0000 */
[----:B------:R-:W-:Y:S01]  /*35970*/  ISETP.GE.U32.AND.EX P4, PT, R2, RZ, PT, P4 ;  /* 0x000000ff0200720c */ /* 0x000fe20003f86140 */
[----:B------:R-:W-:-:S05]  /*35980*/  FMUL R2, R23, c[0x0][0x188] ;  /* 0x0000620017027a20 */ /* 0x000fca0000400000 */
[----:B------:R-:W-:-:S04]  /*35990*/  FSEL R2, R2, -INF , !P4 ;  /* 0xff80000002027808 */ /* 0x000fc80006000000 */
[----:B------:R-:W-:Y:S02]  /*359a0*/  FMNMX R15, R28, R2, !PT ;  /* 0x000000021c0f7209 */ /* 0x000fe40007800000 */
[----:B------:R-:W1:Y:S01]  /*359b0*/  SHFL.BFLY PT, R28, R5, 0x2, 0x1f ;  /* 0x0c401f00051c7f89 */ /* 0x000e6200000e0000 */
[----:B0-----:R-:W-:-:S03]  /*359c0*/  FMNMX R6, R6, R27, !PT ;  /* 0x0000001b06067209 */ /* 0x001fc60007800000 */
[----:B------:R-:W-:Y:S01]  /*359d0*/  STL [R1+0x1ebc], R2 ;  /* 0x001ebc0201007387 */ /* 0x000fe20000100800 */
[----:B-1----:R-:W-:-:S05]  /*359e0*/  FMNMX R5, R5, R28, !PT ;  /* 0x0000001c05057209 */ /* 0x002fca0007800000 */
[----:B------:R-:W-:Y:S01]  /*359f0*/  SHFL.BFLY PT, R2, R5, 0x1, 0x1f ;  /* 0x0c201f0005027f89 */ /* 0x000fe200000e0000 */
[----:B--2---:R-:W-:-:S05]  /*35a00*/  FMNMX R9, R26, R16, !PT ;  /* 0x000000101a097209 */ /* 0x004fca0007800000 */
[----:B------:R-:W0:Y:S01]  /*35a10*/  SHFL.BFLY PT, R16, R9, 0x2, 0x1f ;  /* 0x0c401f0009107f89 */ /* 0x000e2200000e0000 */
[----:B---3--:R-:W-:-:S03]  /*35a20*/  FMNMX R10, R24, R10, !PT ;  /* 0x0000000a180a7209 */ /* 0x008fc60007800000 */
[----:B------:R-:W1:Y:S04]  /*35a30*/  SHFL.BFLY PT, R26, R7, 0x2, 0x1f ;  /* 0x0c401f00071a7f89 */ /* 0x000e6800000e0000 */
[----:B------:R-:W2:Y:S01]  /*35a40*/  SHFL.BFLY PT, R17, R10, 0x2, 0x1f ;  /* 0x0c401f000a117f89 */ /* 0x000ea200000e0000 */
[----:B0-----:R-:W-:-:S03]  /*35a50*/  FMNMX R9, R9, R16, !PT ;  /* 0x0000001009097209 */ /* 0x001fc60007800000 */
[----:B------:R-:W-:Y:S01]  /*35a60*/  SHFL.BFLY PT, R16, R3, 0x1, 0x1f ;  /* 0x0c201f0003107f89 */ /* 0x000fe200000e0000 */
[----:B------:R-:W0:Y:S01]  /*35a70*/  SHFL.BFLY PT, R16, R6, 0x1, 0x1f ;  /* 0x0c201f0006107f89 */ /* 0x000e2200000e0000 */
[----:B-----5:R-:W-:Y:S02]  /*35a80*/  FMNMX R19, R29, R19, !PT ;  /* 0x000000131d137209 */ /* 0x020fe40007800000 */
[----:B-1----:R-:W-:Y:S02]  /*35a90*/  FMNMX R7, R7, R26, !PT ;  /* 0x0000001a07077209 */ /* 0x002fe40007800000 */
[----:B--2---:R-:W-:Y:S02]  /*35aa0*/  FMNMX R10, R10, R17, !PT ;  /* 0x000000110a0a7209 */ /* 0x004fe40007800000 */
[----:B----4-:R-:W-:Y:S01]  /*35ab0*/  FMNMX R18, R18, R0, !PT ;  /* 0x0000000012127209 */ /* 0x010fe20007800000 */
[----:B------:R-:W-:Y:S04]  /*35ac0*/  SHFL.BFLY PT, R17, R4, 0x1, 0x1f ;  /* 0x0c201f0004117f89 */ /* 0x000fe800000e0000 */
[----:B------:R-:W1:Y:S01]  /*35ad0*/  SHFL.BFLY PT, R0, R19, 0x2, 0x1f ;  /* 0x0c401f0013007f89 */ /* 0x000e6200000e0000 */
[----:B------:R-:W-:Y:S03]  /*35ae0*/  SHFL.BFLY PT, R17, R7, 0x1, 0x1f ;  /* 0x0c201f0007117f89 */ /* 0x000fe600000e0000 */
[----:B0-----:R-:W-:Y:S01]  /*35af0*/  STL [R1+0x1ec4], R16 ;  /* 0x001ec41001007387 */ /* 0x001fe20000100800 */
[----:B------:R-:W-:Y:S02]  /*35b00*/  STL [R1+0x1ec0], R6 ;  /* 0x001ec00601007387 */ /* 0x000fe40000100800 */
[----:B------:R-:W-:Y:S02]  /*35b10*/  STL [R1+0x1ec8], R7 ;  /* 0x001ec80701007387 */ /* 0x000fe40000100800 */
[----:B------:R-:W0:Y:S04]  /*35b20*/  SHFL.BFLY PT, R7, R3, 0x1, 0x1f ;  /* 0x0c201f0003077f89 */ /* 0x000e2800000e0000 */
[----:B------:R-:W2:Y:S04]  /*35b30*/  SHFL.BFLY PT, R16, R4, 0x1, 0x1f ;  /* 0x0c201f0004107f89 */ /* 0x000ea800000e0000 */
[----:B------:R-:W3:Y:S01]  /*35b40*/  SHFL.BFLY PT, R6, R5, 0x1, 0x1f ;  /* 0x0c201f0005067f89 */ /* 0x000ee200000e0000 */
[----:B-1----:R-:W-:-:S03]  /*35b50*/  FMNMX R19, R19, R0, !PT ;  /* 0x0000000013137209 */ /* 0x002fc60007800000 */
[----:B------:R-:W4:Y:S01]  /*35b60*/  LDL R2, [R1+0xa64] ;  /* 0x000a640001027983 */ /* 0x000f220000100800 */
[----:B------:R-:W5:Y:S01]  /*35b70*/  LDL R0, [R1+0xa60] ;  /* 0x000a600001007983 */ /* 0x000f620000100800 */
[----:B0-----:R-:W-:Y:S02]  /*35b80*/  FMNMX R3, R3, R7, !PT ;  /* 0x0000000703037209 */ /* 0x001fe40007800000 */
[----:B--2---:R-:W-:Y:S01]  /*35b90*/  FMNMX R4, R4, R16, !PT ;  /* 0x0000001004047209 */ /* 0x004fe20007800000 */
[----:B------:R-:W2:Y:S01]  /*35ba0*/  LDL.LU R7, [R1+0x1ec8] ;  /* 0x001ec80001077983 */ /* 0x000ea20000300800 */
[----:B------:R-:W5:Y:S01]  /*35bb0*/  LDL.LU R16, [R1+0x1ec4] ;  /* 0x001ec40001107983 */ /* 0x000f620000300800 */
[----:B---3--:R-:W-:Y:S02]  /*35bc0*/  FMNMX R5, R5, R6, !PT ;  /* 0x0000000605057209 */ /* 0x008fe40007800000 */
[----:B------:R-:W5:Y:S01]  /*35bd0*/  LDL.LU R6, [R1+0x1ec0] ;  /* 0x001ec00001067983 */ /* 0x000f620000300800 */
[----:B------:R-:W-:-:S02]  /*35be0*/  FMNMX R12, R12, R20, !PT ;  /* 0x000000140c0c7209 */ /* 0x000fc40007800000 */
[----:B------:R-:W-:Y:S02]  /*35bf0*/  FMNMX R14, R14, R25, !PT ;  /* 0x000000190e0e7209 */ /* 0x000fe40007800000 */
[----:B------:R-:W-:Y:S02]  /*35c00*/  FMNMX R11, R22, R11, !PT ;  /* 0x0000000b160b7209 */ /* 0x000fe40007800000 */
[----:B------:R-:W-:Y:S04]  /*35c10*/  SHFL.BFLY PT, R22, R13, 0x2, 0x1f ;  /* 0x0c401f000d167f89 */ /* 0x000fe800000e0000 */
[----:B------:R-:W0:Y:S04]  /*35c20*/  SHFL.BFLY PT, R21, R12, 0x2, 0x1f ;  /* 0x0c401f000c157f89 */ /* 0x000e2800000e0000 */
[----:B------:R-:W1:Y:S04]  /*35c30*/  SHFL.BFLY PT, R23, R14, 0x2, 0x1f ;  /* 0x0c401f000e177f89 */ /* 0x000e6800000e0000 */
[----:B------:R-:W3:Y:S04]  /*35c40*/  SHFL.BFLY PT, R24, R15, 0x2, 0x1f ;  /* 0x0c401f000f187f89 */ /* 0x000ee800000e0000 */
[----:B------:R-:W0:Y:S04]  /*35c50*/  SHFL.BFLY PT, R25, R8, 0x2, 0x1f ;  /* 0x0c401f0008197f89 */ /* 0x000e2800000e0000 */
[----:B----4-:R4:W-:Y:S01]  /*35c60*/  @P0 STS [R2+0x20000], R3 ;  /* 0x0200000302000388 */ /* 0x0109e20000000800 */
[----:B--2---:R-:W-:-:S03]  /*35c70*/  FMNMX R7, R7, R17, !PT ;  /* 0x0000001107077209 */ /* 0x004fc60007800000 */
[----:B------:R-:W2:Y:S01]  /*35c80*/  LDL R17, [R1+0xa58] ;  /* 0x000a580001117983 */ /* 0x000ea20000100800 */
[----:B-----5:R-:W-:-:S03]  /*35c90*/  FMNMX R6, R6, R16, !PT ;  /* 0x0000001006067209 */ /* 0x020fc60007800000 */
[----:B------:R-:W5:Y:S01]  /*35ca0*/  LDL R16, [R1+0xa54] ;  /* 0x000a540001107983 */ /* 0x000f620000100800 */
[----:B----4-:R-:W4:Y:S02]  /*35cb0*/  LDL.LU R2, [R1+0x1ebc] ;  /* 0x001ebc0001027983 */ /* 0x010f240000300800 */
[----:B------:R-:W2:Y:S01]  /*35cc0*/  LDL R3, [R1+0xa5c] ;  /* 0x000a5c0001037983 */ /* 0x000ea20000100800 */
[----:B------:R-:W3:Y:S01]  /*35cd0*/  SHFL.BFLY PT, R20, R11, 0x2, 0x1f ;  /* 0x0c401f000b147f89 */ /* 0x000ee200000e0000 */
[----:B0-----:R-:W-:Y:S02]  /*35ce0*/  FMNMX R12, R12, R21, !PT ;  /* 0x000000150c0c7209 */ /* 0x001fe40007800000 */
[----:B------:R-:W-:Y:S02]  /*35cf0*/  FMNMX R13, R13, R22, !PT ;  /* 0x000000160d0d7209 */ /* 0x000fe40007800000 */
[----:B-1----:R-:W-:Y:S02]  /*35d00*/  FMNMX R14, R14, R23, !PT ;  /* 0x000000170e0e7209 */ /* 0x002fe40007800000 */
[----:B---3--:R-:W-:-:S02]  /*35d10*/  FMNMX R15, R15, R24, !PT ;  /* 0x000000180f0f7209 */ /* 0x008fc40007800000 */
[----:B------:R-:W-:Y:S04]  /*35d20*/  SHFL.BFLY PT, R24, R12, 0x1, 0x1f ;  /* 0x0c201f000c187f89 */ /* 0x000fe800000e0000 */
[----:B------:R-:W-:Y:S04]  /*35d30*/  SHFL.BFLY PT, R23, R13, 0x1, 0x1f ;  /* 0x0c201f000d177f89 */ /* 0x000fe800000e0000 */
[----:B------:R-:W-:Y:S01]  /*35d40*/  SHFL.BFLY PT, R22, R14, 0x1, 0x1f ;  /* 0x0c201f000e167f89 */ /* 0x000fe200000e0000 */
[----:B------:R-:W-:-:S03]  /*35d50*/  FMNMX R8, R8, R25, !PT ;  /* 0x0000001908087209 */ /* 0x000fc60007800000 */
[----:B------:R-:W0:Y:S04]  /*35d60*/  SHFL.BFLY PT, R21, R15, 0x1, 0x1f ;  /* 0x0c201f000f157f89 */ /* 0x000e2800000e0000 */
[----:B------:R1:W-:Y:S04]  /*35d70*/  @P0 STS [R0+0x20000], R4 ;  /* 0x0200000400000388 */ /* 0x0003e80000000800 */
[----:B-1----:R-:W3:Y:S01]  /*35d80*/  LDL.LU R0, [R1+0x1eb8] ;  /* 0x001eb80001007983 */ /* 0x002ee20000300800 */
[----:B------:R-:W-:-:S03]  /*35d90*/  FMNMX R11, R11, R20, !PT ;  /* 0x000000140b0b7209 */ /* 0x000fc60007800000 */
[----:B------:R-:W1:Y:S01]  /*35da0*/  SHFL.BFLY PT, R20, R8, 0x1, 0x1f ;  /* 0x0c201f0008147f89 */ /* 0x000e6200000e0000 */
[----:B0-----:R-:W-:-:S03]  /*35db0*/  FMNMX R4, R15, R21, !PT ;  /* 0x000000150f047209 */ /* 0x001fc60007800000 */
[----:B------:R-:W3:Y:S04]  /*35dc0*/  LDL R15, [R1+0xa3c] ;  /* 0x000a3c00010f7983 */ /* 0x000ee80000100800 */
[----:B------:R-:W3:Y:S04]  /*35dd0*/  LDL R21, [R1+0xa34] ;  /* 0x000a340001157983 */ /* 0x000ee80000100800 */
[----:B--2---:R-:W-:Y:S01]  /*35de0*/  @P0 STS [R3+0x20000], R5 ;  /* 0x0200000503000388 */ /* 0x004fe20000000800 */
[----:B------:R0:W-:Y:S02]  /*35df0*/  @P0 STS [R17+0x20000], R6 ;  /* 0x0200000611000388 */ /* 0x0001e40000000800 */
[----:B-----5:R2:W-:Y:S01]  /*35e00*/  @P0 STS [R16+0x20000], R7 ;  /* 0x0200000710000388 */ /* 0x0205e20000000800 */
[----:B0-----:R-:W-:-:S02]  /*35e10*/  FMNMX R6, R13, R23, !PT ;  /* 0x000000170d067209 */ /* 0x001fc40007800000 */
[----:B--2---:R-:W-:Y:S01]  /*35e20*/  FMNMX R7, R12, R24, !PT ;  /* 0x000000180c077209 */ /* 0x004fe20007800000 */
[----:B------:R-:W2:Y:S04]  /*35e30*/  LDL R13, [R1+0xa4c] ;  /* 0x000a4c00010d7983 */ /* 0x000ea80000100800 */
[----:B------:R-:W5:Y:S01]  /*35e40*/  LDL R24, [R1+0xa50] ;  /* 0x000a500001187983 */ /* 0x000f620000100800 */
[----:B------:R-:W-:-:S03]  /*35e50*/  FMNMX R5, R14, R22, !PT ;  /* 0x000000160e057209 */ /* 0x000fc60007800000 */
[----:B------:R-:W3:Y:S01]  /*35e60*/  LDL R23, [R1+0xa48] ;  /* 0x000a480001177983 */ /* 0x000ee20000100800 */
[----:B------:R-:W4:Y:S02]  /*35e70*/  LDL R14, [R1+0xa44] ;  /* 0x000a4400010e7983 */ /* 0x000f240000100800 */
[----:B------:R-:W4:Y:S01]  /*35e80*/  LDL R22, [R1+0xa40] ;  /* 0x000a400001167983 */ /* 0x000f220000100800 */
[----:B-1----:R-:W-:Y:S01]  /*35e90*/  FMNMX R3, R8, R20, !PT ;  /* 0x0000001408037209 */ /* 0x002fe20007800000 */
[----:B------:R-:W4:Y:S04]  /*35ea0*/  LDL R16, [R1+0xa30] ;  /* 0x000a300001107983 */ /* 0x000f280000100800 */
[----:B------:R-:W4:Y:S04]  /*35eb0*/  LDL R20, [R1+0xa38] ;  /* 0x000a380001147983 */ /* 0x000f280000100800 */
[----:B------:R-:W4:Y:S04]  /*35ec0*/  LDL R17, [R1+0xa2c] ;  /* 0x000a2c0001117983 */ /* 0x000f280000100800 */
[----:B------:R-:W0:Y:S04]  /*35ed0*/  SHFL.BFLY PT, R25, R11, 0x1, 0x1f ;  /* 0x0c201f000b197f89 */ /* 0x000e2800000e0000 */
[----:B------:R-:W1:Y:S01]  /*35ee0*/  SHFL.BFLY PT, R26, R10, 0x1, 0x1f ;  /* 0x0c201f000a1a7f89 */ /* 0x000e6200000e0000 */
[----:B0-----:R-:W-:-:S02]  /*35ef0*/  FMNMX R11, R11, R25, !PT ;  /* 0x000000190b0b7209 */ /* 0x001fc40007800000 */
[----:B-1----:R-:W-:Y:S01]  /*35f00*/  FMNMX R10, R10, R26, !PT ;  /* 0x0000001a0a0a7209 */ /* 0x002fe20007800000 */
[----:B------:R-:W0:Y:S04]  /*35f10*/  SHFL.BFLY PT, R29, R18, 0x2, 0x1f ;  /* 0x0c401f00121d7f89 */ /* 0x000e2800000e0000 */
[----:B------:R-:W1:Y:S01]  /*35f20*/  SHFL.BFLY PT, R27, R9, 0x1, 0x1f ;  /* 0x0c201f00091b7f89 */ /* 0x000e6200000e0000 */
[----:B0-----:R-:W-:-:S05]  /*35f30*/  FMNMX R18, R18, R29, !PT ;  /* 0x0000001d12127209 */ /* 0x001fca0007800000 */
[----:B------:R-:W0:Y:S04]  /*35f40*/  SHFL.BFLY PT, R28, R18, 0x1, 0x1f ;  /* 0x0c201f00121c7f89 */ /* 0x000e2800000e0000 */
[----:B------:R-:W0:Y:S01]  /*35f50*/  SHFL.BFLY PT, R29, R19, 0x1, 0x1f ;  /* 0x0c201f00131d7f89 */ /* 0x000e2200000e0000 */
[----:B-1----:R-:W-:Y:S02]  /*35f60*/  FMNMX R9, R9, R27, !PT ;  /* 0x0000001b09097209 */ /* 0x002fe40007800000 */
[----:B0-----:R-:W-:Y:S02]  /*35f70*/  FMNMX R8, R18, R28, !PT ;  /* 0x0000001c12087209 */ /* 0x001fe40007800000 */
[----:B------:R-:W-:Y:S01]  /*35f80*/  FMNMX R12, R19, R29, !PT ;  /* 0x0000001d130c7209 */ /* 0x000fe20007800000 */
[----:B-----5:R-:W-:Y:S01]  /*35f90*/  @P0 STS [R24+0x20000], R3 ;  /* 0x0200000318000388 */ /* 0x020fe20000000800 */
[----:B--2---:R-:W-:Y:S02]  /*35fa0*/  @P0 STS [R13+0x20000], R4 ;  /* 0x020000040d000388 */ /* 0x004fe40000000800 */
[----:B---3--:R-:W-:Y:S02]  /*35fb0*/  @P0 STS [R23+0x20000], R5 ;  /* 0x0200000517000388 */ /* 0x008fe40000000800 */
[----:B----4-:R-:W-:Y:S01]  /*35fc0*/  @P0 STS [R14+0x20000], R6 ;  /* 0x020000060e000388 */ /* 0x010fe20000000800 */
[----:B------:R0:W-:Y:S01]  /*35fd0*/  @P0 STS [R22+0x20000], R7 ;  /* 0x0200000716000388 */ /* 0x0001e20000000800 */
[----:B------:R-:W-:Y:S02]  /*35fe0*/  @P0 STS [R15+0x20000], R11 ;  /* 0x0200000b0f000388 */ /* 0x000fe40000000800 */
[----:B------:R1:W-:Y:S01]  /*35ff0*/  @P0 STS [R20+0x20000], R10 ;  /* 0x0200000a14000388 */ /* 0x0003e20000000800 */
[----:B0-----:R-:W2:Y:S01]  /*36000*/  LDL R7, [R1+0x9b0] ;  /* 0x0009b00001077983 */ /* 0x001ea20000100800 */
[----:B------:R-:W3:Y:S02]  /*36010*/  LDL.LU R22, [R1+0x90] ;  /* 0x0000900001167983 */ /* 0x000ee40000300800 */
[----:B-1----:R-:W4:Y:S02]  /*36020*/  LDL.LU R20, [R1+0x94] ;  /* 0x0000940001147983 */ /* 0x002f240000300800 */
[----:B------:R0:W-:Y:S01]  /*36030*/  @P0 STS [R21+0x20000], R9 ;  /* 0x0200000915000388 */ /* 0x0001e20000000800 */
[----:B------:R1:W-:Y:S01]  /*36040*/  @P0 STS [R16+0x20000], R8 ;  /* 0x0200000810000388 */ /* 0x0003e20000000800 */
[----:B------:R5:W-:Y:S02]  /*36050*/  @P0 STS [R17+0x20000], R12 ;  /* 0x0200000c11000388 */ /* 0x000be40000000800 */
[----:B------:R-:W-:Y:S06]  /*36060*/  BAR.SYNC.DEFER_BLOCKING 0x0 ;  /* 0x0000000000007b1d */ /* 0x000fec0000010000 */
[----:B------:R-:W5:Y:S04]  /*36070*/  S2R R14, SR_TID.X ;  /* 0x00000000000e7919 */ /* 0x000f680000002100 */
[----:B0-----:R-:W4:Y:S04]  /*36080*/  LDL R9, [R1+0x9e0] ;  /* 0x0009e00001097983 */ /* 0x001f280000100800 */
[----:B-1----:R-:W0:Y:S04]  /*36090*/  S2R R16, SR_TID.X ;  /* 0x0000000000107919 */ /* 0x002e280000002100 */
[----:B-----5:R-:W1:Y:S01]  /*360a0*/  S2R R17, SR_TID.X ;  /* 0x0000000000117919 */ /* 0x020e620000002100 */
[----:B------:R-:W5:Y:S02]  /*360b0*/  LDL.LU R15, [R1+0x4c] ;  /* 0x00004c00010f7983 */ /* 0x000f640000300800 */
[----:B------:R-:W5:Y:S01]  /*360c0*/  LDL.LU R21, [R1+0x34] ;  /* 0x0000340001157983 */ /* 0x000f620000300800 */
[----:B0-----:R-:W-:-:S05]  /*360d0*/  LOP3.LUT R13, R16, 0x7f, RZ, 0xc0, !PT ;  /* 0x0000007f100d7812 */ /* 0x001fca00078ec0ff */
[----:B------:R-:W0:Y:S04]  /*360e0*/  LDS R3, [R13.X4+0x20000] ;  /* 0x020000000d037984 */ /* 0x000e280000004800 */
[----:B------:R-:W1:Y:S04]  /*360f0*/  LDS R4, [R13.X4+0x20200] ;  /* 0x020200000d047984 */ /* 0x000e680000004800 */
[----:B0-----:R-:W0:Y:S04]  /*36100*/  SHFL.BFLY PT, R5, R3, 0x1, 0x1f ;  /* 0x0c201f0003057f89 */ /* 0x001e2800000e0000 */
[----:B-1----:R-:W1:Y:S01]  /*36110*/  SHFL.BFLY PT, R6, R4, 0x1, 0x1f ;  /* 0x0c201f0004067f89 */ /* 0x002e6200000e0000 */
[----:B------:R-:W-:-:S02]  /*36120*/  LOP3.LUT R26, R17, 0x1c, RZ, 0xc0, !PT ;  /* 0x0000001c111a7812 */ /* 0x000fc400078ec0ff */
[----:B0-----:R-:W-:Y:S02]  /*36130*/  FMNMX R3, R3, R5, !PT ;  /* 0x0000000503037209 */ /* 0x001fe40007800000 */
[----:B-1----:R-:W-:-:S03]  /*36140*/  FMNMX R6, R4, R6, !PT ;  /* 0x0000000604067209 */ /* 0x002fc60007800000 */
[----:B------:R-:W-:Y:S02]  /*36150*/  @!P6 STS [R13.X4+0x20000], R3 ;  /* 0x020000030d00e388 */ /* 0x000fe40000004800 */
[----:B------:R-:W-:Y:S02]  /*36160*/  @!P6 STS [R13.X4+0x20200], R6 ;  /* 0x020200060d00e388 */ /* 0x000fe40000004800 */
[----:B------:R-:W-:Y:S01]  /*36170*/  BAR.SYNC.DEFER_BLOCKING 0x0 ;  /* 0x0000000000007b1d */ /* 0x000fe20000010000 */
[----:B------:R-:W-:-:S05]  /*36180*/  SHF.L.U32 R29, R26, 0x1, RZ ;  /* 0x000000011a1d7819 */ /* 0x000fca00000006ff */
[----:B------:R-:W2:Y:S01]  /*36190*/  LDS R6, [R29+0x20000] ;  /* 0x020000001d067984 */ /* 0x000ea20000000800 */
[----:B------:R-:W-:Y:S02]  /*361a0*/  LOP3.LUT R23, R16, 0x1c, RZ, 0xc0, !PT ;  /* 0x0000001c10177812 */ /* 0x000fe400078ec0ff */
[----:B------:R-:W-:Y:S01]  /*361b0*/  LOP3.LUT R14, R14, 0x1c, RZ, 0xc0, !PT ;  /* 0x0000001c0e0e7812 */ /* 0x000fe200078ec0ff */
[----:B------:R-:W5:Y:S01]  /*361c0*/  LDL.LU R16, [R1+0x48] ;  /* 0x0000480001107983 */ /* 0x000f620000300800 */
[----:B------:R-:W5:Y:S02]  /*361d0*/  LDL R10, [R1+0x9e4] ;  /* 0x0009e400010a7983 */ /* 0x000f640000100800 */
[----:B------:R-:W-:Y:S02]  /*361e0*/  LEA.HI R11, R14, 0x20, RZ, 0x1e ;  /* 0x000000200e0b7811 */ /* 0x000fe400078ff0ff */
[----:B--2---:R-:W-:-:S03]  /*361f0*/  FMNMX R8, R6, R7, !PT ;  /* 0x0000000706087209 */ /* 0x004fc60007800000 */
[----:B------:R-:W-:Y:S04]  /*36200*/  LDS R6, [R11.X8+0x20000] ;  /* 0x020000000b067984 */ /* 0x000fe80000008800 */
[----:B------:R4:W-:Y:S01]  /*36210*/  STL [R1+0x94c], R8 ;  /* 0x00094c0801007387 */ /* 0x0009e20000100800 */
[----:B---3--:R-:W-:-:S03]  /*36220*/  FADD R7, R22, -R8 ;  /* 0x8000000816077221 */ /* 0x008fc60000000000 */
[----:B------:R-:W2:Y:S01]  /*36230*/  LDL.LU R22, [R1+0x30] ;  /* 0x0000300001167983 */ /* 0x000ea20000300800 */
[----:B----4-:R-:W-:-:S03]  /*36240*/  FADD R8, R20, -R8 ;  /* 0x8000000814087221 */ /* 0x010fc60000000000 */
[----:B------:R-:W3:Y:S01]  /*36250*/  LDL.LU R20, [R1+0x44] ;  /* 0x0000440001147983 */ /* 0x000ee20000300800 */
[----:B------:R-:W4:Y:S01]  /*36260*/  LDL R11, [R1+0x9e8] ;  /* 0x0009e800010b7983 */ /* 0x000f220000100800 */
[----:B------:R-:W-:-:S05]  /*36270*/  LEA.HI R19, R23, 0x8, RZ, 0x1e ;  /* 0x0000000817137811 */ /* 0x000fca00078ff0ff */
[----:B------:R-:W0:Y:S01]  /*36280*/  LDS R3, [R19.X8+0x20000] ;  /* 0x0200000013037984 */ /* 0x000e220000008800 */
[C---:B------:R-:W-:Y:S02]  /*36290*/  LEA.HI R18, R23.reuse, 0x10, RZ, 0x1e ;  /* 0x0000001017127811 */ /* 0x040fe400078ff0ff */
[----:B------:R-:W-:-:S03]  /*362a0*/  LEA.HI R13, R23, 0x18, RZ, 0x1e ;  /* 0x00000018170d7811 */ /* 0x000fc600078ff0ff */
[----:B------:R-:W1:Y:S04]  /*362b0*/  LDS R4, [R18.X8+0x20000] ;  /* 0x0200000012047984 */ /* 0x000e680000008800 */
[----:B------:R0:W4:Y:S01]  /*362c0*/  LDS R5, [R13.X8+0x20000] ;  /* 0x020000000d057984 */ /* 0x0001220000008800 */
[----:B------:R-:W-:-:S03]  /*362d0*/  FMUL R7, R7, 1.4426950216293334961 ;  /* 0x3fb8aa3b07077820 */ /* 0x000fc60000400000 */
[----:B------:R-:W0:Y:S02]  /*362e0*/  S2R R14, SR_TID.X ;  /* 0x00000000000e7919 */ /* 0x000e240000002100 */
[----:B0-----:R5:W0:Y:S01]  /*362f0*/  MUFU.EX2 R13, R7 ;  /* 0x00000007000d7308 */ /* 0x001a220000000800 */
[----:B------:R-:W-:Y:S01]  /*36300*/  FMNMX R9, R3, R9, !PT ;  /* 0x0000000903097209 */ /* 0x000fe20007800000 */
[----:B------:R-:W-:-:S04]  /*36310*/  FMUL R3, R8, 1.4426950216293334961 ;  /* 0x3fb8aa3b08037820 */ /* 0x000fc80000400000 */
[--C-:B-----5:R-:W-:Y:S02]  /*36320*/  FADD R7, R15, -R9.reuse ;  /* 0x800000090f077221 */ /* 0x120fe40000000000 */
[----:B------:R-:W5:Y:S02]  /*36330*/  MUFU.EX2 R19, R3 ;  /* 0x0000000300137308 */ /* 0x000f640000000800 */
[----:B------:R-:W-:Y:S01]  /*36340*/  FMUL R7, R7, 1.4426950216293334961 ;  /* 0x3fb8aa3b07077820 */ /* 0x000fe20000400000 */
[----:B------:R1:W-:Y:S01]  /*36350*/  STL [R1+0x948], R9 ;  /* 0x0009480901007387 */ /* 0x0003e20000100800 */
[----:B------:R-:W-:Y:S02]  /*36360*/  FADD R8, R21, -R9 ;  /* 0x8000000915087221 */ /* 0x000fe40000000000 */
[----:B0-----:R-:W-:Y:S02]  /*36370*/  STL [R1+0x9ac], R13 ;  /* 0x0009ac0d01007387 */ /* 0x001fe40000100800 */
[----:B------:R-:W3:Y:S01]  /*36380*/  LDL.LU R15, [R1+0x14] ;  /* 0x00001400010f7983 */ /* 0x000ee20000300800 */
[----:B-1----:R-:W0:Y:S01]  /*36390*/  MUFU.EX2 R9, R7 ;  /* 0x0000000700097308 */ /* 0x002e220000000800 */
[----:B------:R-:W-:Y:S01]  /*363a0*/  LOP3.LUT R14, R14, 0x1c, RZ, 0xc0, !PT ;  /* 0x0000001c0e0e7812 */ /* 0x000fe200078ec0ff */
[----:B-----5:R-:W-:Y:S01]  /*363b0*/  STL [R1+0x9a4], R19 ;  /* 0x0009a41301007387 */ /* 0x020fe20000100800 */
[----:B------:R-:W-:Y:S01]  /*363c0*/  LEA.HI R28, R26, 0x30, RZ, 0x1e ;  /* 0x000000301a1c7811 */ /* 0x000fe200078ff0ff */
[----:B------:R-:W5:Y:S01]  /*363d0*/  LDL.LU R21, [R1+0x50] ;  /* 0x0000500001157983 */ /* 0x000f620000300800 */
[----:B------:R-:W-:-:S05]  /*363e0*/  LEA.HI R12, R14, 0x28, RZ, 0x1e ;  /* 0x000000280e0c7811 */ /* 0x000fca00078ff0ff */
[----:B------:R1:W0:Y:S01]  /*363f0*/  LDS R3, [R12.X8+0x20000] ;  /* 0x020000000c037984 */ /* 0x0002220000008800 */
[----:B------:R-:W-:Y:S01]  /*36400*/  FMNMX R10, R4, R10, !PT ;  /* 0x0000000a040a7209 */ /* 0x000fe20007800000 */
[----:B------:R-:W-:-:S04]  /*36410*/  FMUL R4, R8, 1.4426950216293334961 ;  /* 0x3fb8aa3b08047820 */ /* 0x000fc80000400000 */
[----:B------:R1:W-:Y:S01]  /*36420*/  STL [R1+0x944], R10 ;  /* 0x0009440a01007387 */ /* 0x0003e20000100800 */
[----:B0-----:R-:W-:Y:S03]  /*36430*/  STL [R1+0x99c], R9 ;  /* 0x00099c0901007387 */ /* 0x001fe60000100800 */
[----:B------:R-:W5:Y:S01]  /*36440*/  LDL.LU R14, [R1+0x10] ;  /* 0x00001000010e7983 */ /* 0x000f620000300800 */
[----:B------:R-:W-:Y:S02]  /*36450*/  STL [R1+0x1ea4], R28 ;  /* 0x001ea41c01007387 */ /* 0x000fe40000100800 */
[--C-:B------:R-:W-:Y:S02]  /*36460*/  FADD R7, R16, -R10.reuse ;  /* 0x8000000a10077221 */ /* 0x100fe40000000000 */
[----:B------:R-:W0:Y:S01]  /*36470*/  MUFU.EX2 R16, R4 ;  /* 0x0000000400107308 */ /* 0x000e220000000800 */
[----:B----4-:R-:W-:Y:S01]  /*36480*/  FMNMX R8, R5, R11, !PT ;  /* 0x0000000b05087209 */ /* 0x010fe20007800000 */
[----:B------:R-:W-:Y:S01]  /*36490*/  FMUL R7, R7, 1.4426950216293334961 ;  /* 0x3fb8aa3b07077820 */ /* 0x000fe20000400000 */
[----:B------:R-:W4:Y:S01]  /*364a0*/  LDL R11, [R1+0x9ec] ;  /* 0x0009ec00010b7983 */ /* 0x000f220000100800 */
[----:B0-----:R-:W-:Y:S02]  /*364b0*/  STL [R1+0x994], R16 ;  /* 0x0009941001007387 */ /* 0x001fe40000100800 */
[----:B------:R0:W-:Y:S02]  /*364c0*/  STL [R1+0x93c], R8 ;  /* 0x00093c0801007387 */ /* 0x0001e40000100800 */
[----:B------:R-:W5:Y:S01]  /*364d0*/  LDL.LU R25, [R1+0x54] ;  /* 0x0000540001197983 */ /* 0x000f620000300800 */
[----:B-1----:R-:W5:Y:S01]  /*364e0*/  LDL R12, [R1+0x9f0] ;  /* 0x0009f000010c7983 */ /* 0x002f620000100800 */
[----:B--2---:R-:W-:-:S02]  /*364f0*/  FADD R5, R22, -R10 ;  /* 0x8000000a16057221 */ /* 0x004fc40000000000 */
[----:B------:R-:W2:Y:S01]  /*36500*/  LDL.LU R23, [R1+0xc] ;  /* 0x00000c0001177983 */ /* 0x000ea20000300800 */
[----:B------:R3:W1:Y:S01]  /*36510*/  MUFU.EX2 R10, R7 ;  /* 0x00000007000a7308 */ /* 0x0006620000000800 */
[----:B------:R-:W-:Y:S01]  /*36520*/  LEA.HI R27, R26, 0x38, RZ, 0x1e ;  /* 0x000000381a1b7811 */ /* 0x000fe200078ff0ff */
[----:B------:R-:W-:-:S06]  /*36530*/  FMUL R5, R5, 1.4426950216293334961 ;  /* 0x3fb8aa3b05057820 */ /* 0x000fcc0000400000 */
[----:B------:R-:W3:Y:S01]  /*36540*/  MUFU.EX2 R18, R5 ;  /* 0x0000000500127308 */ /* 0x000ee20000000800 */
[----:B------:R-:W0:Y:S01]  /*36550*/  LDS R4, [R28.X8+0x20000] ;  /* 0x020000001c047984 */ /* 0x000e220000008800 */
[----:B---3--:R-:W-:-:S03]  /*36560*/  FADD R7, R20, -R8 ;  /* 0x8000000814077221 */ /* 0x008fc60000000000 */
[----:B------:R-:W3:Y:S04]  /*36570*/  S2R R22, SR_TID.X ;  /* 0x0000000000167919 */ /* 0x000ee80000002100 */
[----:B------:R-:W2:Y:S01]  /*36580*/  LDL.LU R20, [R1+0x58] ;  /* 0x0000580001147983 */ /* 0x000ea20000300800 */
[----:B------:R-:W-:-:S03]  /*36590*/  FMUL R7, R7, 1.4426950216293334961 ;  /* 0x3fb8aa3b07077820 */ /* 0x000fc60000400000 */
[----:B-1----:R-:W-:Y:S01]  /*365a0*/  STL [R1+0x98c], R10 ;  /* 0x00098c0a01007387 */ /* 0x002fe20000100800 */
[----:B------:R-:W-:Y:S02]  /*365b0*/  STL [R1+0x984], R18 ;  /* 0x0009841201007387 */ /* 0x000fe40000100800 */
[----:B------:R-:W-:Y:S02]  /*365c0*/  FADD R5, R15, -R8 ;  /* 0x800000080f057221 */ /* 0x000fe40000000000 */
[----:B------:R-:W1:Y:S02]  /*365d0*/  MUFU.EX2 R15, R7 ;  /* 0x00000007000f7308 */ /* 0x000e640000000800 */
[----:B------:R-:W-:Y:S01]  /*365e0*/  FMUL R5, R5, 1.4426950216293334961 ;  /* 0x3fb8aa3b05057820 */ /* 0x000fe20000400000 */
[----:B----4-:R-:W-:Y:S02]  /*365f0*/  FMNMX R11, R6, R11, !PT ;  /* 0x0000000b060b7209 */ /* 0x010fe40007800000 */
[----:B------:R-:W4:Y:S04]  /*36600*/  LDS R6, [R27.X8+0x20000] ;  /* 0x020000001b067984 */ /* 0x000f280000008800 */
[----:B------:R-:W-:Y:S01]  /*36610*/  STL [R1+0x924], R11 ;  /* 0x0009240b01007387 */ /* 0x000fe20000100800 */
[----:B------:R2:W-:Y:S02]  /*36620*/  STL [R1+0x1ea8], R27 ;  /* 0x001ea81b01007387 */ /* 0x0005e40000100800 */
[----:B-1----:R-:W-:Y:S02]  /*36630*/  STL [R1+0x97c], R15 ;  /* 0x00097c0f01007387 */ /* 0x002fe40000100800 */
[--C-:B-----5:R-:W-:Y:S01]  /*36640*/  FADD R7, R21, -R11.reuse ;  /* 0x8000000b15077221 */ /* 0x120fe20000000000 */
[----:B0-----:R-:W5:Y:S01]  /*36650*/  LDL R8, [R1+0x9f4] ;  /* 0x0009f40001087983 */ /* 0x001f620000100800 */
[----:B------:R-:W0:Y:S01]  /*36660*/  MUFU.EX2 R21, R5 ;  /* 0x0000000500157308 */ /* 0x000e220000000800 */
[----:B------:R-:W-:Y:S01]  /*36670*/  FMNMX R24, R3, R12, !PT ;  /* 0x0000000c03187209 */ /* 0x000fe20007800000 */
[----:B------:R-:W-:Y:S01]  /*36680*/  FADD R3, R14, -R11 ;  /* 0x8000000b0e037221 */ /* 0x000fe20000000000 */
[----:B---3--:R-:W-:-:S02]  /*36690*/  LOP3.LUT R14, R22, 0x1c, RZ, 0xc0, !PT ;  /* 0x0000001c160e7812 */ /* 0x008fc400078ec0ff */
[----:B------:R-:W3:Y:S04]  /*366a0*/  LDL.LU R22, [R1+0x5c] ;  /* 0x00005c0001167983 */ /* 0x000ee80000300800 */
[----:B0-----:R-:W-:Y:S01]  /*366b0*/  STL [R1+0x974], R21 ;  /* 0x0009741501007387 */ /* 0x001fe20000100800 */
[----:B------:R-:W-:Y:S02]  /*366c0*/  STL [R1+0x91c], R24 ;  /* 0x00091c1801007387 */ /* 0x000fe40000100800 */
[----:B--2---:R-:W4:Y:S01]  /*366d0*/  LDL.LU R27, [R1+0x9f8] ;  /* 0x0009f800011b7983 */ /* 0x004f220000300800 */
[----:B------:R-:W-:Y:S02]  /*366e0*/  LEA.HI R12, R14, 0x40, RZ, 0x1e ;  /* 0x000000400e0c7811 */ /* 0x000fe400078ff0ff */
[----:B------:R-:W0:Y:S01]  /*366f0*/  S2R R14, SR_TID.X ;  /* 0x00000000000e7919 */ /* 0x000e220000002100 */
[----:B------:R-:W-:-:S02]  /*36700*/  FMUL R7, R7, 1.4426950216293334961 ;  /* 0x3fb8aa3b07077820 */ /* 0x000fc40000400000 */
[----:B------:R-:W-:Y:S01]  /*36710*/  FMUL R3, R3, 1.4426950216293334961 ;  /* 0x3fb8aa3b03037820 */ /* 0x000fe20000400000 */
[----:B------:R1:W2:Y:S01]  /*36720*/  LDS R5, [R12.X8+0x20000] ;  /* 0x020000000c057984 */ /* 0x0002a20000008800 */
[----:B------:R1:W0:Y:S08]  /*36730*/  MUFU.EX2 R11, R7 ;  /* 0x00000007000b7308 */ /* 0x0002300000000800 */
[----:B-1----:R1:W0:Y:S01]  /*36740*/  MUFU.EX2 R12, R3 ;  /* 0x00000003000c7308 */ /* 0x0022220000000800 */
[----:B------:R-:W-:-:S04]  /*36750*/  FADD R7, R25, -R24 ;  /* 0x8000001819077221 */ /* 0x000fc80000000000 */
[----:B-1----:R-:W-:Y:S01]  /*36760*/  FMUL R3, R7, 1.4426950216293334961 ;  /* 0x3fb8aa3b07037820 */ /* 0x002fe20000400000 */
[----:B0-----:R-:W-:Y:S01]  /*36770*/  LOP3.LUT R14, R14, 0x1c, RZ, 0xc0, !PT ;  /* 0x0000001c0e0e7812 */ /* 0x001fe200078ec0ff */
[----:B------:R-:W-:-:S03]  /*36780*/  FADD R7, R23, -R24 ;  /* 0x8000001817077221 */ /* 0x000fc60000000000 */
[----:B------:R-:W-:Y:S01]  /*36790*/  LEA.HI R14, R14, 0x48, RZ, 0x1e ;  /* 0x000000480e0e7811 */ /* 0x000fe200078ff0ff */
[----:B------:R0:W1:Y:S04]  /*367a0*/  MUFU.EX2 R23, R3 ;  /* 0x0000000300177308 */ /* 0x0000680000000800 */
[----:B0-----:R5:W0:Y:S01]  /*367b0*/  LDS R3, [R14.X8+0x20000] ;  /* 0x020000000e037984 */ /* 0x001a220000008800 */
[----:B------:R-:W-:-:S03]  /*367c0*/  FMUL R7, R7, 1.4426950216293334961 ;  /* 0x3fb8aa3b07077820 */ /* 0x000fc60000400000 */
[----:B------:R-:W-:Y:S01]  /*367d0*/  STL [R1+0x96c], R11 ;  /* 0x00096c0b01007387 */ /* 0x000fe20000100800 */
[----:B------:R-:W-:Y:S02]  /*367e0*/  STL [R1+0x95c], R12 ;  /* 0x00095c0c01007387 */ /* 0x000fe40000100800 */
[----:B------:R-:W0:Y:S01]  /*367f0*/  MUFU.EX2 R7, R7 ;  /* 0x0000000700077308 */ /* 0x000e220000000800 */
[----:B-1----:R-:W-:Y:S01]  /*36800*/  STL [R1+0x958], R23 ;  /* 0x0009581701007387 */ /* 0x002fe20000100800 */
[----:B-----5:R-:W-:Y:S01]  /*36810*/  FMNMX R14, R4, R8, !PT ;  /* 0x00000008040e7209 */ /* 0x020fe20007800000 */
[----:B------:R-:W-:Y:S02]  /*36820*/  FADD R4, R13, R19 ;  /* 0x000000130d047221 */ /* 0x000fe40000000000 */
[----:B------:R-:W1:Y:S02]  /*36830*/  S2R R13, SR_TID.X ;  /* 0x00000000000d7919 */ /* 0x000e640000002100 */
[----:B------:R-:W-:-:S02]  /*36840*/  FADD R8, R20, -R14 ;  /* 0x8000000e14087221 */ /* 0x000fc40000000000 */
[----:B------:R-:W-:Y:S02]  /*36850*/  FADD R0, R0, -R14 ;  /* 0x8000000e00007221 */ /* 0x000fe40000000000 */
[----:B------:R-:W-:Y:S02]  /*36860*/  FMUL R8, R8, 1.4426950216293334961 ;  /* 0x3fb8aa3b08087820 */ /* 0x000fe40000400000 */
[----:B------:R-:W-:Y:S01]  /*36870*/  FMUL R0, R0, 1.4426950216293334961 ;  /* 0x3fb8aa3b00007820 */ /* 0x000fe20000400000 */
[----:B------:R5:W-:Y:S01]  /*36880*/  STL [R1+0x914], R14 ;  /* 0x0009140e01007387 */ /* 0x000be20000100800 */
[----:B------:R-:W2:Y:S01]  /*36890*/  LDL R20, [R1+0x9fc] ;  /* 0x0009fc0001147983 */ /* 0x000ea20000100800 */
[----:B----4-:R-:W-:Y:S01]  /*368a0*/  FMNMX R28, R6, R27, !PT ;  /* 0x0000001b061c7209 */ /* 0x010fe20007800000 */
[----:B-----5:R3:W4:Y:S01]  /*368b0*/  MUFU.EX2 R14, R8 ;  /* 0x00000008000e7308 */ /* 0x0207220000000800 */
[----:B-1----:R-:W-:-:S03]  /*368c0*/  LOP3.LUT R13, R13, 0x1c, RZ, 0xc0, !PT ;  /* 0x0000001c0d0d7812 */ /* 0x002fc600078ec0ff */
[----:B---3--:R-:W-:-:S04]  /*368d0*/  FADD R8, R22, -R28 ;  /* 0x8000001c16087221 */ /* 0x008fc80000000000 */
[----:B------:R1:W3:Y:S01]  /*368e0*/  MUFU.EX2 R22, R0 ;  /* 0x0000000000167308 */ /* 0x0002e20000000800 */
[----:B------:R-:W-:Y:S01]  /*368f0*/  LEA.HI R13, R13, 0x50, RZ, 0x1e ;  /* 0x000000500d0d7811 */ /* 0x000fe200078ff0ff */
[----:B0-----:R-:W-:Y:S01]  /*36900*/  STL [R1+0x940], R7 ;  /* 0x0009400701007387 */ /* 0x001fe20000100800 */
[----:B------:R-:W5:Y:S02]  /*36910*/  LDL.LU R23, [R1+0x2c] ;  /* 0x00002c0001177983 */ /* 0x000f640000300800 */
[----:B------:R-:W-:Y:S02]  /*36920*/  STL [R1+0x1eac], R27 ;  /* 0x001eac1b01007387 */ /* 0x000fe40000100800 */
[----:B------:R-:W5:Y:S01]  /*36930*/  LDL.LU R25, [R1+0x7c] ;  /* 0x00007c0001197983 */ /* 0x000f620000300800 */
[----:B------:R0:W-:Y:S01]  /*36940*/  LDS R6, [R13.X8+0x20000] ;  /* 0x020000000d067984 */ /* 0x0001e20000008800 */
[----:B-1----:R-:W-:-:S03]  /*36950*/  FMUL R0, R8, 1.4426950216293334961 ;  /* 0x3fb8aa3b08007820 */ /* 0x002fc60000400000 */
[----:B0-----:R-:W5:Y:S01]  /*36960*/  LDL.LU R13, [R1+0x28] ;  /* 0x00002800010d7983 */ /* 0x001f620000300800 */
[----:B------:R-:W-:Y:S02]  /*36970*/  STL [R1+0x8f8], R28 ;  /* 0x0008f81c01007387 */ /* 0x000fe40000100800 */
[----:B----4-:R-:W-:Y:S02]  /*36980*/  STL [R1+0x934], R14 ;  /* 0x0009340e01007387 */ /* 0x010fe40000100800 */
[----:B------:R-:W4:Y:S01]  /*36990*/  LDL R19, [R1+0xa00] ;  /* 0x000a000001137983 */ /* 0x000f220000100800 */
[----:B---3--:R0:W-:Y:S01]  /*369a0*/  STL [R1+0x92c], R22 ;  /* 0x00092c1601007387 */ /* 0x0081e20000100800 */
[----:B------:R-:W3:Y:S03]  /*369b0*/  LDL.LU R8, [R1+0x60] ;  /* 0x0000600001087983 */ /* 0x000ee60000300800 */
[----:B0-----:R-:W0:Y:S01]  /*369c0*/  S2R R22, SR_TID.X ;  /* 0x0000000000167919 */ /* 0x001e220000002100 */
[----:B--2---:R-:W-:-:S02]  /*369d0*/  FMNMX R24, R5, R20, !PT ;  /* 0x0000001405187209 */ /* 0x004fc40007800000 */
[----:B------:R-:W1:Y:S01]  /*369e0*/  MUFU.EX2 R5, R0 ;  /* 0x0000000000057308 */ /* 0x000e620000000800 */
[----:B------:R-:W2:Y:S01]  /*369f0*/  LDL.LU R20, [R1+0x78] ;  /* 0x0000780001147983 */ /* 0x000ea20000300800 */
[----:B------:R-:W-:Y:S02]  /*36a00*/  STL [R1+0x1eb0], R28 ;  /* 0x001eb01c01007387 */ /* 0x000fe40000100800 */
[----:B------:R-:W-:Y:S01]  /*36a10*/  STL [R1+0x8f4], R24 ;  /* 0x0008f41801007387 */ /* 0x000fe20000100800 */
[----:B-1----:R3:W-:Y:S02]  /*36a20*/  STL [R1+0x928], R5 ;  /* 0x0009280501007387 */ /* 0x0027e40000100800 */
[----:B---3--:R-:W-:Y:S02]  /*36a30*/  FADD R5, R8, -R24 ;  /* 0x8000001808057221 */ /* 0x008fe40000000000 */
[----:B------:R-:W3:Y:S01]  /*36a40*/  LDL R8, [R1+0xa04] ;  /* 0x000a040001087983 */ /* 0x000ee20000100800 */
[----:B0-----:R-:W-:-:S03]  /*36a50*/  LOP3.LUT R22, R22, 0x1c, RZ, 0xc0, !PT ;  /* 0x0000001c16167812 */ /* 0x001fc600078ec0ff */
[----:B------:R-:W0:Y:S01]  /*36a60*/  SHFL.BFLY PT, R7, R4, 0x2, 0x1f ;  /* 0x0c401f0004077f89 */ /* 0x000e2200000e0000 */
[----:B------:R-:W-:Y:S01]  /*36a70*/  FADD R2, R2, -R28 ;  /* 0x8000001c02027221 */ /* 0x000fe20000000000 */
[----:B------:R-:W-:Y:S02]  /*36a80*/  LEA.HI R27, R22, 0x58, RZ, 0x1e ;  /* 0x00000058161b7811 */ /* 0x000fe400078ff0ff */
[----:B------:R-:W1:Y:S01]  /*36a90*/  S2R R22, SR_TID.X ;  /* 0x0000000000167919 */ /* 0x000e620000002100 */
[----:B------:R-:W-:Y:S02]  /*36aa0*/  FMUL R2, R2, 1.4426950216293334961 ;  /* 0x3fb8aa3b02027820 */ /* 0x000fe40000400000 */
[----:B------:R-:W-:-:S04]  /*36ab0*/  FMUL R5, R5, 1.4426950216293334961 ;  /* 0x3fb8aa3b05057820 */ /* 0x000fc80000400000 */
[----:B------:R-:W1:Y:S08]  /*36ac0*/  MUFU.EX2 R2, R2 ;  /* 0x0000000200027308 */ /* 0x000e700000000800 */
[----:B------:R-:W1:Y:S01]  /*36ad0*/  MUFU.EX2 R5, R5 ;  /* 0x0000000500057308 */ /* 0x000e620000000800 */
[----:B----4-:R-:W-:Y:S01]  /*36ae0*/  FMNMX R19, R3, R19, !PT ;  /* 0x0000001303137209 */ /* 0x010fe20007800000 */
[----:B0-----:R-:W-:-:S02]  /*36af0*/  FADD R0, R4, R7 ;  /* 0x0000000704007221 */ /* 0x001fc40000000000 */
[----:B-----5:R-:W-:Y:S01]  /*36b00*/  FADD R7, R23, -R24 ;  /* 0x8000001817077221 */ /* 0x020fe20000000000 */
[----:B------:R1:W-:Y:S03]  /*36b10*/  LDS R4, [R27.X8+0x20000] ;  /* 0x020000001b047984 */ /* 0x0003e60000008800 */
[----:B------:R-:W-:Y:S01]  /*36b20*/  FMUL R7, R7, 1.4426950216293334961 ;  /* 0x3fb8aa3b07077820 */ /* 0x000fe20000400000 */
[----:B-1----:R-:W-:Y:S02]  /*36b30*/  LOP3.LUT R27, R22, 0x1c, RZ, 0xc0, !PT ;  /* 0x0000001c161b7812 */ /* 0x002fe400078ec0ff */
[----:B------:R-:W4:Y:S01]  /*36b40*/  LDL.LU R22, [R1+0x24] ;  /* 0x0000240001167983 */ /* 0x000f220000300800 */
[----:B------:R-:W-:Y:S02]  /*36b50*/  STL [R1+0x918], R2 ;  /* 0x0009180201007387 */ /* 0x000fe40000100800 */
[----:B------:R-:W-:Y:S02]  /*36b60*/  STL [R1+0x988], R19 ;  /* 0x0009881301007387 */ /* 0x000fe40000100800 */
[----:B------:R-:W5:Y:S01]  /*36b70*/  LDL.LU R24, [R1+0x74] ;  /* 0x0000740001187983 */ /* 0x000f620000300800 */
[----:B------:R-:W4:Y:S01]  /*36b80*/  LDL.LU R23, [R1+0x20] ;  /* 0x0000200001177983 */ /* 0x000f220000300800 */
[----:B------:R0:W-:Y:S02]  /*36b90*/  STL [R1+0x910], R5 ;  /* 0x0009100501007387 */ /* 0x0001e40000100800 */
[----:B0-----:R-:W-:-:S02]  /*36ba0*/  FADD R5, R25, -R19 ;  /* 0x8000001319057221 */ /* 0x001fc40000000000 */
[----:B------:R0:W1:Y:S02]  /*36bb0*/  MUFU.EX2 R25, R7 ;  /* 0x0000000700197308 */ /* 0x0000640000000800 */
[----:B0-----:R-:W-:Y:S02]  /*36bc0*/  FADD R7, R13, -R19 ;  /* 0x800000130d077221 */ /* 0x001fe40000000000 */
[----:B------:R-:W0:Y:S04]  /*36bd0*/  S2R R13, SR_TID.X ;  /* 0x00000000000d7919 */ /* 0x000e280000002100 */
[----:B------:R-:W2:Y:S01]  /*36be0*/  SHFL.BFLY PT, R2, R0, 0x1, 0x1f ;  /* 0x0c201f0000027f89 */ /* 0x000ea200000e0000 */
[----:B------:R-:W-:Y:S01]  /*36bf0*/  LEA.HI R27, R27, 0x60, RZ, 0x1e ;  /* 0x000000601b1b7811 */ /* 0x000fe200078ff0ff */
[----:B------:R-:W-:-:S04]  /*36c00*/  FMUL R5, R5, 1.4426950216293334961 ;  /* 0x3fb8aa3b05057820 */ /* 0x000fc80000400000 */
[----:B------:R1:W2:Y:S02]  /*36c10*/  LDS R3, [R27.X8+0x20000] ;  /* 0x020000001b037984 */ /* 0x0002a40000008800 */
[----:B-1----:R-:W1:Y:S02]  /*36c20*/  MUFU.EX2 R27, R5 ;  /* 0x00000005001b7308 */ /* 0x002e640000000800 */
[----:B------:R3:W-:Y:S01]  /*36c30*/  STL [R1+0x90c], R25 ;  /* 0x00090c1901007387 */ /* 0x0007e20000100800 */
[----:B------:R-:W5:Y:S01]  /*36c40*/  LDL R19, [R1+0xa08] ;  /* 0x000a080001137983 */ /* 0x000f620000100800 */
[----:B0-----:R-:W-:-:S04]  /*36c50*/  LOP3.LUT R13, R13, 0x1c, RZ, 0xc0, !PT ;  /* 0x0000001c0d0d7812 */ /* 0x001fc800078ec0ff */
[----:B------:R-:W-:Y:S02]  /*36c60*/  LEA.HI R13, R13, 0x68, RZ, 0x1e ;  /* 0x000000680d0d7811 */ /* 0x000fe400078ff0ff */
[----:B---3--:R-:W-:Y:S01]  /*36c70*/  FMNMX R25, R6, R8, !PT ;  /* 0x0000000806197209 */ /* 0x008fe20007800000 */
[----:B--2---:R-:W-:Y:S02]  /*36c80*/  FADD R6, R0, R2 ;  /* 0x0000000200067221 */ /* 0x004fe40000000000 */
[----:B------:R0:W-:Y:S04]  /*36c90*/  LDS R2, [R13.X8+0x20000] ;  /* 0x020000000d027984 */ /* 0x0001e80000008800 */
[----:B------:R-:W-:Y:S01]  /*36ca0*/  STL [R1+0x978], R25 ;  /* 0x0009781901007387 */ /* 0x000fe20000100800 */
[----:B-1----:R-:W-:Y:S03]  /*36cb0*/  STL [R1+0x908], R27 ;  /* 0x0009081b01007387 */ /* 0x002fe60000100800 */
[----:B0-----:R-:W2:Y:S01]  /*36cc0*/  LDL R13, [R1+0xa0c] ;  /* 0x000a0c00010d7983 */ /* 0x001ea20000100800 */
[----:B------:R-:W-:-:S04]  /*36cd0*/  LOP3.LUT R17, R17, 0x1c, RZ, 0xc0, !PT ;  /* 0x0000001c11117812 */ /* 0x000fc800078ec0ff */
[----:B------:R-:W-:Y:S02]  /*36ce0*/  LEA.HI R5, R17, 0x70, RZ, 0x1e ;  /* 0x0000007011057811 */ /* 0x000fe400078ff0ff */
[----:B------:R-:W0:Y:S01]  /*36cf0*/  S2R R17, SR_TID.X ;  /* 0x0000000000117919 */ /* 0x000e220000002100 */
[----:B------:R-:W-:-:S03]  /*36d00*/  LEA.HI R26, R26, 0x78, RZ, 0x1e ;  /* 0x000000781a1a7811 */ /* 0x000fc600078ff0ff */
[----:B------:R-:W-:Y:S04]  /*36d10*/  LDS R5, [R5.X8+0x20000] ;  /* 0x0200000005057984 */ /* 0x000fe80000008800 */
[----:B------:R-:W-:Y:S01]  /*36d20*/  LDS R0, [R26.X8+0x20000] ;  /* 0x020000001a007984 */ /* 0x000fe20000008800 */
[----:B------:R-:W-:Y:S02]  /*36d30*/  BAR.SYNC.DEFER_BLOCKING 0x0 ;  /* 0x0000000000007b1d */ /* 0x000fe40000010000 */
[----:B------:R-:W-:Y:S02]  /*36d40*/  FMUL R7, R7, 1.4426950216293334961 ;  /* 0x3fb8aa3b07077820 */ /* 0x000fe40000400000 */
[----:B------:R-:W-:Y:S01]  /*36d50*/  FADD R8, R20, -R25 ;  /* 0x8000001914087221 */ /* 0x000fe20000000000 */
[----:B0-----:R-:W-:Y:S01]  /*36d60*/  SHF.R.U32.HI R17, RZ, 0x3, R17 ;  /* 0x00000003ff117819 */ /* 0x001fe20000011611 */
[----:B------:R-:W0:Y:S01]  /*36d70*/  MUFU.EX2 R28, R7 ;  /* 0x00000007001c7308 */ /* 0x000e220000000800 */
[----:B------:R-:W3:Y:S02]  /*36d80*/  LDL.LU R20, [R1+0x70] ;  /* 0x0000700001147983 */ /* 0x000ee40000300800 */
[----:B------:R-:W-:-:S04]  /*36d90*/  LOP3.LUT R17, R17, 0x4, RZ, 0xc0, !PT ;  /* 0x0000000411117812 */ /* 0x000fc800078ec0ff */
[----:B------:R-:W-:-:S05]  /*36da0*/  IADD3 R17, R29, R17, RZ ;  /* 0x000000111d117210 */ /* 0x000fca0007ffe0ff */
[----:B------:R1:W-:Y:S02]  /*36db0*/  @P0 STS [R17+0x20000], R6 ;  /* 0x0200000611000388 */ /* 0x0003e40000000800 */
[----:B-1----:R-:W-:-:S04]  /*36dc0*/  FMUL R6, R8, 1.4426950216293334961 ;  /* 0x3fb8aa3b08067820 */ /* 0x002fc80000400000 */
[----:B------:R-:W1:Y:S01]  /*36dd0*/  MUFU.EX2 R26, R6 ;  /* 0x00000006001a7308 */ /* 0x000e620000000800 */
[----:B0-----:R-:W-:Y:S01]  /*36de0*/  STL [R1+0x900], R28 ;  /* 0x0009001c01007387 */ /* 0x001fe20000100800 */
[----:B------:R-:W3:Y:S02]  /*36df0*/  LDL.LU R17, [R1+0x1c] ;  /* 0x00001c0001117983 */ /* 0x000ee40000300800 */
[----:B----4-:R-:W-:Y:S02]  /*36e00*/  FADD R7, R22, -R25 ;  /* 0x8000001916077221 */ /* 0x010fe40000000000 */
[----:B------:R-:W4:Y:S01]  /*36e10*/  LDL.LU R22, [R1+0x6c] ;  /* 0x00006c0001167983 */ /* 0x000f220000300800 */
[----:B------:R-:W-:Y:S01]  /*36e20*/  FADD R9, R9, R16 ;  /* 0x0000001009097221 */ /* 0x000fe20000000000 */
[----:B-----5:R-:W-:-:S05]  /*36e30*/  FMNMX R8, R4, R19, !PT ;  /* 0x0000001304087209 */ /* 0x020fca0007800000 */
[----:B------:R0:W-:Y:S01]  /*36e40*/  STL [R1+0x970], R8 ;  /* 0x0009700801007387 */ /* 0x0001e20000100800 */
[----:B-1----:R-:W-:Y:S02]  /*36e50*/  STL [R1+0x8fc], R26 ;  /* 0x0008fc1a01007387 */ /* 0x002fe40000100800 */
[--C-:B------:R-:W-:Y:S01]  /*36e60*/  FADD R4, R24, -R8.reuse ;  /* 0x8000000818047221 */ /* 0x100fe20000000000 */
[----:B--2---:R-:W-:Y:S01]  /*36e70*/  FMNMX R13, R3, R13, !PT ;  /* 0x0000000d030d7209 */ /* 0x004fe20007800000 */
[----:B------:R-:W-:Y:S02]  /*36e80*/  FADD R3, R23, -R8 ;  /* 0x8000000817037221 */ /* 0x000fe40000000000 */
[----:B0-----:R-:W-:Y:S02]  /*36e90*/  FADD R8, R10, R18 ;  /* 0x000000120a087221 */ /* 0x001fe40000000000 */
[----:B------:R0:W-:Y:S01]  /*36ea0*/  STL [R1+0x964], R13 ;  /* 0x0009640d01007387 */ /* 0x0001e20000100800 */
[----:B------:R-:W2:Y:S02]  /*36eb0*/  LDL.LU R16, [R1+0x18] ;  /* 0x0000180001107983 */ /* 0x000ea40000300800 */
[----:B------:R-:W5:Y:S02]  /*36ec0*/  LDL R18, [R1+0xa10] ;  /* 0x000a100001127983 */ /* 0x000f640000100800 */
[----:B------:R-:W-:-:S04]  /*36ed0*/  FMUL R4, R4, 1.4426950216293334961 ;  /* 0x3fb8aa3b04047820 */ /* 0x000fc80000400000 */
[----:B------:R-:W1:Y:S01]  /*36ee0*/  MUFU.EX2 R19, R4 ;  /* 0x0000000400137308 */ /* 0x000e620000000800 */
[----:B------:R-:W-:-:S07]  /*36ef0*/  FMUL R7, R7, 1.4426950216293334961 ;  /* 0x3fb8aa3b07077820 */ /* 0x000fce0000400000 */
[----:B------:R0:W-:Y:S01]  /*36f00*/  MUFU.EX2 R29, R7 ;  /* 0x00000007001d7308 */ /* 0x0001e20000000800 */
[----:B------:R-:W-:Y:S02]  /*36f10*/  FMUL R10, R3, 1.4426950216293334961 ;  /* 0x3fb8aa3b030a7820 */ /* 0x000fe40000400000 */
[----:B------:R-:W-:Y:S01]  /*36f20*/  FADD R6, R11, R12 ;  /* 0x0000000c0b067221 */ /* 0x000fe20000000000 */
[----:B------:R-:W3:Y:S01]  /*36f30*/  SHFL.BFLY PT, R3, R9, 0x2, 0x1f ;  /* 0x0c401f0009037f89 */ /* 0x000ee200000e0000 */
[----:B0-----:R-:W-:-:S03]  /*36f40*/  FADD R7, R15, R21 ;  /* 0x000000150f077221 */ /* 0x001fc60000000000 */
[----:B-1----:R-:W-:Y:S01]  /*36f50*/  STL [R1+0x9a8], R19 ;  /* 0x0009a81301007387 */ /* 0x002fe20000100800 */
[----:B------:R-:W2:Y:S01]  /*36f60*/  LDL R15, [R1+0xa14] ;  /* 0x000a1400010f7983 */ /* 0x000ea20000100800 */
[----:B------:R-:W0:Y:S01]  /*36f70*/  MUFU.EX2 R24, R10 ;  /* 0x0000000a00187308 */ /* 0x000e220000000800 */
[----:B------:R-:W2:Y:S02]  /*36f80*/  LDL.LU R25, [R1+0x68] ;  /* 0x0000680001197983 */ /* 0x000ea40000300800 */
[----:B---3--:R-:W-:-:S04]  /*36f90*/  FADD R12, R20, -R13 ;  /* 0x8000000d140c7221 */ /* 0x008fc80000000000 */
[----:B------:R-:W-:Y:S02]  /*36fa0*/  FMUL R12, R12, 1.4426950216293334961 ;  /* 0x3fb8aa3b0c0c7820 */ /* 0x000fe40000400000 */
[----:B------:R-:W-:Y:S02]  /*36fb0*/  FADD R13, R17, -R13 ;  /* 0x8000000d110d7221 */ /* 0x000fe40000000000 */
[----:B------:R-:W1:Y:S01]  /*36fc0*/  MUFU.EX2 R17, R12 ;  /* 0x0000000c00117308 */ /* 0x000e620000000800 */
[----:B0-----:R-:W-:Y:S01]  /*36fd0*/  STL [R1+0x9a0], R24 ;  /* 0x0009a01801007387 */ /* 0x001fe20000100800 */
[----:B------:R-:W5:Y:S02]  /*36fe0*/  LDL.LU R20, [R1+0x40] ;  /* 0x0000400001147983 */ /* 0x000f640000300800 */
[----:B------:R-:W-:Y:S01]  /*36ff0*/  FADD R3, R9, R3 ;  /* 0x0000000309037221 */ /* 0x000fe20000000000 */
[----:B-----5:R-:W-:Y:S01]  /*37000*/  FMNMX R21, R2, R18, !PT ;  /* 0x0000001202157209 */ /* 0x020fe20007800000 */
[----:B------:R-:W-:-:S04]  /*37010*/  FMUL R2, R13, 1.4426950216293334961 ;  /* 0x3fb8aa3b0d027820 */ /* 0x000fc80000400000 */
[----:B------:R-:W0:Y:S01]  /*37020*/  MUFU.EX2 R18, R2 ;  /* 0x0000000200127308 */ /* 0x000e220000000800 */
[----:B------:R5:W-:Y:S01]  /*37030*/  STL [R1+0x950], R21 ;  /* 0x0009501501007387 */ /* 0x000be20000100800 */
[----:B------:R-:W3:Y:S02]  /*37040*/  LDL.LU R23, [R1+0x64] ;  /* 0x0000640001177983 */ /* 0x000ee40000300800 */
[----:B-1----:R-:W-:Y:S02]  /*37050*/  STL [R1+0x998], R17 ;  /* 0x0009981101007387 */ /* 0x002fe40000100800 */
[----:B------:R-:W3:Y:S02]  /*37060*/  LDL R9, [R1+0x92c] ;  /* 0x00092c0001097983 */ /* 0x000ee40000100800 */
[--C-:B----4-:R-:W-:Y:S01]  /*37070*/  FADD R12, R22, -R21.reuse ;  /* 0x80000015160c7221 */ /* 0x110fe20000000000 */
[----:B0-----:R-:W-:Y:S01]  /*37080*/  STL [R1+0x990], R18 ;  /* 0x0009901201007387 */ /* 0x001fe20000100800 */
[----:B------:R-:W4:Y:S03]  /*37090*/  LDL R22, [R1+0xa18] ;  /* 0x000a180001167983 */ /* 0x000f260000100800 */
[----:B------:R-:W0:Y:S04]  /*370a0*/  SHFL.BFLY PT, R4, R8, 0x2, 0x1f ;  /* 0x0c401f0008047f89 */ /* 0x000e2800000e0000 */
[----:B------:R-:W1:Y:S04]  /*370b0*/  SHFL.BFLY PT, R10, R7, 0x2, 0x1f ;  /* 0x0c401f00070a7f89 */ /* 0x000e6800000e0000 */
[----:B------:R-:W1:Y:S01]  /*370c0*/  SHFL.BFLY PT, R11, R6, 0x2, 0x1f ;  /* 0x0c401f00060b7f89 */ /* 0x000e6200000e0000 */
[----:B--2---:R-:W-:Y:S01]  /*370d0*/  FMNMX R15, R5, R15, !PT ;  /* 0x0000000f050f7209 */ /* 0x004fe20007800000 */
[----:B------:R-:W-:-:S02]  /*370e0*/  FADD R5, R16, -R21 ;  /* 0x8000001510057221 */ /* 0x000fc40000000000 */
[----:B-----5:R-:W2:Y:S02]  /*370f0*/  LDL.LU R21, [R1+0x38] ;  /* 0x0000380001157983 */ /* 0x020ea40000300800 */
[----:B------:R5:W-:Y:S02]  /*37100*/  STL [R1+0x938], R15 ;  /* 0x0009380f01007387 */ /* 0x000be40000100800 */
[----:B0-----:R-:W-:Y:S02]  /*37110*/  FADD R2, R8, R4 ;  /* 0x0000000408027221 */ /* 0x001fe40000000000 */
[----:B------:R-:W-:Y:S02]  /*37120*/  FMUL R4, R12, 1.4426950216293334961 ;  /* 0x3fb8aa3b0c047820 */ /* 0x000fe40000400000 */
[----:B-1----:R-:W-:Y:S02]  /*37130*/  FADD R7, R7, R10 ;  /* 0x0000000a07077221 */ /* 0x002fe40000000000 */
[----:B------:R-:W2:Y:S01]  /*37140*/  LDL R10, [R1+0x958] ;  /* 0x00095800010a7983 */ /* 0x000ea20000100800 */
[----:B------:R0:W1:Y:S02]  /*37150*/  MUFU.EX2 R16, R4 ;  /* 0x0000000400107308 */ /* 0x0000640000000800 */
[----:B0-----:R-:W-:-:S02]  /*37160*/  FADD R4, R6, R11 ;  /* 0x0000000b06047221 */ /* 0x001fc40000000000 */
[----:B------:R-:W2:Y:S04]  /*37170*/  LDL R11, [R1+0x940] ;  /* 0x00094000010b7983 */ /* 0x000ea80000100800 */
[----:B------:R-:W0:Y:S04]  /*37180*/  SHFL.BFLY PT, R12, R2, 0x1, 0x1f ;  /* 0x0c201f00020c7f89 */ /* 0x000e2800000e0000 */
[----:B------:R-:W3:Y:S01]  /*37190*/  SHFL.BFLY PT, R13, R3, 0x1, 0x1f ;  /* 0x0c201f00030d7f89 */ /* 0x000ee200000e0000 */
[----:B------:R-:W-:Y:S02]  /*371a0*/  FADD R8, R25, -R15 ;  /* 0x8000000f19087221 */ /* 0x000fe40000000000 */
[----:B------:R-:W-:-:S02]  /*371b0*/  FMUL R5, R5, 1.4426950216293334961 ;  /* 0x3fb8aa3b05057820 */ /* 0x000fc40000400000 */
[----:B-----5:R-:W-:Y:S02]  /*371c0*/  FADD R15, R20, -R15 ;  /* 0x8000000f140f7221 */ /* 0x020fe40000000000 */
[----:B------:R-:W5:Y:S01]  /*371d0*/  MUFU.EX2 R25, R5 ;  /* 0x0000000500197308 */ /* 0x000f620000000800 */
[----:B-1----:R-:W-:Y:S04]  /*371e0*/  STL [R1+0x980], R16 ;  /* 0x0009801001007387 */ /* 0x002fe80000100800 */
[----:B-----5:R-:W-:Y:S01]  /*371f0*/  STL [R1+0x968], R25 ;  /* 0x0009681901007387 */ /* 0x020fe20000100800 */
[----:B0-----:R-:W-:Y:S02]  /*37200*/  FADD R2, R2, R12 ;  /* 0x0000000c02027221 */ /* 0x001fe40000000000 */
[----:B---3--:R-:W-:-:S02]  /*37210*/  FADD R6, R14, R9 ;  /* 0x000000090e067221 */ /* 0x008fc40000000000 */
[----:B------:R-:W-:-:S04]  /*37220*/  FMUL R14, R8, 1.4426950216293334961 ;  /* 0x3fb8aa3b080e7820 */ /* 0x000fc80000400000 */
[----:B------:R0:W1:Y:S01]  /*37230*/  MUFU.EX2 R20, R14 ;  /* 0x0000000e00147308 */ /* 0x0000620000000800 */
[----:B----4-:R-:W-:Y:S01]  /*37240*/  FMNMX R22, R0, R22, !PT ;  /* 0x0000001600167209 */ /* 0x010fe20007800000 */
[----:B------:R-:W-:Y:S02]  /*37250*/  FMUL R0, R15, 1.4426950216293334961 ;  /* 0x3fb8aa3b0f007820 */ /* 0x000fe40000400000 */
[----:B------:R-:W3:Y:S02]  /*37260*/  LDL R15, [R1+0x910] ;  /* 0x00091000010f7983 */ /* 0x000ee40000100800 */
[----:B0-----:R-:W-:Y:S02]  /*37270*/  FADD R14, R23, -R22 ;  /* 0x80000016170e7221 */ /* 0x001fe40000000000 */
[----:B------:R0:W4:Y:S01]  /*37280*/  MUFU.EX2 R23, R0 ;  /* 0x0000000000177308 */ /* 0x0001220000000800 */
[----:B------:R-:W-:Y:S01]  /*37290*/  STL [R1+0x904], R22 ;  /* 0x0009041601007387 */ /* 0x000fe20000100800 */
[----:B-1----:R-:W-:Y:S02]  /*372a0*/  STL [R1+0x960], R20 ;  /* 0x0009601401007387 */ /* 0x002fe40000100800 */
[----:B0-----:R-:W-:-:S02]  /*372b0*/  FADD R0, R3, R13 ;  /* 0x0000000d03007221 */ /* 0x001fc40000000000 */
[----:B------:R-:W-:Y:S01]  /*372c0*/  FMUL R3, R14, 1.4426950216293334961 ;  /* 0x3fb8aa3b0e037820 */ /* 0x000fe20000400000 */
[----:B------:R-:W3:Y:S04]  /*372d0*/  LDL R13, [R1+0x90c] ;  /* 0x00090c00010d7983 */ /* 0x000ee80000100800 */
[----:B------:R-:W5:Y:S04]  /*372e0*/  LDL R14, [R1+0x928] ;  /* 0x00092800010e7983 */ /* 0x000f680000100800 */
[----:B----4-:R-:W-:Y:S01]  /*372f0*/  STL [R1+0x954], R23 ;  /* 0x0009541701007387 */ /* 0x010fe20000100800 */
[----:B------:R0:W-:Y:S03]  /*37300*/  STL [R1+0x1eb4], R2 ;  /* 0x001eb40201007387 */ /* 0x0001e60000100800 */
[----:B0-----:R-:W5:Y:S01]  /*37310*/  LDL R2, [R1+0x918] ;  /* 0x0009180001027983 */ /* 0x001f620000100800 */
[----:B--2---:R-:W-:-:S03]  /*37320*/  FADD R5, R10, R11 ;  /* 0x0000000b0a057221 */ /* 0x004fc60000000000 */
[----:B------:R-:W0:Y:S01]  /*37330*/  SHFL.BFLY PT, R11, R7, 0x1, 0x1f ;  /* 0x0c201f00070b7f89 */ /* 0x000e2200000e0000 */
[----:B------:R-:W-:Y:S02]  /*37340*/  FADD R12, R21, -R22 ;  /* 0x80000016150c7221 */ /* 0x000fe40000000000 */
[----:B------:R0:W1:Y:S02]  /*37350*/  MUFU.EX2 R21, R3 ;  /* 0x0000000300157308 */ /* 0x0000640000000800 */
[----:B0-----:R-:W-:Y:S02]  /*37360*/  FADD R3, R7, R11 ;  /* 0x0000000b07037221 */ /* 0x001fe40000000000 */
[----:B------:R-:W-:-:S04]  /*37370*/  FMUL R7, R12, 1.4426950216293334961 ;  /* 0x3fb8aa3b0c077820 */ /* 0x000fc80000400000 */
[----:B------:R-:W0:Y:S01]  /*37380*/  MUFU.EX2 R22, R7 ;  /* 0x0000000700167308 */ /* 0x000e220000000800 */
[----:B-1----:R-:W-:Y:S04]  /*37390*/  STL [R1+0x930], R21 ;  /* 0x0009301501007387 */ /* 0x002fe80000100800 */
[----:B0-----:R-:W-:Y:S01]  /*373a0*/  STL [R1+0x920], R22 ;  /* 0x0009201601007387 */ /* 0x001fe20000100800 */
[----:B------:R-:W-:Y:S02]  /*373b0*/  STL [R1+0x1e9c], R29 ;  /* 0x001e9c1d01007387 */ /* 0x000fe40000100800 */
[----:B-----5:R-:W-:Y:S02]  /*373c0*/  FADD R7, R14, R2 ;  /* 0x000000020e077221 */ /* 0x020fe40000000000 */
[----:B------:R-:W2:Y:S01]  /*373d0*/  LDL R2, [R1+0xa64] ;  /* 0x000a640001027983 */ /* 0x000ea20000100800 */
[----:B------:R-:W-:-:S03]  /*373e0*/  FADD R11, R19, R24 ;  /* 0x00000018130b7221 */ /* 0x000fc60000000000 */
[----:B------:R-:W0:Y:S04]  /*373f0*/  SHFL.BFLY PT, R9, R5, 0x2, 0x1f ;  /* 0x0c401f0005097f89 */ /* 0x000e2800000e0000 */
[----:B------:R-:W1:Y:S04]  /*37400*/  SHFL.BFLY PT, R12, R11, 0x2, 0x1f ;  /* 0x0c401f000b0c7f89 */ /* 0x000e6800000e0000 */
[----:B------:R-:W4:Y:S01]  /*37410*/  SHFL.BFLY PT, R10, R4, 0x1, 0x1f ;  /* 0x0c201f00040a7f89 */ /* 0x000f2200000e0000 */
[----:B0-----:R-:W-:Y:S02]  /*37420*/  FADD R5, R5, R9 ;  /* 0x0000000905057221 */ /* 0x001fe40000000000 */
[----:B-1----:R-:W-:-:S03]  /*37430*/  FADD R11, R11, R12 ;  /* 0x0000000c0b0b7221 */ /* 0x002fc60000000000 */
[----:B------:R-:W0:Y:S01]  /*37440*/  SHFL.BFLY PT, R12, R5, 0x1, 0x1f ;  /* 0x0c201f00050c7f89 */ /* 0x000e2200000e0000 */
[----:B----4-:R-:W-:Y:S02]  /*37450*/  FADD R4, R4, R10 ;  /* 0x0000000a04047221 */ /* 0x010fe40000000000 */
[----:B------:R-:W-:Y:S02]  /*37460*/  FADD R9, R27, R28 ;  /* 0x0000001c1b097221 */ /* 0x000fe40000000000 */
[----:B------:R-:W-:Y:S01]  /*37470*/  FADD R10, R26, R29 ;  /* 0x0000001d1a0a7221 */ /* 0x000fe20000000000 */
[----:B------:R-:W4:Y:S04]  /*37480*/  LDL R28, [R1+0xa60] ;  /* 0x000a6000011c7983 */ /* 0x000f280000100800 */
[----:B------:R-:W5:Y:S04]  /*37490*/  LDL R27, [R1+0xa5c] ;  /* 0x000a5c00011b7983 */ /* 0x000f680000100800 */
[----:B------:R-:W4:Y:S01]  /*374a0*/  LDL R29, [R1+0xa48] ;  /* 0x000a4800011d7983 */ /* 0x000f220000100800 */
[----:B0-----:R-:W-:-:S03]  /*374b0*/  FADD R5, R5, R12 ;  /* 0x0000000c05057221 */ /* 0x001fc60000000000 */
[----:B------:R-:W4:Y:S04]  /*374c0*/  LDL R12, [R1+0xa4c] ;  /* 0x000a4c00010c7983 */ /* 0x000f280000100800 */
[----:B--2---:R0:W-:Y:S04]  /*374d0*/  @P0 STS [R2+0x20000], R0 ;  /* 0x0200000002000388 */ /* 0x0041e80000000800 */
[----:B0-----:R-:W4:Y:S01]  /*374e0*/  LDL.LU R2, [R1+0x1eb4] ;  /* 0x001eb40001027983 */ /* 0x001f220000300800 */
[----:B------:R-:W2:Y:S03]  /*374f0*/  LDL R0, [R1+0xa54] ;  /* 0x000a540001007983 */ /* 0x000ea60000100800 */
[----:B------:R-:W0:Y:S01]  /*37500*/  SHFL.BFLY PT, R8, R6, 0x2, 0x1f ;  /* 0x0c401f0006087f89 */ /* 0x000e2200000e0000 */
[----:B------:R-:W-:-:S02]  /*37510*/  FADD R14, R16, R25 ;  /* 0x00000019100e7221 */ /* 0x000fc40000000000 */
[----:B0-----:R-:W-:Y:S02]  /*37520*/  FADD R6, R6, R8 ;  /* 0x0000000806067221 */ /* 0x001fe40000000000 */
[----:B---3--:R-:W-:Y:S02]  /*37530*/  FADD R8, R15, R13 ;  /* 0x0000000d0f087221 */ /* 0x008fe40000000000 */
[----:B------:R-:W-:Y:S02]  /*37540*/  FADD R13, R17, R18 ;  /* 0x00000012110d7221 */ /* 0x000fe40000000000 */
[----:B------:R-:W0:Y:S04]  /*37550*/  SHFL.BFLY PT, R17, R10, 0x2, 0x1f ;  /* 0x0c401f000a117f89 */ /* 0x000e2800000e0000 */
[----:B------:R-:W1:Y:S04]  /*37560*/  SHFL.BFLY PT, R15, R14, 0x2, 0x1f ;  /* 0x0c401f000e0f7f89 */ /* 0x000e6800000e0000 */
[----:B------:R-:W3:Y:S04]  /*37570*/  SHFL.BFLY PT, R19, R8, 0x2, 0x1f ;  /* 0x0c401f0008137f89 */ /* 0x000ee800000e0000 */
[----:B----4-:R4:W-:Y:S04]  /*37580*/  @P0 STS [R28+0x20000], R2 ;  /* 0x020000021c000388 */ /* 0x0109e80000000800 */
[----:B----4-:R-:W4:Y:S01]  /*37590*/  LDL.LU R28, [R1+0x1eb0] ;  /* 0x001eb000011c7983 */ /* 0x010f220000300800 */
[----:B------:R-:W2:Y:S02]  /*375a0*/  LDL R2, [R1+0xa58] ;  /* 0x000a580001027983 */ /* 0x000ea40000100800 */
[----:B0-----:R-:W-:-:S02]  /*375b0*/  FADD R10, R10, R17 ;  /* 0x000000110a0a7221 */ /* 0x001fc40000000000 */
[----:B-1----:R-:W-:Y:S02]  /*375c0*/  FADD R14, R14, R15 ;  /* 0x0000000f0e0e7221 */ /* 0x002fe40000000000 */
[----:B---3--:R-:W-:Y:S01]  /*375d0*/  FADD R8, R8, R19 ;  /* 0x0000001308087221 */ /* 0x008fe20000000000 */
[----:B------:R-:W-:Y:S04]  /*375e0*/  SHFL.BFLY PT, R15, R6, 0x1, 0x1f ;  /* 0x0c201f00060f7f89 */ /* 0x000fe800000e0000 */
[----:B------:R-:W-:Y:S04]  /*375f0*/  SHFL.BFLY PT, R19, R10, 0x1, 0x1f ;  /* 0x0c201f000a137f89 */ /* 0x000fe800000e0000 */
[----:B-----5:R0:W-:Y:S04]  /*37600*/  @P0 STS [R27+0x20000], R3 ;  /* 0x020000031b000388 */ /* 0x0201e80000000800 */
[----:B0-----:R-:W4:Y:S04]  /*37610*/  LDL.LU R27, [R1+0x1eac] ;  /* 0x001eac00011b7983 */ /* 0x001f280000300800 */
[----:B------:R-:W0:Y:S04]  /*37620*/  SHFL.BFLY PT, R18, R9, 0x2, 0x1f ;  /* 0x0c401f0009127f89 */ /* 0x000e2800000e0000 */
[----:B------:R-:W1:Y:S04]  /*37630*/  SHFL.BFLY PT, R24, R7, 0x2, 0x1f ;  /* 0x0c401f0007187f89 */ /* 0x000e6800000e0000 */
[----:B------:R-:W3:Y:S04]  /*37640*/  SHFL.BFLY PT, R16, R13, 0x2, 0x1f ;  /* 0x0c401f000d107f89 */ /* 0x000ee800000e0000 */
[----:B------:R-:W5:Y:S01]  /*37650*/  SHFL.BFLY PT, R17, R8, 0x1, 0x1f ;  /* 0x0c201f0008117f89 */ /* 0x000f6200000e0000 */
[----:B0-----:R-:W-:-:S02]  /*37660*/  FADD R9, R9, R18 ;  /* 0x0000001209097221 */ /* 0x001fc40000000000 */
[----:B-1----:R-:W-:Y:S02]  /*37670*/  FADD R7, R7, R24 ;  /* 0x0000001807077221 */ /* 0x002fe40000000000 */
[----:B---3--:R-:W-:Y:S01]  /*37680*/  FADD R13, R13, R16 ;  /* 0x000000100d0d7221 */ /* 0x008fe20000000000 */
[----:B------:R-:W0:Y:S04]  /*37690*/  SHFL.BFLY PT, R18, R9, 0x1, 0x1f ;  /* 0x0c201f0009127f89 */ /* 0x000e2800000e0000 */
[----:B------:R-:W1:Y:S01]  /*376a0*/  SHFL.BFLY PT, R16, R7, 0x1, 0x1f ;  /* 0x0c201f0007107f89 */ /* 0x000e6200000e0000 */
[----:B-----5:R-:W-:-:S03]  /*376b0*/  FADD R3, R8, R17 ;  /* 0x0000001108037221 */ /* 0x020fc60000000000 */
[----:B--2---:R-:W-:Y:S01]  /*376c0*/  @P0 STS [R2+0x20000], R4 ;  /* 0x0200000402000388 */ /* 0x004fe20000000800 */
[----:B------:R2:W-:Y:S02]  /*376d0*/  @P0 STS [R0+0x20000], R5 ;  /* 0x0200000500000388 */ /* 0x0005e40000000800 */
[----:B--2---:R-:W-:Y:S02]  /*376e0*/  FADD R0, R6, R15 ;  /* 0x0000000f06007221 */ /* 0x004fe40000000000 */
[----:B------:R-:W-:Y:S01]  /*376f0*/  FADD R5, R10, R19 ;  /* 0x000000130a057221 */ /* 0x000fe20000000000 */
[----:B------:R-:W2:Y:S01]  /*37700*/  LDL.LU R6, [R1+0x9b0] ;  /* 0x0009b00001067983 */ /* 0x000ea20000300800 */
[----:B------:R-:W3:Y:S02]  /*37710*/  LDL R10, [R1+0xa50] ;  /* 0x000a5000010a7983 */ /* 0x000ee40000100800 */
[----:B0-----:R-:W-:Y:S02]  /*37720*/  FADD R4, R9, R18 ;  /* 0x0000001209047221 */ /* 0x001fe40000000000 */
[----:B------:R-:W5:Y:S01]  /*37730*/  LDL R19, [R1+0xa44] ;  /* 0x000a440001137983 */ /* 0x000f620000100800 */
[----:B------:R-:W2:Y:S01]  /*37740*/  LDL R9, [R1+0xa40] ;  /* 0x000a400001097983 */ /* 0x000ea20000100800 */
[----:B-1----:R-:W-:-:S03]  /*37750*/  FADD R2, R7, R16 ;  /* 0x0000001007027221 */ /* 0x002fc60000000000 */
[----:B------:R-:W2:Y:S01]  /*37760*/  LDL R18, [R1+0xa3c] ;  /* 0x000a3c0001127983 */ /* 0x000ea20000100800 */
[----:B------:R-:W2:Y:S02]  /*37770*/  LDL R7, [R1+0xa38] ;  /* 0x000a380001077983 */ /* 0x000ea40000100800 */
[----:B------:R-:W2:Y:S01]  /*37780*/  LDL R16, [R1+0xa34] ;  /* 0x000a340001107983 */ /* 0x000ea20000100800 */
[----:B------:R-:W2:Y:S04]  /*37790*/  LDL R17, [R1+0xa30] ;  /* 0x000a300001117983 */ /* 0x000ea80000100800 */
[----:B------:R-:W2:Y:S04]  /*377a0*/  LDL R8, [R1+0xa2c] ;  /* 0x000a2c0001087983 */ /* 0x000ea80000100800 */
[----:B------:R-:W2:Y:S01]  /*377b0*/  LDL R15, [R1+0x94c] ;  /* 0x00094c00010f7983 */ /* 0x000ea20000100800 */
[----:B------:R-:W-:-:S02]  /*377c0*/  FADD R21, R21, R22 ;  /* 0x0000001615157221 */ /* 0x000fc40000000000 */
[----:B------:R-:W-:-:S03]  /*377d0*/  FADD R20, R20, R23 ;  /* 0x0000001714147221 */ /* 0x000fc60000000000 */
[----:B------:R-:W0:Y:S04]  /*377e0*/  SHFL.BFLY PT, R22, R21, 0x2, 0x1f ;  /* 0x0c401f0015167f89 */ /* 0x000e2800000e0000 */
[----:B------:R-:W1:Y:S04]  /*377f0*/  SHFL.BFLY PT, R23, R20, 0x2, 0x1f ;  /* 0x0c401f0014177f89 */ /* 0x000e6800000e0000 */
[----:B------:R-:W-:Y:S01]  /*37800*/  SHFL.BFLY PT, R24, R14, 0x1, 0x1f ;  /* 0x0c201f000e187f89 */ /* 0x000fe200000e0000 */
[----:B0-----:R-:W-:Y:S02]  /*37810*/  FADD R21, R21, R22 ;  /* 0x0000001615157221 */ /* 0x001fe40000000000 */
[----:B-1----:R-:W-:Y:S01]  /*37820*/  FADD R20, R20, R23 ;  /* 0x0000001714147221 */ /* 0x002fe20000000000 */
[----:B------:R-:W0:Y:S04]  /*37830*/  SHFL.BFLY PT, R22, R11, 0x1, 0x1f ;  /* 0x0c201f000b167f89 */ /* 0x000e2800000e0000 */
[----:B------:R-:W1:Y:S04]  /*37840*/  SHFL.BFLY PT, R23, R13, 0x1, 0x1f ;  /* 0x0c201f000d177f89 */ /* 0x000e6800000e0000 */
[----:B------:R-:W0:Y:S04]  /*37850*/  SHFL.BFLY PT, R25, R20, 0x1, 0x1f ;  /* 0x0c201f0014197f89 */ /* 0x000e2800000e0000 */
[----:B------:R-:W0:Y:S04]  /*37860*/  SHFL.BFLY PT, R26, R21, 0x1, 0x1f ;  /* 0x0c201f00151a7f89 */ /* 0x000e2800000e0000 */
[----:B---3--:R-:W-:Y:S01]  /*37870*/  @P0 STS [R10+0x20000], R0 ;  /* 0x020000000a000388 */ /* 0x008fe20000000800 */
[----:B------:R3:W-:Y:S02]  /*37880*/  @P0 STS [R12+0x20000], R2 ;  /* 0x020000020c000388 */ /* 0x0007e40000000800 */
[----:B------:R0:W-:Y:S01]  /*37890*/  @P0 STS [R29+0x20000], R3 ;  /* 0x020000031d000388 */ /* 0x0001e20000000800 */
[----:B---3--:R-:W3:Y:S01]  /*378a0*/  LDL.LU R12, [R1+0x9e0] ;  /* 0x0009e000010c7983 */ /* 0x008ee20000300800 */
[----:B0-----:R-:W3:Y:S02]  /*378b0*/  LDL R29, [R1+0x948] ;  /* 0x00094800011d7983 */ /* 0x001ee40000100800 */
[----:B------:R-:W-:-:S02]  /*378c0*/  FADD R0, R11, R22 ;  /* 0x000000160b007221 */ /* 0x000fc40000000000 */
[----:B-1----:R-:W-:Y:S01]  /*378d0*/  FADD R2, R13, R23 ;  /* 0x000000170d027221 */ /* 0x002fe20000000000 */
[----:B-----5:R0:W-:Y:S01]  /*378e0*/  @P0 STS [R19+0x20000], R4 ;  /* 0x0200000413000388 */ /* 0x0201e20000000800 */
[----:B--2---:R1:W-:Y:S02]  /*378f0*/  @P0 STS [R9+0x20000], R5 ;  /* 0x0200000509000388 */ /* 0x0043e40000000800 */
[----:B------:R-:W-:Y:S02]  /*37900*/  FADD R3, R14, R24 ;  /* 0x000000180e037221 */ /* 0x000fe40000000000 */
[----:B------:R-:W-:Y:S01]  /*37910*/  @P0 STS [R18+0x20000], R0 ;  /* 0x0200000012000388 */ /* 0x000fe20000000800 */
[----:B------:R2:W-:Y:S02]  /*37920*/  @P0 STS [R7+0x20000], R2 ;  /* 0x0200000207000388 */ /* 0x0005e40000000800 */
[----:B------:R5:W-:Y:S02]  /*37930*/  @P0 STS [R16+0x20000], R3 ;  /* 0x0200000310000388 */ /* 0x000be40000000800 */
[----:B0-----:R-:W-:-:S02]  /*37940*/  FADD R4, R20, R25 ;  /* 0x0000001914047221 */ /* 0x001fc40000000000 */
[----:B-1----:R-:W-:Y:S01]  /*37950*/  FADD R5, R21, R26 ;  /* 0x0000001a15057221 */ /* 0x002fe20000000000 */
[----:B--2---:R-:W0:Y:S04]  /*37960*/  S2R R7, SR_TID.X ;  /* 0x0000000000077919 */ /* 0x004e280000002100 */
[----:B------:R-:W-:Y:S01]  /*37970*/  @P0 STS [R17+0x20000], R4 ;  /* 0x0200000411000388 */ /* 0x000fe20000000800 */
[----:B------:R1:W-:Y:S02]  /*37980*/  @P0 STS [R8+0x20000], R5 ;  /* 0x0200000508000388 */ /* 0x0003e40000000800 */
[----:B------:R-:W-:Y:S06]  /*37990*/  BAR.SYNC.DEFER_BLOCKING 0x0 ;  /* 0x0000000000007b1d */ /* 0x000fec0000010000 */
[----:B-----5:R-:W2:Y:S01]  /*379a0*/  LDL.LU R16, [R1+0xa6c] ;  /* 0x000a6c0001107983 */ /* 0x020ea20000300800 */
[----:B------:R-:W5:Y:S03]  /*379b0*/  LDL.LU R9, [R1+0x640] ;  /* 0x0006400001097983 */ /* 0x000f660000300800 */
[----:B-1----:R-:W4:Y:S01]  /*379c0*/  LDL.LU R8, [R1+0x644] ;  /* 0x0006440001087983 */ /* 0x002f220000300800 */
[----:B0-----:R-:W-:-:S05]  /*379d0*/  LOP3.LUT R17, R7, 0x7f, RZ, 0xc0, !PT ;  /* 0x0000007f07117812 */ /* 0x001fca00078ec0ff */
[----:B------:R-:W0:Y:S04]  /*379e0*/  LDS R3, [R17.X4+0x20000] ;  /* 0x0200000011037984 */ /* 0x000e280000004800 */
[----:B------:R-:W1:Y:S04]  /*379f0*/  LDS R0, [R17.X4+0x20200] ;  /* 0x0202000011007984 */ /* 0x000e680000004800 */
[----:B0-----:R-:W0:Y:S04]  /*37a00*/  SHFL.BFLY PT, R4, R3, 0x1, 0x1f ;  /* 0x0c201f0003047f89 */ /* 0x001e2800000e0000 */
[----:B-1----:R-:W1:Y:S01]  /*37a10*/  SHFL.BFLY PT, R2, R0, 0x1, 0x1f ;  /* 0x0c201f0000027f89 */ /* 0x002e6200000e0000 */
[----:B------:R-:W-:Y:S01]  /*37a20*/  LOP3.LUT R7, R7, 0x1c, RZ, 0xc0, !PT ;  /* 0x0000001c07077812 */ /* 0x000fe200078ec0ff */
[----:B0-----:R-:W-:-:S02]  /*37a30*/  FADD R3, R3, R4 ;  /* 0x0000000403037221 */ /* 0x001fc40000000000 */
[----:B-1----:R-:W-:-:S03]  /*37a40*/  FADD R2, R0, R2 ;  /* 0x0000000200027221 */ /* 0x002fc60000000000 */
[----:B------:R-:W-:Y:S02]  /*37a50*/  @!P6 STS [R17.X4+0x20000], R3 ;  /* 0x020000031100e388 */ /* 0x000fe40000004800 */
[----:B------:R0:W-:Y:S02]  /*37a60*/  @!P6 STS [R17.X4+0x20200], R2 ;  /* 0x020200021100e388 */ /* 0x0001e40000004800 */
[----:B------:R-:W-:Y:S02]  /*37a70*/  BAR.SYNC.DEFER_BLOCKING 0x0 ;  /* 0x0000000000007b1d */ /* 0x000fe40000010000 */
[----:B0-----:R-:W-:-:S04]  /*37a80*/  FADD R2, -R15, R6 ;  /* 0x000000060f027221 */ /* 0x001fc80000000100 */
[----:B------:R-:W4:Y:S01]  /*37a90*/  LDL.LU R15, [R1+0x630] ;  /* 0x00063000010f7983 */ /* 0x000f220000300800 */
[----:B------:R-:W4:Y:S02]  /*37aa0*/  LDL.LU R14, [R1+0x634] ;  /* 0x00063400010e7983 */ /* 0x000f240000300800 */
[----:B------:R-:W-:Y:S02]  /*37ab0*/  FMUL R2, R2, 1.4426950216293334961 ;  /* 0x3fb8aa3b02027820 */ /* 0x000fe40000400000 */
[----:B------:R-:W4:Y:S02]  /*37ac0*/  LDL.LU R13, [R1+0x620] ;  /* 0x00062000010d7983 */ /* 0x000f240000300800 */
[----:B------:R3:W2:Y:S01]  /*37ad0*/  MUFU.EX2 R3, R2 ;  /* 0x0000000200037308 */ /* 0x0006a20000000800 */
[----:B------:R-:W-:-:S05]  /*37ae0*/  SHF.L.U32 R7, R7, 0x1, RZ ;  /* 0x0000000107077819 */ /* 0x000fca00000006ff */
[----:B------:R0:W2:Y:S01]  /*37af0*/  LDS R0, [R7+0x20000] ;  /* 0x0200000007007984 */ /* 0x0000a20000000800 */
[----:B---3--:R-:W-:-:S03]  /*37b00*/  FADD R2, -R29, R12 ;  /* 0x0000000c1d027221 */ /* 0x008fc60000000100 */
[----:B------:R-:W3:Y:S01]  /*37b10*/  LDL.LU R12, [R1+0x624] ;  /* 0x00062400010c7983 */ /* 0x000ee20000300800 */
[----:B------:R-:W3:Y:S02]  /*37b20*/  LDL.LU R11, [R1+0x610] ;  /* 0x00061000010b7983 */ /* 0x000ee40000300800 */
[----:B------:R-:W3:Y:S02]  /*37b30*/  LDL.LU R10, [R1+0x614] ;  /* 0x00061400010a7983 */ /* 0x000ee40000300800 */
[----:B0-----:R-:W3:Y:S01]  /*37b40*/  LDL.LU R7, [R1+0x600] ;  /* 0x0006000001077983 */ /* 0x001ee20000300800 */
[----:B------:R-:W3:Y:S01]  /*37b50*/  LDL.LU R6, [R1+0x604] ;  /* 0x0006040001067983 */ /* 0x000ee20000300800 */
[----:B------:R-:W3:Y:S02]  /*37b60*/  LDL.LU R5, [R1+0x5f0] ;  /* 0x0005f00001057983 */ /* 0x000ee40000300800 */
[----:B------:R-:W3:Y:S01]  /*37b70*/  LDL.LU R4, [R1+0x5f4] ;  /* 0x0005f40001047983 */ /* 0x000ee20000300800 */
[----:B------:R-:W0:Y:S01]  /*37b80*/  S2R R29, SR_TID.X ;  /* 0x00000000001d7919 */ /* 0x000e220000002100 */
[----:B--2---:R-:W-:-:S02]  /*37b90*/  FFMA R16, R3, R16, R0 ;  /* 0x0000001003107223 */ /* 0x004fc40000000000 */
[----:B-----5:R-:W-:-:S03]  /*37ba0*/  FMUL R17, R3, R9 ;  /* 0x0000000903117220 */ /* 0x020fc60000400000 */
[----:B------:R4:W-:Y:S01]  /*37bb0*/  STL [R1+0xa6c], R16 ;  /* 0x000a6c1001007387 */ /* 0x0009e20000100800 */
[----:B------:R-:W2:Y:S02]  /*37bc0*/  LDL.LU R9, [R1+0x5e0] ;  /* 0x0005e00001097983 */ /* 0x000ea40000300800 */
[----:B------:R-:W-:Y:S02]  /*37bd0*/  STL [R1+0x640], R17 ;  /* 0x0006401101007387 */ /* 0x000fe40000100800 */
[----:B----4-:R-:W-:Y:S01]  /*37be0*/  FMUL R16, R3, R8 ;  /* 0x0000000803107220 */ /* 0x010fe20000400000 */
[----:B0-----:R-:W-:Y:S01]  /*37bf0*/  LOP3.LUT R29, R29, 0x1c, RZ, 0xc0, !PT ;  /* 0x0000001c1d1d7812 */ /* 0x001fe200078ec0ff */
[----:B------:R-:W4:Y:S03]  /*37c00*/  LDL.LU R8, [R1+0x5e4] ;  /* 0x0005e40001087983 */ /* 0x000f260000300800 */
[----:B------:R0:W-:Y:S01]  /*37c10*/  STL [R1+0x644], R16 ;  /* 0x0006441001007387 */ /* 0x0001e20000100800 */
[----:B------:R-:W-:-:S05]  /*37c20*/  LEA.HI R29, R29, 0x8, RZ, 0x1e ;  /* 0x000000081d1d7811 */ /* 0x000fca00078ff0ff */
[----:B------:R1:W5:Y:S01]  /*37c30*/  LDS R0, [R29.X8+0x20000] ;  /* 0x020000001d007984 */ /* 0x0003620000008800 */
[C---:B0-----:R-:W-:Y:S02]  /*37c40*/  FMUL R16, R3.reuse, R15 ;  /* 0x0000000f03107220 */ /* 0x041fe40000400000 */
[C---:B------:R-:W-:Y:S02]  /*37c50*/  FMUL R15, R3.reuse, R14 ;  /* 0x0000000e030f7220 */ /* 0x040fe40000400000 */
[C---:B------:R-:W-:Y:S01]  /*37c60*/  FMUL R14, R3.reuse, R13 ;  /* 0x0000000d030e7220 */ /* 0x040fe20000400000 */
[----:B------:R-:W-:Y:S02]  /*37c70*/  STL [R1+0x630], R16 ;  /* 0x0006301001007387 */ /* 0x000fe40000100800 */
[----:B------:R-:W-:Y:S02]  /*37c80*/  STL [R1+0x634], R15 ;  /* 0x0006340f01007387 */ /* 0x000fe40000100800 */
[----:B---3--:R-:W-:-:S02]  /*37c90*/  FMUL R13, R3, R12 ;  /* 0x0000000c030d7220 */ /* 0x008fc40000400000 */
[----:B------:R-:W3:Y:S01]  /*37ca0*/  LDL.LU R12, [R1+0x9e4] ;  /* 0x0009e400010c7983 */ /* 0x000ee20000300800 */
[----:B------:R0:W-:Y:S02]  /*37cb0*/  STL [R1+0x620], R14 ;  /* 0x0006200e01007387 */ /* 0x0001e40000100800 */
[----:B-1----:R-:W3:Y:S02]  /*37cc0*/  LDL R29, [R1+0x944] ;  /* 0x00094400011d7983 */ /* 0x002ee40000100800 */
[----:B------:R1:W-:Y:S02]  /*37cd0*/  STL [R1+0x624], R13 ;  /* 0x0006240d01007387 */ /* 0x0003e40000100800 */
[C---:B0-----:R-:W-:Y:S02]  /*37ce0*/  FMUL R14, R3.reuse, R11 ;  /* 0x0000000b030e7220 */ /* 0x041fe40000400000 */
[C---:B-1----:R-:W-:Y:S02]  /*37cf0*/  FMUL R13, R3.reuse, R10 ;  /* 0x0000000a030d7220 */ /* 0x042fe40000400000 */
[C---:B------:R-:W-:Y:S01]  /*37d00*/  FMUL R11, R3.reuse, R7 ;  /* 0x00000007030b7220 */ /* 0x040fe20000400000 */
[----:B------:R-:W-:Y:S02]  /*37d10*/  STL [R1+0x610], R14 ;  /* 0x0006100e01007387 */ /* 0x000fe40000100800 */
[----:B------:R-:W-:Y:S02]  /*37d20*/  STL [R1+0x614], R13 ;  /* 0x0006140d01007387 */ /* 0x000fe40000100800 */
[----:B------:R-:W3:Y:S02]  /*37d30*/  LDL.LU R7, [R1+0x5d0] ;  /* 0x0005d00001077983 */ /* 0x000ee40000300800 */
[C---:B------:R-:W-:Y:S01]  /*37d40*/  FMUL R10, R3.reuse, R6 ;  /* 0x00000006030a7220 */ /* 0x040fe20000400000 */
[----:B------:R0:W-:Y:S01]  /*37d50*/  STL [R1+0x600], R11 ;  /* 0x0006000b01007387 */ /* 0x0001e20000100800 */
[----:B------:R-:W5:Y:S03]  /*37d60*/  LDL.LU R6, [R1+0x5d4] ;  /* 0x0005d40001067983 */ /* 0x000f660000300800 */
[----:B------:R1:W-:Y:S01]  /*37d70*/  STL [R1+0x604], R10 ;  /* 0x0006040a01007387 */ /* 0x0003e20000100800 */
[----:B0-----:R-:W-:-:S03]  /*37d80*/  FMUL R11, R3, R5 ;  /* 0x00000005030b7220 */ /* 0x001fc60000400000 */
[----:B------:R-:W5:Y:S02]  /*37d90*/  LDL.LU R5, [R1+0x5c0] ;  /* 0x0005c00001057983 */ /* 0x000f640000300800 */
[----:B------:R0:W-:Y:S02]  /*37da0*/  STL [R1+0x5f0], R11 ;  /* 0x0005f00b01007387 */ /* 0x0001e40000100800 */
[C---:B-1----:R-:W-:Y:S02]  /*37db0*/  FMUL R10, R3.reuse, R4 ;  /* 0x00000004030a7220 */ /* 0x042fe40000400000 */
[----:B------:R-:W5:Y:S01]  /*37dc0*/  LDL.LU R4, [R1+0x5c4] ;  /* 0x0005c40001047983 */ /* 0x000f620000300800 */
[C---:B--2---:R-:W-:Y:S02]  /*37dd0*/  FMUL R9, R3.reuse, R9 ;  /* 0x0000000903097220 */ /* 0x044fe40000400000 */
[C---:B----4-:R-:W-:Y:S01]  /*37de0*/  FMUL R8, R3.reuse, R8 ;  /* 0x0000000803087220 */ /* 0x050fe20000400000 */
[----:B------:R1:W-:Y:S04]  /*37df0*/  STL [R1+0x5f4], R10 ;  /* 0x0005f40a01007387 */ /* 0x0003e80000100800 */
[----:B------:R-:W2:Y:S01]  /*37e00*/  LDL.LU R18, [R1+0x5b0] ;  /* 0x0005b00001127983 */ /* 0x000ea20000300800 */
[----:B------:R4:W-:Y:S02]  /*37e10*/  STL [R1+0x5e0], R9 ;  /* 0x0005e00901007387 */ /* 0x0009e40000100800 */
[----:B------:R-:W2:Y:S02]  /*37e20*/  LDL.LU R17, [R1+0x5b4] ;  /* 0x0005b40001117983 */ /* 0x000ea40000300800 */
[----:B------:R4:W-:Y:S01]  /*37e30*/  STL [R1+0x5e4], R8 ;  /* 0x0005e40801007387 */ /* 0x0009e20000100800 */
[----:B------:R-:W2:Y:S01]  /*37e40*/  LDL.LU R16, [R1+0x510] ;  /* 0x0005100001107983 */ /* 0x000ea20000300800 */
[----:B------:R-:W2:Y:S02]  /*37e50*/  LDL.LU R15, [R1+0x514] ;  /* 0x00051400010f7983 */ /* 0x000ea40000300800 */
[----:B------:R-:W2:Y:S02]  /*37e60*/  LDL.LU R14, [R1+0x500] ;  /* 0x00050000010e7983 */ /* 0x000ea40000300800 */
[----:B------:R-:W2:Y:S01]  /*37e70*/  LDL.LU R13, [R1+0x504] ;  /* 0x00050400010d7983 */ /* 0x000ea20000300800 */
[----:B0-----:R-:W2:Y:S01]  /*37e80*/  LDL.LU R11, [R1+0x4f0] ;  /* 0x0004f000010b7983 */ /* 0x001ea20000300800 */
[----:B-1----:R-:W2:Y:S02]  /*37e90*/  LDL.LU R10, [R1+0x4f4] ;  /* 0x0004f400010a7983 */ /* 0x002ea40000300800 */
[----:B----4-:R-:W4:Y:S01]  /*37ea0*/  LDL.LU R9, [R1+0x4e0] ;  /* 0x0004e00001097983 */ /* 0x010f220000300800 */
[----:B------:R-:W4:Y:S01]  /*37eb0*/  LDL.LU R8, [R1+0x4e4] ;  /* 0x0004e40001087983 */ /* 0x000f220000300800 */
[----:B---3--:R-:W-:-:S03]  /*37ec0*/  FMUL R20, R3, R7 ;  /* 0x0000000703147220 */ /* 0x008fc60000400000 */
[----:B------:R-:W3:Y:S01]  /*37ed0*/  LDL.LU R7, [R1+0x4d0] ;  /* 0x0004d00001077983 */ /* 0x000ee20000300800 */
[----:B-----5:R-:W-:-:S03]  /*37ee0*/  FMUL R19, R3, R6 ;  /* 0x0000000603137220 */ /* 0x020fc60000400000 */
[----:B------:R0:W-:Y:S01]  /*37ef0*/  STL [R1+0x5d0], R20 ;  /* 0x0005d01401007387 */ /* 0x0001e20000100800 */
[----:B------:R-:W5:Y:S03]  /*37f00*/  LDL.LU R6, [R1+0x4d4] ;  /* 0x0004d40001067983 */ /* 0x000f660000300800 */
[----:B------:R1:W-:Y:S01]  /*37f10*/  STL [R1+0x5d4], R19 ;  /* 0x0005d41301007387 */ /* 0x0003e20000100800 */
[----:B0-----:R-:W-:-:S03]  /*37f20*/  FMUL R20, R3, R5 ;  /* 0x0000000503147220 */ /* 0x001fc60000400000 */
[----:B------:R-:W5:Y:S02]  /*37f30*/  LDL.LU R5, [R1+0x4c0] ;  /* 0x0004c00001057983 */ /* 0x000f640000300800 */
[----:B------:R-:W-:Y:S02]  /*37f40*/  STL [R1+0x5c0], R20 ;  /* 0x0005c01401007387 */ /* 0x000fe40000100800 */
[C---:B-1----:R-:W-:Y:S02]  /*37f50*/  FMUL R19, R3.reuse, R4 ;  /* 0x0000000403137220 */ /* 0x042fe40000400000 */
[----:B------:R-:W5:Y:S01]  /*37f60*/  LDL.LU R4, [R1+0x4c4] ;  /* 0x0004c40001047983 */ /* 0x000f620000300800 */
[C---:B--2---:R-:W-:Y:S02]  /*37f70*/  FMUL R18, R3.reuse, R18 ;  /* 0x0000001203127220 */ /* 0x044fe40000400000 */
[C---:B------:R-:W-:Y:S02]  /*37f80*/  FMUL R17, R3.reuse, R17 ;  /* 0x0000001103117220 */ /* 0x040fe40000400000 */
[----:B------:R-:W-:-:S02]  /*37f90*/  FMUL R16, R3, R16 ;  /* 0x0000001003107220 */ /* 0x000fc40000400000 */
[C---:B------:R-:W-:Y:S01]  /*37fa0*/  FMUL R15, R3.reuse, R15 ;  /* 0x0000000f030f7220 */ /* 0x040fe20000400000 */
[----:B------:R-:W-:Y:S01]  /*37fb0*/  STL [R1+0x5c4], R19 ;  /* 0x0005c41301007387 */ /* 0x000fe20000100800 */
[C---:B------:R-:W-:Y:S02]  /*37fc0*/  FMUL R14, R3.reuse, R14 ;  /* 0x0000000e030e7220 */ /* 0x040fe40000400000 */
[----:B------:R-:W-:Y:S02]  /*37fd0*/  STL [R1+0x5b0], R18 ;  /* 0x0005b01201007387 */ /* 0x000fe40000100800 */
[C---:B------:R-:W-:Y:S01]  /*37fe0*/  FMUL R13, R3.reuse, R13 ;  /* 0x0000000d030d7220 */ /* 0x040fe20000400000 */
[----:B------:R-:W-:Y:S01]  /*37ff0*/  STL [R1+0x5b4], R17 ;  /* 0x0005b41101007387 */ /* 0x000fe20000100800 */
[C---:B------:R-:W-:Y:S02]  /*38000*/  FMUL R11, R3.reuse, R11 ;  /* 0x0000000b030b7220 */ /* 0x040fe40000400000 */
[----:B------:R-:W-:Y:S02]  /*38010*/  STL [R1+0x510], R16 ;  /* 0x0005101001007387 */ /* 0x000fe40000100800 */
[C---:B------:R-:W-:Y:S01]  /*38020*/  FMUL R10, R3.reuse, R10 ;  /* 0x0000000a030a7220 */ /* 0x040fe20000400000 */
[----:B------:R-:W-:Y:S01]  /*38030*/  STL [R1+0x514], R15 ;  /* 0x0005140f01007387 */ /* 0x000fe20000100800 */
[----:B------:R-:W-:Y:S02]  /*38040*/  STL [R1+0x500], R14 ;  /* 0x0005000e01007387 */ /* 0x000fe40000100800 */
[----:B----4-:R-:W-:-:S02]  /*38050*/  FMUL R9, R3, R9 ;  /* 0x0000000903097220 */ /* 0x010fc40000400000 */
[----:B------:R-:W-:Y:S02]  /*38060*/  STL [R1+0x504], R13 ;  /* 0x0005040d01007387 */ /* 0x000fe40000100800 */
[C---:B------:R-:W-:Y:S01]  /*38070*/  FMUL R8, R3.reuse, R8 ;  /* 0x0000000803087220 */ /* 0x040fe20000400000 */
[----:B------:R0:W-:Y:S01]  /*38080*/  STL [R1+0x4f0], R11 ;  /* 0x0004f00b01007387 */ /* 0x0001e20000100800 */
[----:B------:R1:W-:Y:S03]  /*38090*/  STL [R1+0x4f4], R10 ;  /* 0x0004f40a01007387 */ /* 0x0003e60000100800 */
[----:B0-----:R-:W2:Y:S01]  /*380a0*/  LDL.LU R11, [R1+0xa70] ;  /* 0x000a7000010b7983 */ /* 0x001ea20000300800 */
[----:B------:R0:W-:Y:S02]  /*380b0*/  STL [R1+0x4e0], R9 ;  /* 0x0004e00901007387 */ /* 0x0001e40000100800 */
[----:B------:R-:W-:Y:S02]  /*380c0*/  STL [R1+0x4e4], R8 ;  /* 0x0004e40801007387 */ /* 0x000fe40000100800 */
[----:B-1----:R-:W4:Y:S02]  /*380d0*/  LDL.LU R10, [R1+0x648] ;  /* 0x00064800010a7983 */ /* 0x002f240000300800 */
[----:B---3--:R-:W-:-:S05]  /*380e0*/  FMUL R7, R3, R7 ;  /* 0x0000000703077220 */ /* 0x008fca0000400000 */
[----:B------:R-:W-:Y:S01]  /*380f0*/  STL [R1+0x4d0], R7 ;  /* 0x0004d00701007387 */ /* 0x000fe20000100800 */
[----:B0-----:R-:W3:Y:S02]  /*38100*/  LDL.LU R9, [R1+0x64c] ;  /* 0x00064c0001097983 */ /* 0x001ee40000300800 */
[C---:B-----5:R-:W-:Y:S02]  /*38110*/  FMUL R6, R3.reuse, R6 ;  /* 0x0000000603067220 */ /* 0x060fe40000400000 */
[----:B------:R-:W-:-:S03]  /*38120*/  FMUL R5, R3, R5 ;  /* 0x0000000503057220 */ /* 0x000fc60000400000 */
[----:B------:R0:W-:Y:S01]  /*38130*/  STL [R1+0x4d4], R6 ;  /* 0x0004d40601007387 */ /* 0x0001e20000100800 */
[----:B------:R-:W5:Y:S02]  /*38140*/  LDL.LU R15, [R1+0x638] ;  /* 0x00063800010f7983 */ /* 0x000f640000300800 */
[----:B------:R-:W-:Y:S01]  /*38150*/  FMUL R4, R3, R4 ;  /* 0x0000000403047220 */ /* 0x000fe20000400000 */
[----:B------:R-:W-:Y:S01]  /*38160*/  STL [R1+0x4c0], R5 ;  /* 0x0004c00501007387 */ /* 0x000fe20000100800 */
[----:B------:R-:W-:-:S03]  /*38170*/  FADD R3, -R29, R12 ;  /* 0x0000000c1d037221 */ /* 0x000fc60000000100 */
[----:B------:R1:W-:Y:S01]  /*38180*/  STL [R1+0x4c4], R4 ;  /* 0x0004c40401007387 */ /* 0x0003e20000100800 */
[----:B------:R-:W5:Y:S02]  /*38190*/  LDL.LU R14, [R1+0x63c] ;  /* 0x00063c00010e7983 */ /* 0x000f640000300800 */
[----:B------:R-:W5:Y:S02]  /*381a0*/  LDL.LU R12, [R1+0x628] ;  /* 0x00062800010c7983 */ /* 0x000f640000300800 */
[----:B0-----:R-:W5:Y:S01]  /*381b0*/  LDL.LU R6, [R1+0x62c] ;  /* 0x00062c0001067983 */ /* 0x001f620000300800 */
[----:B------:R-:W5:Y:S04]  /*381c0*/  LDL.LU R8, [R1+0x618] ;  /* 0x0006180001087983 */ /* 0x000f680000300800 */
[----:B-1----:R-:W5:Y:S01]  /*381d0*/  LDL.LU R4, [R1+0x61c] ;  /* 0x00061c0001047983 */ /* 0x002f620000300800 */
[----:B------:R-:W-:-:S02]  /*381e0*/  FMUL R2, R2, 1.4426950216293334961 ;  /* 0x3fb8aa3b02027820 */ /* 0x000fc40000400000 */
[----:B------:R-:W5:Y:S02]  /*381f0*/  LDL.LU R7, [R1+0x608] ;  /* 0x0006080001077983 */ /* 0x000f640000300800 */
[----:B------:R-:W5:Y:S02]  /*38200*/  LDL.LU R5, [R1+0x60c] ;  /* 0x00060c0001057983 */ /* 0x000f640000300800 */
[----:B------:R-:W2:Y:S02]  /*38210*/  MUFU.EX2 R2, R2 ;  /* 0x0000000200027308 */ /* 0x000ea40000000800 */
[C---:B--2---:R-:W-:Y:S02]  /*38220*/  FFMA R11, R2.reuse, R11, R0 ;  /* 0x0000000b020b7223 */ /* 0x044fe40000000000 */
[----:B----4-:R-:W-:-:S03]  /*38230*/  FMUL R10, R2, R10 ;  /* 0x0000000a020a7220 */ /* 0x010fc60000400000 */
[----:B------:R0:W-:Y:S01]  /*38240*/  STL [R1+0xa70], R11 ;  /* 0x000a700b01007387 */ /* 0x0001e20000100800 */
[----:B------:R-:W2:Y:S02]  /*38250*/  LDL.LU R13, [R1+0x5f8] ;  /* 0x0005f800010d7983 */ /* 0x000ea40000300800 */
[----:B------:R1:W-:Y:S01]  /*38260*/  STL [R1+0x648], R10 ;  /* 0x0006480a01007387 */ /* 0x0003e20000100800 */
[----:B0-----:R-:W4:Y:S01]  /*38270*/  LDL.LU R11, [R1+0x5fc] ;  /* 0x0005fc00010b7983 */ /* 0x001f220000300800 */
[----:B---3--:R-:W-:-:S05]  /*38280*/  FMUL R9, R2, R9 ;  /* 0x0000000902097220 */ /* 0x008fca0000400000 */
[----:B------:R0:W-:Y:S01]  /*38290*/  STL [R1+0x64c], R9 ;  /* 0x00064c0901007387 */ /* 0x0001e20000100800 */
[----:B-1----:R-:W3:Y:S02]  /*382a0*/  LDL.LU R10, [R1+0x5e8] ;  /* 0x0005e800010a7983 */ /* 0x002ee40000300800 */
[C---:B-----5:R-:W-:Y:S01]  /*382b0*/  FMUL R16, R2.reuse, R15 ;  /* 0x0000000f02107220 */ /* 0x060fe20000400000 */
[----:B0-----:R-:W5:Y:S01]  /*382c0*/  LDL.LU R9, [R1+0x5ec] ;  /* 0x0005ec0001097983 */ /* 0x001f620000300800 */
[C---:B------:R-:W-:Y:S02]  /*382d0*/  FMUL R15, R2.reuse, R14 ;  /* 0x0000000e020f7220 */ /* 0x040fe40000400000 */
[C---:B------:R-:W-:Y:S01]  /*382e0*/  FMUL R12, R2.reuse, R12 ;  /* 0x0000000c020c7220 */ /* 0x040fe20000400000 */
[----:B------:R-:W-:Y:S01]  /*382f0*/  STL [R1+0x638], R16 ;  /* 0x0006381001007387 */ /* 0x000fe20000100800 */
[C---:B------:R-:W-:Y:S02]  /*38300*/  FMUL R14, R2.reuse, R6 ;  /* 0x00000006020e7220 */ /* 0x040fe40000400000 */
[----:B------:R0:W-:Y:S02]  /*38310*/  STL [R1+0x63c], R15 ;  /* 0x00063c0f01007387 */ /* 0x0001e40000100800 */
[----:B------:R-:W5:Y:S01]  /*38320*/  LDL.LU R6, [R1+0x9e8] ;  /* 0x0009e80001067983 */ /* 0x000f620000300800 */
[----:B------:R1:W-:Y:S01]  /*38330*/  STL [R1+0x628], R12 ;  /* 0x0006280c01007387 */ /* 0x0003e20000100800 */
[----:B0-----:R-:W-:-:S03]  /*38340*/  FMUL R15, R2, R8 ;  /* 0x00000008020f7220 */ /* 0x001fc60000400000 */
[----:B-1----:R-:W5:Y:S01]  /*38350*/  LDL R12, [R1+0x93c] ;  /* 0x00093c00010c7983 */ /* 0x002f620000100800 */
[----:B------:R0:W-:Y:S02]  /*38360*/  STL [R1+0x62c], R14 ;  /* 0x00062c0e01007387 */ /* 0x0001e40000100800 */
[----:B------:R-:W5:Y:S02]  /*38370*/  LDL.LU R8, [R1+0x5d8] ;  /* 0x0005d80001087983 */ /* 0x000f640000300800 */
[----:B------:R1:W-:Y:S02]  /*38380*/  STL [R1+0x618], R15 ;  /* 0x0006180f01007387 */ /* 0x0003e40000100800 */
[C---:B0-----:R-:W-:Y:S02]  /*38390*/  FMUL R14, R2.reuse, R4 ;  /* 0x00000004020e7220 */ /* 0x041fe40000400000 */
[----:B------:R-:W5:Y:S01]  /*383a0*/  LDL.LU R4, [R1+0x5dc] ;  /* 0x0005dc0001047983 */ /* 0x000f620000300800 */
[----:B-1----:R-:W-:-:S02]  /*383b0*/  FMUL R15, R2, R7 ;  /* 0x00000007020f7220 */ /* 0x002fc40000400000 */
[----:B------:R0:W-:Y:S02]  /*383c0*/  STL [R1+0x61c], R14 ;  /* 0x00061c0e01007387 */ /* 0x0001e40000100800 */
[----:B------:R-:W5:Y:S01]  /*383d0*/  LDL.LU R7, [R1+0x5c8] ;  /* 0x0005c80001077983 */ /* 0x000f620000300800 */
[----:B------:R1:W-:Y:S01]  /*383e0*/  STL [R1+0x608], R15 ;  /* 0x0006080f01007387 */ /* 0x0003e20000100800 */
[----:B0-----:R-:W-:-:S03]  /*383f0*/  FMUL R14, R2, R5 ;  /* 0x00000005020e7220 */ /* 0x001fc60000400000 */
[----:B------:R-:W5:Y:S01]  /*38400*/  LDL.LU R5, [R1+0x5cc] ;  /* 0x0005cc0001057983 */ /* 0x000f620000300800 */
[C---:B--2---:R-:W-:Y:S02]  /*38410*/  FMUL R13, R2.reuse, R13 ;  /* 0x0000000d020d7220 */ /* 0x044fe40000400000 */
[C---:B----4-:R-:W-:Y:S01]  /*38420*/  FMUL R11, R2.reuse, R11 ;  /* 0x0000000b020b7220 */ /* 0x050fe20000400000 */
[----:B------:R0:W-:Y:S02]  /*38430*/  STL [R1+0x60c], R14 ;  /* 0x00060c0e01007387 */ /* 0x0001e40000100800 */
[----:B------:R2:W-:Y:S02]  /*38440*/  STL [R1+0x5f8], R13 ;  /* 0x0005f80d01007387 */ /* 0x0005e40000100800 */
[----:B------:R-:W-:Y:S01]  /*38450*/  STL [R1+0x5fc], R11 ;  /* 0x0005fc0b01007387 */ /* 0x000fe20000100800 */
[----:B------:R-:W4:Y:S02]  /*38460*/  LDL.LU R19, [R1+0x5b8] ;  /* 0x0005b80001137983 */ /* 0x000f240000300800 */
[----:B---3--:R-:W-:-:S05]  /*38470*/  FMUL R10, R2, R10 ;  /* 0x0000000a020a7220 */ /* 0x008fca0000400000 */
[----:B------:R-:W-:Y:S01]  /*38480*/  STL [R1+0x5e8], R10 ;  /* 0x0005e80a01007387 */ /* 0x000fe20000100800 */
[----:B------:R-:W3:Y:S02]  /*38490*/  LDL.LU R18, [R1+0x5bc] ;  /* 0x0005bc0001127983 */ /* 0x000ee40000300800 */
[----:B-----5:R-:W-:-:S05]  /*384a0*/  FMUL R9, R2, R9 ;  /* 0x0000000902097220 */ /* 0x020fca0000400000 */
[----:B------:R5:W-:Y:S01]  /*384b0*/  STL [R1+0x5ec], R9 ;  /* 0x0005ec0901007387 */ /* 0x000be20000100800 */
[----:B------:R-:W3:Y:S02]  /*384c0*/  LDL.LU R17, [R1+0x518] ;  /* 0x0005180001117983 */ /* 0x000ee40000300800 */
[----:B------:R-:W3:Y:S02]  /*384d0*/  LDL.LU R16, [R1+0x51c] ;  /* 0x00051c0001107983 */ /* 0x000ee40000300800 */
[----:B-1----:R-:W3:Y:S01]  /*384e0*/  LDL.LU R15, [R1+0x508] ;  /* 0x00050800010f7983 */ /* 0x002ee20000300800 */
[----:B0-----:R-:W3:Y:S01]  /*384f0*/  LDL.LU R14, [R1+0x50c] ;  /* 0x00050c00010e7983 */ /* 0x001ee20000300800 */
[----:B--2---:R-:W2:Y:S03]  /*38500*/  LDL.LU R13, [R1+0x4f8] ;  /* 0x0004f800010d7983 */ /* 0x004ea60000300800 */
[----:B-----5:R-:W5:Y:S01]  /*38510*/  LDL.LU R9, [R1+0x4fc] ;  /* 0x0004fc0001097983 */ /* 0x020f620000300800 */
[----:B------:R-:W-:-:S03]  /*38520*/  FMUL R11, R2, R8 ;  /* 0x00000008020b7220 */ /* 0x000fc60000400000 */
[----:B------:R-:W5:Y:S04]  /*38530*/  LDL.LU R8, [R1+0x4e8] ;  /* 0x0004e80001087983 */ /* 0x000f680000300800 */
[----:B------:R0:W-:Y:S01]  /*38540*/  STL [R1+0x5d8], R11 ;  /* 0x0005d80b01007387 */ /* 0x0001e20000100800 */
[----:B------:R-:W-:-:S03]  /*38550*/  FMUL R10, R2, R4 ;  /* 0x00000004020a7220 */ /* 0x000fc60000400000 */
[----:B------:R-:W5:Y:S01]  /*38560*/  LDL.LU R4, [R1+0x4ec] ;  /* 0x0004ec0001047983 */ /* 0x000f620000300800 */
[----:B------:R-:W-:-:S03]  /*38570*/  FMUL R7, R2, R7 ;  /* 0x0000000702077220 */ /* 0x000fc60000400000 */
[----:B------:R1:W-:Y:S04]  /*38580*/  STL [R1+0x5dc], R10 ;  /* 0x0005dc0a01007387 */ /* 0x0003e80000100800 */
[----:B0-----:R-:W5:Y:S04]  /*38590*/  LDL.LU R11, [R1+0x4d8] ;  /* 0x0004d800010b7983 */ /* 0x001f680000300800 */
[----:B------:R0:W-:Y:S01]  /*385a0*/  STL [R1+0x5c8], R7 ;  /* 0x0005c80701007387 */ /* 0x0001e20000100800 */
[----:B------:R-:W-:-:S03]  /*385b0*/  FMUL R5, R2, R5 ;  /* 0x0000000502057220 */ /* 0x000fc60000400000 */
[----:B-1----:R-:W5:Y:S04]  /*385c0*/  LDL.LU R10, [R1+0x4dc] ;  /* 0x0004dc00010a7983 */ /* 0x002f680000300800 */
[----:B------:R1:W-:Y:S04]  /*385d0*/  STL [R1+0x5cc], R5 ;  /* 0x0005cc0501007387 */ /* 0x0003e80000100800 */
[----:B0-----:R-:W5:Y:S04]  /*385e0*/  LDL.LU R7, [R1+0x4c8] ;  /* 0x0004c80001077983 */ /* 0x001f680000300800 */
[----:B-1----:R-:W5:Y:S01]  /*385f0*/  LDL.LU R5, [R1+0x4cc] ;  /* 0x0004cc0001057983 */ /* 0x002f620000300800 */
[----:B----4-:R-:W-:-:S05]  /*38600*/  FMUL R20, R2, R19 ;  /* 0x0000001302147220 */ /* 0x010fca0000400000 */
[----:B------:R-:W-:Y:S01]  /*38610*/  STL [R1+0x5b8], R20 ;  /* 0x0005b81401007387 */ /* 0x000fe20000100800 */
[----:B---3--:R-:W-:-:S05]  /*38620*/  FMUL R19, R2, R18 ;  /* 0x0000001202137220 */ /* 0x008fca0000400000 */
[----:B------:R-:W-:Y:S01]  /*38630*/  STL [R1+0x5bc], R19 ;  /* 0x0005bc1301007387 */ /* 0x000fe20000100800 */
[C---:B------:R-:W-:Y:S02]  /*38640*/  FMUL R18, R2.reuse, R17 ;  /* 0x0000001102127220 */ /* 0x040fe40000400000 */
[C---:B------:R-:W-:Y:S02]  /*38650*/  FMUL R17, R2.reuse, R16 ;  /* 0x0000001002117220 */ /* 0x040fe40000400000 */
[C---:B------:R-:W-:Y:S02]  /*38660*/  FMUL R16, R2.reuse, R15 ;  /* 0x0000000f02107220 */ /* 0x040fe40000400000 */
[C---:B------:R-:W-:Y:S02]  /*38670*/  FMUL R15, R2.reuse, R14 ;  /* 0x0000000e020f7220 */ /* 0x040fe40000400000 */
[C---:B--2---:R-:W-:Y:S01]  /*38680*/  FMUL R14, R2.reuse, R13 ;  /* 0x0000000d020e7220 */ /* 0x044fe20000400000 */
[----:B------:R-:W-:Y:S01]  /*38690*/  STL [R1+0x518], R18 ;  /* 0x0005181201007387 */ /* 0x000fe20000100800 */
[----:B------:R-:W-:Y:S02]  /*386a0*/  STL [R1+0x51c], R17 ;  /* 0x00051c1101007387 */ /* 0x000fe40000100800 */
[----:B------:R-:W-:Y:S02]  /*386b0*/  STL [R1+0x508], R16 ;  /* 0x0005081001007387 */ /* 0x000fe40000100800 */
[----:B------:R-:W-:Y:S02]  /*386c0*/  STL [R1+0x50c], R15 ;  /* 0x00050c0f01007387 */ /* 0x000fe40000100800 */
[----:B-----5:R-:W-:-:S02]  /*386d0*/  FMUL R13, R2, R9 ;  /* 0x00000009020d7220 */ /* 0x020fc40000400000 */
[----:B------:R-:W2:Y:S01]  /*386e0*/  LDL.LU R9, [R1+0xa74] ;  /* 0x000a740001097983 */ /* 0x000ea20000300800 */
[----:B------:R0:W-:Y:S02]  /*386f0*/  STL [R1+0x4f8], R14 ;  /* 0x0004f80e01007387 */ /* 0x0001e40000100800 */
[----:B------:R1:W-:Y:S02]  /*38700*/  STL [R1+0x4fc], R13 ;  /* 0x0004fc0d01007387 */ /* 0x0003e40000100800 */
[C---:B0-----:R-:W-:Y:S02]  /*38710*/  FMUL R14, R2.reuse, R8 ;  /* 0x00000008020e7220 */ /* 0x041fe40000400000 */
[----:B------:R-:W3:Y:S03]  /*38720*/  LDL.LU R8, [R1+0x4b0] ;  /* 0x0004b00001087983 */ /* 0x000ee60000300800 */
[----:B------:R-:W-:Y:S02]  /*38730*/  STL [R1+0x4e8], R14 ;  /* 0x0004e80e01007387 */ /* 0x000fe40000100800 */
[----:B-1----:R-:W-:-:S02]  /*38740*/  FMUL R13, R2, R4 ;  /* 0x00000004020d7220 */ /* 0x002fc40000400000 */
[----:B------:R-:W4:Y:S04]  /*38750*/  LDL.LU R4, [R1+0x4b4] ;  /* 0x0004b40001047983 */ /* 0x000f280000300800 */
[----:B------:R-:W0:Y:S01]  /*38760*/  S2R R29, SR_TID.X ;  /* 0x00000000001d7919 */ /* 0x000e220000002100 */
[----:B------:R-:W-:Y:S02]  /*38770*/  FMUL R0, R3, 1.4426950216293334961 ;  /* 0x3fb8aa3b03007820 */ /* 0x000fe40000400000 */
[----:B------:R-:W-:Y:S02]  /*38780*/  FMUL R11, R2, R11 ;  /* 0x0000000b020b7220 */ /* 0x000fe40000400000 */
[----:B------:R-:W-:Y:S01]  /*38790*/  STL [R1+0x4ec], R13 ;  /* 0x0004ec0d01007387 */ /* 0x000fe20000100800 */
[----:B0-----:R-:W-:-:S04]  /*387a0*/  LOP3.LUT R29, R29, 0x1c, RZ, 0xc0, !PT ;  /* 0x0000001c1d1d7812 */ /* 0x001fc800078ec0ff */
[----:B------:R-:W-:-:S05]  /*387b0*/  LEA.HI R29, R29, 0x10, RZ, 0x1e ;  /* 0x000000101d1d7811 */ /* 0x000fca00078ff0ff */
[----:B------:R-:W2:Y:S01]  /*387c0*/  LDS R3, [R29.X8+0x20000] ;  /* 0x020000001d037984 */ /* 0x000ea20000008800 */
[C---:B------:R-:W-:Y:S02]  /*387d0*/  FMUL R10, R2.reuse, R10 ;  /* 0x0000000a020a7220 */ /* 0x040fe40000400000 */
[C---:B------:R-:W-:Y:S02]  /*387e0*/  FMUL R7, R2.reuse, R7 ;  /* 0x0000000702077220 */ /* 0x040fe40000400000 */
[----:B------:R-:W-:Y:S01]  /*387f0*/  FMUL R2, R2, R5 ;  /* 0x0000000502027220 */ /* 0x000fe20000400000 */
[----:B------:R-:W-:Y:S01]  /*38800*/  STL [R1+0x4d8], R11 ;  /* 0x0004d80b01007387 */ /* 0x000fe20000100800 */
[----:B------:R-:W-:Y:S02]  /*38810*/  STL [R1+0x4dc], R10 ;  /* 0x0004dc0a01007387 */ /* 0x000fe40000100800 */
[----:B------:R0:W-:Y:S02]  /*38820*/  STL [R1+0x4c8], R7 ;  /* 0x0004c80701007387 */ /* 0x0001e40000100800 */
[----:B------:R-:W5:Y:S01]  /*38830*/  LDL.LU R15, [R1+0x4a0] ;  /* 0x0004a000010f7983 */ /* 0x000f620000300800 */
[----:B------:R1:W-:Y:S01]  /*38840*/  STL [R1+0x4cc], R2 ;  /* 0x0004cc0201007387 */ /* 0x0003e20000100800 */
[----:B------:R-:W2:Y:S03]  /*38850*/  MUFU.EX2 R0, R0 ;  /* 0x0000000000007308 */ /* 0x000ea60000000800 */
[----:B0-----:R-:W5:Y:S01]  /*38860*/  LDL.LU R7, [R1+0x4a4] ;  /* 0x0004a40001077983 */ /* 0x001f620000300800 */
[----:B-1----:R-:W-:-:S03]  /*38870*/  FADD R2, -R12, R6 ;  /* 0x000000060c027221 */ /* 0x002fc60000000100 */
[----:B------:R-:W5:Y:S01]  /*38880*/  LDL.LU R6, [R1+0x200] ;  /* 0x0002000001067983 */ /* 0x000f620000300800 */
[----:B------:R-:W5:Y:S02]  /*38890*/  LDL.LU R5, [R1+0x204] ;  /* 0x0002040001057983 */ /* 0x000f640000300800 */
[----:B------:R-:W5:Y:S02]  /*388a0*/  LDL.LU R14, [R1+0x1f0] ;  /* 0x0001f000010e7983 */ /* 0x000f640000300800 */
[----:B------:R-:W5:Y:S02]  /*388b0*/  LDL.LU R12, [R1+0x1f4] ;  /* 0x0001f400010c7983 */ /* 0x000f640000300800 */
[----:B--2---:R-:W-:-:S05]  /*388c0*/  FFMA R9, R0, R9, R3 ;  /* 0x0000000900097223 */ /* 0x004fca0000000003 */
[----:B------:R0:W-:Y:S01]  /*388d0*/  STL [R1+0xa74], R9 ;  /* 0x000a740901007387 */ /* 0x0001e20000100800 */
[----:B------:R-:W2:Y:S02]  /*388e0*/  LDL.LU R13, [R1+0x1e0] ;  /* 0x0001e000010d7983 */ /* 0x000ea40000300800 */
[C---:B---3--:R-:W-:Y:S02]  /*388f0*/  FMUL R8, R0.reuse, R8 ;  /* 0x0000000800087220 */ /* 0x048fe40000400000 */
[----:B----4-:R-:W-:-:S03]  /*38900*/  FMUL R4, R0, R4 ;  /* 0x0000000400047220 */ /* 0x010fc60000400000 */
[----:B------:R1:W-:Y:S01]  /*38910*/  STL [R1+0x4b0], R8 ;  /* 0x0004b00801007387 */ /* 0x0003e20000100800 */
[----:B------:R-:W3:Y:S03]  /*38920*/  LDL.LU R11, [R1+0x1e4] ;  /* 0x0001e400010b7983 */ /* 0x000ee60000300800 */
[----:B------:R4:W-:Y:S01]  /*38930*/  STL [R1+0x4b4], R4 ;  /* 0x0004b40401007387 */ /* 0x0009e20000100800 */
[----:B------:R-:W3:Y:S02]  /*38940*/  LDL.LU R10, [R1+0x1d0] ;  /* 0x0001d000010a7983 */ /* 0x000ee40000300800 */
[----:B0-----:R-:W3:Y:S01]  /*38950*/  LDL.LU R9, [R1+0x1d4] ;  /* 0x0001d40001097983 */ /* 0x001ee20000300800 */
[----:B-1----:R-:W3:Y:S04]  /*38960*/  LDL.LU R8, [R1+0x1c0] ;  /* 0x0001c00001087983 */ /* 0x002ee80000300800 */
[----:B----4-:R-:W4:Y:S04]  /*38970*/  LDL.LU R4, [R1+0x1c4] ;  /* 0x0001c40001047983 */ /* 0x010f280000300800 */
[----:B------:R-:W0:Y:S01]  /*38980*/  S2R R29, SR_TID.X ;  /* 0x00000000001d7919 */ /* 0x000e220000002100 */
[----:B-----5:R-:W-:-:S05]  /*38990*/  FMUL R16, R0, R15 ;  /* 0x0000000f00107220 */ /* 0x020fca0000400000 */
[----:B------:R-:W-:Y:S01]  /*389a0*/  STL [R1+0x4a0], R16 ;  /* 0x0004a01001007387 */ /* 0x000fe20000100800 */
[C---:B------:R-:W-:Y:S02]  /*389b0*/  FMUL R7, R0.reuse, R7 ;  /* 0x0000000700077220 */ /* 0x040fe40000400000 */
[----:B------:R-:W-:-:S03]  /*389c0*/  FMUL R15, R0, R6 ;  /* 0x00000006000f7220 */ /* 0x000fc60000400000 */
[----:B------:R1:W-:Y:S01]  /*389d0*/  STL [R1+0x4a4], R7 ;  /* 0x0004a40701007387 */ /* 0x0003e20000100800 */
[----:B------:R-:W-:-:S03]  /*389e0*/  FMUL R6, R0, R5 ;  /* 0x0000000500067220 */ /* 0x000fc60000400000 */
[----:B-1----:R-:W5:Y:S01]  /*389f0*/  LDL.LU R7, [R1+0x1b0] ;  /* 0x0001b00001077983 */ /* 0x002f620000300800 */
[----:B------:R1:W-:Y:S02]  /*38a00*/  STL [R1+0x200], R15 ;  /* 0x0002000f01007387 */ /* 0x0003e40000100800 */
[----:B------:R-:W5:Y:S01]  /*38a10*/  LDL.LU R5, [R1+0x1b4] ;  /* 0x0001b40001057983 */ /* 0x000f620000300800 */
[----:B0-----:R-:W-:Y:S01]  /*38a20*/  LOP3.LUT R29, R29, 0x1c, RZ, 0xc0, !PT ;  /* 0x0000001c1d1d7812 */ /* 0x001fe200078ec0ff */
[----:B------:R0:W-:Y:S01]  /*38a30*/  STL [R1+0x204], R6 ;  /* 0x0002040601007387 */ /* 0x0001e20000100800 */
[----:B------:R-:W5:Y:S02]  /*38a40*/  LDL.LU R16, [R1+0x9ec] ;  /* 0x0009ec0001107983 */ /* 0x000f640000300800 */
[----:B------:R-:W-:Y:S01]  /*38a50*/  LEA.HI R29, R29, 0x18, RZ, 0x1e ;  /* 0x000000181d1d7811 */ /* 0x000fe200078ff0ff */
[C---:B-1----:R-:W-:Y:S02]  /*38a60*/  FMUL R15, R0.reuse, R14 ;  /* 0x0000000e000f7220 */ /* 0x042fe40000400000 */
[----:B------:R-:W-:-:S02]  /*38a70*/  FMUL R14, R0, R12 ;  /* 0x0000000c000e7220 */ /* 0x000fc40000400000 */
[----:B------:R1:W2:Y:S04]  /*38a80*/  LDS R3, [R29.X8+0x20000] ;  /* 0x020000001d037984 */ /* 0x0002a80000008800 */
[----:B0-----:R-:W5:Y:S01]  /*38a90*/  LDL R6, [R1+0x924] ;  /* 0x0009240001067983 */ /* 0x001f620000100800 */
[----:B------:R-:W5:Y:S02]  /*38aa0*/  LDL.LU R12, [R1+0x9f0] ;  /* 0x0009f000010c7983 */ /* 0x000f640000300800 */
[----:B------:R-:W-:Y:S01]  /*38ab0*/  STL [R1+0x1f0], R15 ;  /* 0x0001f00f01007387 */ /* 0x000fe20000100800 */
[----:B-1----:R-:W5:Y:S01]  /*38ac0*/  LDL R29, [R1+0x91c] ;  /* 0x00091c00011d7983 */ /* 0x002f620000100800 */
[----:B------:R-:W-:Y:S02]  /*38ad0*/  STL [R1+0x1f4], R14 ;  /* 0x0001f40e01007387 */ /* 0x000fe40000100800 */
[----:B--2---:R-:W-:-:S05]  /*38ae0*/  FMUL R13, R0, R13 ;  /* 0x0000000d000d7220 */ /* 0x004fca0000400000 */
[----:B------:R-:W-:Y:S01]  /*38af0*/  STL [R1+0x1e0], R13 ;  /* 0x0001e00d01007387 */ /* 0x000fe20000100800 */
[C---:B---3--:R-:W-:Y:S02]  /*38b00*/  FMUL R11, R0.reuse, R11 ;  /* 0x0000000b000b7220 */ /* 0x048fe40000400000 */
[C---:B------:R-:W-:Y:S02]  /*38b10*/  FMUL R10, R0.reuse, R10 ;  /* 0x0000000a000a7220 */ /* 0x040fe40000400000 */
[C---:B------:R-:W-:Y:S01]  /*38b20*/  FMUL R9, R0.reuse, R9 ;  /* 0x0000000900097220 */ /* 0x040fe20000400000 */
[----:B------:R-:W-:Y:S02]  /*38b30*/  STL [R1+0x1e4], R11 ;  /* 0x0001e40b01007387 */ /* 0x000fe40000100800 */
[----:B------:R-:W-:Y:S02]  /*38b40*/  STL [R1+0x1d0], R10 ;  /* 0x0001d00a01007387 */ /* 0x000fe40000100800 */
[C---:B------:R-:W-:Y:S01]  /*38b50*/  FMUL R8, R0.reuse, R8 ;  /* 0x0000000800087220 */ /* 0x040fe20000400000 */
[----:B------:R-:W-:Y:S01]  /*38b60*/  STL [R1+0x1d4], R9 ;  /* 0x0001d40901007387 */ /* 0x000fe20000100800 */
[----:B------:R-:W2:Y:S02]  /*38b70*/  LDL.LU R22, [R1+0x1a0] ;  /* 0x0001a00001167983 */ /* 0x000ea40000300800 */
[C---:B----4-:R-:W-:Y:S01]  /*38b80*/  FMUL R4, R0.reuse, R4 ;  /* 0x0000000400047220 */ /* 0x050fe20000400000 */
[----:B------:R-:W-:Y:S01]  /*38b90*/  STL [R1+0x1c0], R8 ;  /* 0x0001c00801007387 */ /* 0x000fe20000100800 */
[----:B------:R-:W3:Y:S03]  /*38ba0*/  LDL.LU R21, [R1+0x1a4] ;  /* 0x0001a40001157983 */ /* 0x000ee60000300800 */
[----:B------:R0:W-:Y:S01]  /*38bb0*/  STL [R1+0x1c4], R4 ;  /* 0x0001c40401007387 */ /* 0x0001e20000100800 */
[----:B------:R-:W4:Y:S03]  /*38bc0*/  LDL.LU R20, [R1+0x6b0] ;  /* 0x0006b00001147983 */ /* 0x000f260000300800 */
[----:B0-----:R-:W4:Y:S01]  /*38bd0*/  LDL.LU R4, [R1+0x6b4] ;  /* 0x0006b40001047983 */ /* 0x001f220000300800 */
[----:B------:R-:W4:Y:S02]  /*38be0*/  LDL.LU R19, [R1+0x6a0] ;  /* 0x0006a00001137983 */ /* 0x000f240000300800 */
[----:B-----5:R-:W-:-:S02]  /*38bf0*/  FMUL R7, R0, R7 ;  /* 0x0000000700077220 */ /* 0x020fc40000400000 */
[----:B------:R-:W-:-:S03]  /*38c00*/  FMUL R5, R0, R5 ;  /* 0x0000000500057220 */ /* 0x000fc60000400000 */
[----:B------:R0:W-:Y:S01]  /*38c10*/  STL [R1+0x1b0], R7 ;  /* 0x0001b00701007387 */ /* 0x0001e20000100800 */
[----:B------:R-:W5:Y:S02]  /*38c20*/  LDL.LU R18, [R1+0x6a4] ;  /* 0x0006a40001127983 */ /* 0x000f640000300800 */
[----:B------:R1:W-:Y:S02]  /*38c30*/  STL [R1+0x1b4], R5 ;  /* 0x0001b40501007387 */ /* 0x0003e40000100800 */
        /* <DEDUP_REMOVED lines=8> */
[----:B0-----:R-:W5:Y:S01]  /*38cc0*/  LDL.LU R7, [R1+0x5a0] ;  /* 0x0005a00001077983 */ /* 0x001f620000300800 */
[----:B-1----:R-:W5:Y:S01]  /*38cd0*/  LDL.LU R5, [R1+0x5a4] ;  /* 0x0005a40001057983 */ /* 0x002f620000300800 */
[----:B--2---:R-:W-:-:S02]  /*38ce0*/  FMUL R23, R0, R22 ;  /* 0x0000001600177220 */ /* 0x004fc40000400000 */
[----:B---3--:R-:W-:-:S03]  /*38cf0*/  FMUL R22, R0, R21 ;  /* 0x0000001500167220 */ /* 0x008fc60000400000 */
[----:B------:R-:W-:Y:S01]  /*38d00*/  STL [R1+0x1a0], R23 ;  /* 0x0001a01701007387 */ /* 0x000fe20000100800 */
[----:B----4-:R-:W-:-:S03]  /*38d10*/  FMUL R21, R0, R20 ;  /* 0x0000001400157220 */ /* 0x010fc60000400000 */
[----:B------:R-:W-:Y:S01]  /*38d20*/  STL [R1+0x1a4], R22 ;  /* 0x0001a41601007387 */ /* 0x000fe20000100800 */
[----:B------:R-:W-:-:S03]  /*38d30*/  FMUL R20, R0, R4 ;  /* 0x0000000400147220 */ /* 0x000fc60000400000 */
[----:B------:R-:W2:Y:S01]  /*38d40*/  LDL.LU R4, [R1+0xa78] ;  /* 0x000a780001047983 */ /* 0x000ea20000300800 */
[----:B------:R-:W-:Y:S02]  /*38d50*/  FMUL R19, R0, R19 ;  /* 0x0000001300137220 */ /* 0x000fe40000400000 */
[----:B------:R-:W-:Y:S01]  /*38d60*/  STL [R1+0x90], R21 ;  /* 0x0000901501007387 */ /* 0x000fe20000100800 */
[----:B------:R-:W-:Y:S04]  /*38d70*/  STL [R1+0x94], R20 ;  /* 0x0000941401007387 */ /* 0x000fe80000100800 */
[----:B------:R-:W-:Y:S01]  /*38d80*/  STL [R1+0x80], R19 ;  /* 0x0000801301007387 */ /* 0x000fe20000100800 */
[----:B------:R-:W-:-:S06]  /*38d90*/  FMUL R2, R2, 1.4426950216293334961 ;  /* 0x3fb8aa3b02027820 */ /* 0x000fcc0000400000 */
[----:B------:R-:W2:Y:S01]  /*38da0*/  MUFU.EX2 R2, R2 ;  /* 0x0000000200027308 */ /* 0x000ea20000000800 */
[C---:B-----5:R-:W-:Y:S02]  /*38db0*/  FMUL R18, R0.reuse, R18 ;  /* 0x0000001200127220 */ /* 0x060fe40000400000 */
[C---:B------:R-:W-:Y:S02]  /*38dc0*/  FMUL R17, R0.reuse, R17 ;  /* 0x0000001100117220 */ /* 0x040fe40000400000 */
[C---:B------:R-:W-:Y:S01]  /*38dd0*/  FMUL R15, R0.reuse, R15 ;  /* 0x0000000f000f7220 */ /* 0x040fe20000400000 */
[----:B------:R-:W-:Y:S02]  /*38de0*/  STL [R1+0x84], R18 ;  /* 0x0000841201007387 */ /* 0x000fe40000100800 */
[----:B------:R-:W-:Y:S02]  /*38df0*/  STL [R1+0x70], R17 ;  /* 0x0000701101007387 */ /* 0x000fe40000100800 */
[----:B------:R0:W-:Y:S02]  /*38e00*/  STL [R1+0x74], R15 ;  /* 0x0000740f01007387 */ /* 0x0001e40000100800 */
[----:B0-----:R-:W0:Y:S01]  /*38e10*/  S2R R15, SR_TID.X ;  /* 0x00000000000f7919 */ /* 0x001e220000002100 */
[----:B------:R-:W-:-:S02]  /*38e20*/  FMUL R14, R0, R14 ;  /* 0x0000000e000e7220 */ /* 0x000fc40000400000 */
[C---:B------:R-:W-:Y:S02]  /*38e30*/  FMUL R13, R0.reuse, R13 ;  /* 0x0000000d000d7220 */ /* 0x040fe40000400000 */
[C---:B------:R-:W-:Y:S02]  /*38e40*/  FMUL R11, R0.reuse, R11 ;  /* 0x0000000b000b7220 */ /* 0x040fe40000400000 */
[C---:B------:R-:W-:Y:S02]  /*38e50*/  FMUL R10, R0.reuse, R10 ;  /* 0x0000000a000a7220 */ /* 0x040fe40000400000 */
[C---:B------:R-:W-:Y:S01]  /*38e60*/  FMUL R9, R0.reuse, R9 ;  /* 0x0000000900097220 */ /* 0x040fe20000400000 */
[----:B------:R-:W-:Y:S01]  /*38e70*/  STL [R1+0x60], R14 ;  /* 0x0000600e01007387 */ /* 0x000fe20000100800 */
[C---:B------:R-:W-:Y:S02]  /*38e80*/  FMUL R8, R0.reuse, R8 ;  /* 0x0000000800087220 */ /* 0x040fe40000400000 */
[----:B------:R-:W-:Y:S02]  /*38e90*/  STL [R1+0x64], R13 ;  /* 0x0000640d01007387 */ /* 0x000fe40000100800 */
[C---:B------:R-:W-:Y:S01]  /*38ea0*/  FMUL R7, R0.reuse, R7 ;  /* 0x0000000700077220 */ /* 0x040fe20000400000 */
[----:B------:R-:W-:Y:S01]  /*38eb0*/  STL [R1+0x50], R11 ;  /* 0x0000500b01007387 */ /* 0x000fe20000100800 */
[----:B------:R-:W-:-:S02]  /*38ec0*/  FMUL R5, R0, R5 ;  /* 0x0000000500057220 */ /* 0x000fc40000400000 */
[----:B------:R-:W-:Y:S02]  /*38ed0*/  STL [R1+0x54], R10 ;  /* 0x0000540a01007387 */ /* 0x000fe40000100800 */
[----:B------:R-:W-:Y:S01]  /*38ee0*/  STL [R1+0x40], R9 ;  /* 0x0000400901007387 */ /* 0x000fe20000100800 */
[----:B------:R-:W-:Y:S01]  /*38ef0*/  STL [R1+0x44], R8 ;  /* 0x0000440801007387 */ /* 0x000fe20000100800 */
[----:B------:R-:W-:Y:S02]  /*38f00*/  STL [R1+0x5a0], R7 ;  /* 0x0005a00701007387 */ /* 0x000fe40000100800 */
[----:B------:R-:W-:Y:S02]  /*38f10*/  STL [R1+0x5a4], R5 ;  /* 0x0005a40501007387 */ /* 0x000fe40000100800 */
[----:B------:R-:W3:Y:S01]  /*38f20*/  LDL.LU R20, [R1+0x4b8] ;  /* 0x0004b80001147983 */ /* 0x000ee20000300800 */
[----:B------:R-:W4:Y:S01]  /*38f30*/  LDL.LU R19, [R1+0x4bc] ;  /* 0x0004bc0001137983 */ /* 0x000f220000300800 */
[----:B------:R-:W4:Y:S01]  /*38f40*/  LDL.LU R18, [R1+0x4a8] ;  /* 0x0004a80001127983 */ /* 0x000f220000300800 */
[----:B0-----:R-:W-:-:S04]  /*38f50*/  LOP3.LUT R15, R15, 0x1c, RZ, 0xc0, !PT ;  /* 0x0000001c0f0f7812 */ /* 0x001fc800078ec0ff */
[----:B------:R-:W-:Y:S01]  /*38f60*/  LEA.HI R15, R15, 0x20, RZ, 0x1e ;  /* 0x000000200f0f7811 */ /* 0x000fe200078ff0ff */
[----:B------:R-:W-:Y:S02]  /*38f70*/  FADD R0, -R6, R16 ;  /* 0x0000001006007221 */ /* 0x000fe40000000100 */
[----:B--2---:R-:W-:Y:S02]  /*38f80*/  FFMA R4, R2, R4, R3 ;  /* 0x0000000402047223 */ /* 0x004fe40000000003 */
[----:B------:R0:W1:Y:S04]  /*38f90*/  LDS R3, [R15.X8+0x20000] ;  /* 0x020000000f037984 */ /* 0x0000680000008800 */
[----:B------:R2:W-:Y:S01]  /*38fa0*/  STL [R1+0xa78], R4 ;  /* 0x000a780401007387 */ /* 0x0005e20000100800 */
[----:B------:R-:W5:Y:S02]  /*38fb0*/  LDL.LU R17, [R1+0x4ac] ;  /* 0x0004ac0001117983 */ /* 0x000f640000300800 */
[----:B------:R-:W5:Y:S01]  /*38fc0*/  LDL.LU R16, [R1+0x208] ;  /* 0x0002080001107983 */ /* 0x000f620000300800 */
[----:B0-----:R-:W5:Y:S01]  /*38fd0*/  LDL.LU R15, [R1+0x20c] ;  /* 0x00020c00010f7983 */ /* 0x001f620000300800 */
[----:B------:R-:W5:Y:S02]  /*38fe0*/  LDL.LU R14, [R1+0x1f8] ;  /* 0x0001f800010e7983 */ /* 0x000f640000300800 */
[----:B------:R-:W5:Y:S02]  /*38ff0*/  LDL.LU R13, [R1+0x1fc] ;  /* 0x0001fc00010d7983 */ /* 0x000f640000300800 */
[----:B--2---:R-:W-:-:S02]  /*39000*/  FADD R4, -R29, R12 ;  /* 0x0000000c1d047221 */ /* 0x004fc40000000100 */
[----:B------:R-:W2:Y:S01]  /*39010*/  LDL.LU R12, [R1+0x1e8] ;  /* 0x0001e800010c7983 */ /* 0x000ea20000300800 */
[----:B------:R-:W2:Y:S02]  /*39020*/  LDL.LU R11, [R1+0x1ec] ;  /* 0x0001ec00010b7983 */ /* 0x000ea40000300800 */
[----:B------:R-:W2:Y:S02]  /*39030*/  LDL.LU R10, [R1+0x1d8] ;  /* 0x0001d800010a7983 */ /* 0x000ea40000300800 */
[----:B------:R-:W2:Y:S01]  /*39040*/  LDL.LU R9, [R1+0x1dc] ;  /* 0x0001dc0001097983 */ /* 0x000ea20000300800 */
[----:B------:R-:W2:Y:S01]  /*39050*/  LDL.LU R8, [R1+0x1c8] ;  /* 0x0001c80001087983 */ /* 0x000ea20000300800 */
[----:B------:R-:W2:Y:S02]  /*39060*/  LDL.LU R7, [R1+0x1cc] ;  /* 0x0001cc0001077983 */ /* 0x000ea40000300800 */
[----:B------:R-:W2:Y:S02]  /*39070*/  LDL.LU R6, [R1+0x1b8] ;  /* 0x0001b80001067983 */ /* 0x000ea40000300800 */
[----:B------:R-:W2:Y:S02]  /*39080*/  LDL.LU R5, [R1+0x1bc] ;  /* 0x0001bc0001057983 */ /* 0x000ea40000300800 */
[----:B---3--:R-:W-:-:S02]  /*39090*/  FMUL R20, R2, R20 ;  /* 0x0000001402147220 */ /* 0x008fc40000400000 */
[C---:B----4-:R-:W-:Y:S02]  /*390a0*/  FMUL R19, R2.reuse, R19 ;  /* 0x0000001302137220 */ /* 0x050fe40000400000 */
[C---:B------:R-:W-:Y:S01]  /*390b0*/  FMUL R18, R2.reuse, R18 ;  /* 0x0000001202127220 */ /* 0x040fe20000400000 */
[----:B------:R0:W-:Y:S02]  /*390c0*/  STL [R1+0x4b8], R20 ;  /* 0x0004b81401007387 */ /* 0x0001e40000100800 */
[----:B------:R-:W-:Y:S02]  /*390d0*/  STL [R1+0x4bc], R19 ;  /* 0x0004bc1301007387 */ /* 0x000fe40000100800 */
[----:B------:R3:W-:Y:S02]  /*390e0*/  STL [R1+0x4a8], R18 ;  /* 0x0004a81201007387 */ /* 0x0007e40000100800 */
[C---:B-----5:R-:W-:Y:S02]  /*390f0*/  FMUL R17, R2.reuse, R17 ;  /* 0x0000001102117220 */ /* 0x060fe40000400000 */
[----:B------:R-:W-:-:S02]  /*39100*/  FMUL R16, R2, R16 ;  /* 0x0000001002107220 */ /* 0x000fc40000400000 */
[C---:B------:R-:W-:Y:S02]  /*39110*/  FMUL R15, R2.reuse, R15 ;  /* 0x0000000f020f7220 */ /* 0x040fe40000400000 */
[C---:B------:R-:W-:Y:S02]  /*39120*/  FMUL R14, R2.reuse, R14 ;  /* 0x0000000e020e7220 */ /* 0x040fe40000400000 */
[C---:B------:R-:W-:Y:S01]  /*39130*/  FMUL R13, R2.reuse, R13 ;  /* 0x0000000d020d7220 */ /* 0x040fe20000400000 */
[----:B------:R4:W-:Y:S01]  /*39140*/  STL [R1+0x4ac], R17 ;  /* 0x0004ac1101007387 */ /* 0x0009e20000100800 */
[----:B------:R5:W-:Y:S02]  /*39150*/  STL [R1+0x208], R16 ;  /* 0x0002081001007387 */ /* 0x000be40000100800 */
[C---:B--2---:R-:W-:Y:S02]  /*39160*/  FMUL R12, R2.reuse, R12 ;  /* 0x0000000c020c7220 */ /* 0x044fe40000400000 */
[C---:B------:R-:W-:Y:S01]  /*39170*/  FMUL R11, R2.reuse, R11 ;  /* 0x0000000b020b7220 */ /* 0x040fe20000400000 */
[----:B------:R3:W-:Y:S01]  /*39180*/  STL [R1+0x20c], R15 ;  /* 0x00020c0f01007387 */ /* 0x0007e20000100800 */
[----:B------:R-:W-:-:S02]  /*39190*/  FMUL R10, R2, R10 ;  /* 0x0000000a020a7220 */ /* 0x000fc40000400000 */
[----:B------:R0:W-:Y:S02]  /*391a0*/  STL [R1+0x1f8], R14 ;  /* 0x0001f80e01007387 */ /* 0x0001e40000100800 */
[C---:B------:R-:W-:Y:S01]  /*391b0*/  FMUL R9, R2.reuse, R9 ;  /* 0x0000000902097220 */ /* 0x040fe20000400000 */
[----:B------:R0:W-:Y:S01]  /*391c0*/  STL [R1+0x1fc], R13 ;  /* 0x0001fc0d01007387 */ /* 0x0001e20000100800 */
[----:B------:R0:W-:Y:S02]  /*391d0*/  STL [R1+0x1e8], R12 ;  /* 0x0001e80c01007387 */ /* 0x0001e40000100800 */
[C---:B------:R-:W-:Y:S02]  /*391e0*/  FMUL R8, R2.reuse, R8 ;  /* 0x0000000802087220 */ /* 0x040fe40000400000 */
[----:B------:R0:W-:Y:S02]  /*391f0*/  STL [R1+0x1ec], R11 ;  /* 0x0001ec0b01007387 */ /* 0x0001e40000100800 */
[C---:B------:R-:W-:Y:S01]  /*39200*/  FMUL R7, R2.reuse, R7 ;  /* 0x0000000702077220 */ /* 0x040fe20000400000 */
[----:B------:R-:W-:Y:S01]  /*39210*/  STL [R1+0x1d8], R10 ;  /* 0x0001d80a01007387 */ /* 0x000fe20000100800 */
[----:B------:R-:W-:Y:S02]  /*39220*/  STL [R1+0x1dc], R9 ;  /* 0x0001dc0901007387 */ /* 0x000fe40000100800 */
[----:B------:R-:W-:-:S02]  /*39230*/  FMUL R6, R2, R6 ;  /* 0x0000000602067220 */ /* 0x000fc40000400000 */
[----:B------:R-:W2:Y:S01]  /*39240*/  LDL.LU R22, [R1+0x1a8] ;  /* 0x0001a80001167983 */ /* 0x000ea20000300800 */
[----:B------:R-:W-:Y:S01]  /*39250*/  STL [R1+0x1c8], R8 ;  /* 0x0001c80801007387 */ /* 0x000fe20000100800 */
[C---:B------:R-:W-:Y:S02]  /*39260*/  FMUL R5, R2.reuse, R5 ;  /* 0x0000000502057220 */ /* 0x040fe40000400000 */
[----:B------:R-:W-:Y:S02]  /*39270*/  STL [R1+0x1cc], R7 ;  /* 0x0001cc0701007387 */ /* 0x000fe40000100800 */
[----:B------:R-:W2:Y:S01]  /*39280*/  LDL.LU R21, [R1+0x1ac] ;  /* 0x0001ac0001157983 */ /* 0x000ea20000300800 */
[----:B------:R-:W-:Y:S01]  /*39290*/  STL [R1+0x1b8], R6 ;  /* 0x0001b80601007387 */ /* 0x000fe20000100800 */
[----:B0-----:R-:W2:Y:S02]  /*392a0*/  LDL.LU R20, [R1+0x6b8] ;  /* 0x0006b80001147983 */ /* 0x001ea40000300800 */
[----:B------:R0:W-:Y:S02]  /*392b0*/  STL [R1+0x1bc], R5 ;  /* 0x0001bc0501007387 */ /* 0x0001e40000100800 */
[----:B---3--:R-:W3:Y:S01]  /*392c0*/  LDL.LU R18, [R1+0x6bc] ;  /* 0x0006bc0001127983 */ /* 0x008ee20000300800 */
[----:B----4-:R-:W4:Y:S01]  /*392d0*/  LDL.LU R17, [R1+0x6a8] ;  /* 0x0006a80001117983 */ /* 0x010f220000300800 */
[----:B-----5:R-:W5:Y:S02]  /*392e0*/  LDL.LU R16, [R1+0x6ac] ;  /* 0x0006ac0001107983 */ /* 0x020f640000300800 */
[----:B------:R-:W5:Y:S02]  /*392f0*/  LDL.LU R15, [R1+0x698] ;  /* 0x00069800010f7983 */ /* 0x000f640000300800 */
[----:B------:R-:W5:Y:S01]  /*39300*/  LDL.LU R14, [R1+0x69c] ;  /* 0x00069c00010e7983 */ /* 0x000f620000300800 */
[----:B------:R-:W5:Y:S01]  /*39310*/  LDL.LU R13, [R1+0x688] ;  /* 0x00068800010d7983 */ /* 0x000f620000300800 */
[----:B------:R-:W5:Y:S02]  /*39320*/  LDL.LU R12, [R1+0x68c] ;  /* 0x00068c00010c7983 */ /* 0x000f640000300800 */
[----:B------:R-:W5:Y:S01]  /*39330*/  LDL.LU R11, [R1+0x678] ;  /* 0x00067800010b7983 */ /* 0x000f620000300800 */
[----:B0-----:R-:W5:Y:S01]  /*39340*/  LDL.LU R5, [R1+0x67c] ;  /* 0x00067c0001057983 */ /* 0x001f620000300800 */
[----:B------:R-:W5:Y:S02]  /*39350*/  LDL.LU R10, [R1+0x668] ;  /* 0x00066800010a7983 */ /* 0x000f640000300800 */
[----:B------:R-:W5:Y:S02]  /*39360*/  LDL.LU R9, [R1+0x66c] ;  /* 0x00066c0001097983 */ /* 0x000f640000300800 */
[----:B------:R-:W5:Y:S01]  /*39370*/  LDL.LU R8, [R1+0x5a8] ;  /* 0x0005a80001087983 */ /* 0x000f620000300800 */
[----:B------:R-:W5:Y:S01]  /*39380*/  LDL.LU R7, [R1+0x5ac] ;  /* 0x0005ac0001077983 */ /* 0x000f620000300800 */
[----:B------:R-:W5:Y:S02]  /*39390*/  LDL.LU R19, [R1+0x9f4] ;  /* 0x0009f40001137983 */ /* 0x000f640000300800 */
[----:B------:R-:W5:Y:S02]  /*393a0*/  LDL R6, [R1+0x914] ;  /* 0x0009140001067983 */ /* 0x000f640000100800 */
[----:B--2---:R-:W-:-:S02]  /*393b0*/  FMUL R23, R2, R22 ;  /* 0x0000001602177220 */ /* 0x004fc40000400000 */
[C---:B------:R-:W-:Y:S02]  /*393c0*/  FMUL R22, R2.reuse, R21 ;  /* 0x0000001502167220 */ /* 0x040fe40000400000 */
[C---:B------:R-:W-:Y:S02]  /*393d0*/  FMUL R21, R2.reuse, R20 ;  /* 0x0000001402157220 */ /* 0x040fe40000400000 */
[C---:B---3--:R-:W-:Y:S02]  /*393e0*/  FMUL R20, R2.reuse, R18 ;  /* 0x0000001202147220 */ /* 0x048fe40000400000 */
[C---:B----4-:R-:W-:Y:S01]  /*393f0*/  FMUL R18, R2.reuse, R17 ;  /* 0x0000001102127220 */ /* 0x050fe20000400000 */
[----:B------:R-:W-:Y:S01]  /*39400*/  STL [R1+0x1a8], R23 ;  /* 0x0001a81701007387 */ /* 0x000fe20000100800 */
[----:B-----5:R-:W-:-:S03]  /*39410*/  FMUL R17, R2, R16 ;  /* 0x0000001002117220 */ /* 0x020fc60000400000 */
[----:B------:R-:W-:Y:S01]  /*39420*/  STL [R1+0x1ac], R22 ;  /* 0x0001ac1601007387 */ /* 0x000fe20000100800 */
[----:B------:R-:W-:-:S03]  /*39430*/  FMUL R16, R2, R15 ;  /* 0x0000000f02107220 */ /* 0x000fc60000400000 */
[----:B------:R-:W-:Y:S01]  /*39440*/  STL [R1+0x98], R21 ;  /* 0x0000981501007387 */ /* 0x000fe20000100800 */
[C---:B------:R-:W-:Y:S02]  /*39450*/  FMUL R15, R2.reuse, R14 ;  /* 0x0000000e020f7220 */ /* 0x040fe40000400000 */
[----:B------:R-:W-:Y:S02]  /*39460*/  STL [R1+0x9c], R20 ;  /* 0x00009c1401007387 */ /* 0x000fe40000100800 */
[C---:B------:R-:W-:Y:S01]  /*39470*/  FMUL R14, R2.reuse, R13 ;  /* 0x0000000d020e7220 */ /* 0x040fe20000400000 */
[----:B------:R0:W-:Y:S01]  /*39480*/  STL [R1+0x88], R18 ;  /* 0x0000881201007387 */ /* 0x0001e20000100800 */
[C---:B------:R-:W-:Y:S02]  /*39490*/  FMUL R13, R2.reuse, R12 ;  /* 0x0000000c020d7220 */ /* 0x040fe40000400000 */
[----:B------:R2:W-:Y:S02]  /*394a0*/  STL [R1+0x8c], R17 ;  /* 0x00008c1101007387 */ /* 0x0005e40000100800 */
[----:B------:R3:W-:Y:S01]  /*394b0*/  STL [R1+0x78], R16 ;  /* 0x0000781001007387 */ /* 0x0007e20000100800 */
[----:B------:R4:W-:Y:S01]  /*394c0*/  STL [R1+0x7c], R15 ;  /* 0x00007c0f01007387 */ /* 0x0009e20000100800 */
[----:B------:R-:W-:-:S02]  /*394d0*/  FMUL R12, R2, R11 ;  /* 0x0000000b020c7220 */ /* 0x000fc40000400000 */
[----:B------:R4:W-:Y:S02]  /*394e0*/  STL [R1+0x68], R14 ;  /* 0x0000680e01007387 */ /* 0x0009e40000100800 */
[----:B------:R-:W-:Y:S01]  /*394f0*/  FMUL R11, R2, R5 ;  /* 0x00000005020b7220 */ /* 0x000fe20000400000 */
[----:B------:R0:W-:Y:S01]  /*39500*/  STL [R1+0x6c], R13 ;  /* 0x00006c0d01007387 */ /* 0x0001e20000100800 */
[----:B------:R-:W1:Y:S02]  /*39510*/  LDL.LU R5, [R1+0xa7c] ;  /* 0x000a7c0001057983 */ /* 0x000e640000300800 */
[----:B------:R-:W-:Y:S02]  /*39520*/  FMUL R0, R0, 1.4426950216293334961 ;  /* 0x3fb8aa3b00007820 */ /* 0x000fe40000400000 */
[C---:B------:R-:W-:Y:S02]  /*39530*/  FMUL R10, R2.reuse, R10 ;  /* 0x0000000a020a7220 */ /* 0x040fe40000400000 */
[C---:B------:R-:W-:Y:S01]  /*39540*/  FMUL R9, R2.reuse, R9 ;  /* 0x0000000902097220 */ /* 0x040fe20000400000 */
[----:B------:R3:W-:Y:S01]  /*39550*/  STL [R1+0x58], R12 ;  /* 0x0000580c01007387 */ /* 0x0007e20000100800 */
[----:B------:R3:W-:Y:S02]  /*39560*/  STL [R1+0x5c], R11 ;  /* 0x00005c0b01007387 */ /* 0x0007e40000100800 */
[C---:B------:R-:W-:Y:S01]  /*39570*/  FMUL R8, R2.reuse, R8 ;  /* 0x0000000802087220 */ /* 0x040fe20000400000 */
[----:B------:R-:W1:Y:S01]  /*39580*/  MUFU.EX2 R0, R0 ;  /* 0x0000000000007308 */ /* 0x000e620000000800 */
[----:B------:R4:W-:Y:S01]  /*39590*/  STL [R1+0x48], R10 ;  /* 0x0000480a01007387 */ /* 0x0009e20000100800 */
[----:B------:R4:W-:Y:S02]  /*395a0*/  STL [R1+0x4c], R9 ;  /* 0x00004c0901007387 */ /* 0x0009e40000100800 */
[----:B------:R-:W-:-:S02]  /*395b0*/  FMUL R2, R2, R7 ;  /* 0x0000000702027220 */ /* 0x000fc40000400000 */
[----:B0-----:R-:W5:Y:S01]  /*395c0*/  LDL.LU R18, [R1+0x490] ;  /* 0x0004900001127983 */ /* 0x001f620000300800 */
[----:B------:R0:W-:Y:S01]  /*395d0*/  STL [R1+0x5a8], R8 ;  /* 0x0005a80801007387 */ /* 0x0001e20000100800 */
[----:B--2---:R-:W2:Y:S02]  /*395e0*/  LDL.LU R17, [R1+0x494] ;  /* 0x0004940001117983 */ /* 0x004ea40000300800 */
[----:B------:R-:W-:Y:S02]  /*395f0*/  STL [R1+0x5ac], R2 ;  /* 0x0005ac0201007387 */ /* 0x000fe40000100800 */
[----:B---3--:R-:W4:Y:S02]  /*39600*/  LDL.LU R16, [R1+0x480] ;  /* 0x0004800001107983 */ /* 0x008f240000300800 */
[----:B----4-:R-:W4:Y:S01]  /*39610*/  LDL.LU R15, [R1+0x484] ;  /* 0x00048400010f7983 */ /* 0x010f220000300800 */
[----:B------:R-:W2:Y:S02]  /*39620*/  LDL.LU R14, [R1+0x470] ;  /* 0x00047000010e7983 */ /* 0x000ea40000300800 */
[----:B------:R-:W4:Y:S02]  /*39630*/  LDL.LU R13, [R1+0x474] ;  /* 0x00047400010d7983 */ /* 0x000f240000300800 */
[----:B------:R-:W4:Y:S01]  /*39640*/  LDL.LU R12, [R1+0x460] ;  /* 0x00046000010c7983 */ /* 0x000f220000300800 */
[----:B------:R-:W4:Y:S01]  /*39650*/  LDL.LU R11, [R1+0x464] ;  /* 0x00046400010b7983 */ /* 0x000f220000300800 */
[----:B------:R-:W4:Y:S02]  /*39660*/  LDL.LU R10, [R1+0x450] ;  /* 0x00045000010a7983 */ /* 0x000f240000300800 */
[----:B------:R-:W4:Y:S02]  /*39670*/  LDL.LU R9, [R1+0x454] ;  /* 0x0004540001097983 */ /* 0x000f240000300800 */
[----:B0-----:R-:W4:Y:S01]  /*39680*/  LDL.LU R8, [R1+0x440] ;  /* 0x0004400001087983 */ /* 0x001f220000300800 */
[----:B------:R-:W4:Y:S01]  /*39690*/  LDL.LU R7, [R1+0x444] ;  /* 0x0004440001077983 */ /* 0x000f220000300800 */
[----:B-1----:R-:W-:-:S02]  /*396a0*/  FFMA R5, R0, R5, R3 ;  /* 0x0000000500057223 */ /* 0x002fc40000000003 */
[----:B------:R-:W-:Y:S02]  /*396b0*/  FADD R3, -R6, R19 ;  /* 0x0000001306037221 */ /* 0x000fe40000000100 */
[----:B------:R-:W3:Y:S01]  /*396c0*/  LDL.LU R6, [R1+0x420] ;  /* 0x0004200001067983 */ /* 0x000ee20000300800 */
[----:B------:R0:W-:Y:S03]  /*396d0*/  STL [R1+0xa7c], R5 ;  /* 0x000a7c0501007387 */ /* 0x0001e60000100800 */
[----:B0-----:R-:W3:Y:S01]  /*396e0*/  LDL.LU R5, [R1+0x424] ;  /* 0x0004240001057983 */ /* 0x001ee20000300800 */
[----:B------:R-:W-:Y:S02]  /*396f0*/  FMUL R2, R4, 1.4426950216293334961 ;  /* 0x3fb8aa3b04027820 */ /* 0x000fe40000400000 */
[C---:B-----5:R-:W-:Y:S02]  /*39700*/  FMUL R4, R0.reuse, R18 ;  /* 0x0000001200047220 */ /* 0x060fe40000400000 */
[----:B--2---:R-:W-:-:S02]  /*39710*/  FMUL R17, R0, R17 ;  /* 0x0000001100117220 */ /* 0x004fc40000400000 */
[C---:B----4-:R-:W-:Y:S01]  /*39720*/  FMUL R15, R0.reuse, R15 ;  /* 0x0000000f000f7220 */ /* 0x050fe20000400000 */
[----:B------:R0:W-:Y:S01]  /*39730*/  STL [R1+0x490], R4 ;  /* 0x0004900401007387 */ /* 0x0001e20000100800 */
[C---:B------:R-:W-:Y:S02]  /*39740*/  FMUL R14, R0.reuse, R14 ;  /* 0x0000000e000e7220 */ /* 0x040fe40000400000 */
[C---:B------:R-:W-:Y:S02]  /*39750*/  FMUL R13, R0.reuse, R13 ;  /* 0x0000000d000d7220 */ /* 0x040fe40000400000 */
[----:B------:R1:W-:Y:S02]  /*39760*/  STL [R1+0x494], R17 ;  /* 0x0004941101007387 */ /* 0x0003e40000100800 */
[C---:B------:R-:W-:Y:S02]  /*39770*/  FMUL R12, R0.reuse, R12 ;  /* 0x0000000c000c7220 */ /* 0x040fe40000400000 */
[----:B------:R-:W-:-:S02]  /*39780*/  FMUL R11, R0, R11 ;  /* 0x0000000b000b7220 */ /* 0x000fc40000400000 */
[C---:B0-----:R-:W-:Y:S02]  /*39790*/  FMUL R4, R0.reuse, R16 ;  /* 0x0000001000047220 */ /* 0x041fe40000400000 */
[C---:B------:R-:W-:Y:S02]  /*397a0*/  FMUL R10, R0.reuse, R10 ;  /* 0x0000000a000a7220 */ /* 0x040fe40000400000 */
[C---:B------:R-:W-:Y:S01]  /*397b0*/  FMUL R9, R0.reuse, R9 ;  /* 0x0000000900097220 */ /* 0x040fe20000400000 */
[----:B------:R-:W-:Y:S01]  /*397c0*/  STL [R1+0x480], R4 ;  /* 0x0004800401007387 */ /* 0x000fe20000100800 */
[----:B------:R0:W-:Y:S02]  /*397d0*/  STL [R1+0x484], R15 ;  /* 0x0004840f01007387 */ /* 0x0001e40000100800 */
[----:B------:R2:W-:Y:S02]  /*397e0*/  STL [R1+0x470], R14 ;  /* 0x0004700e01007387 */ /* 0x0005e40000100800 */
[----:B------:R4:W-:Y:S01]  /*397f0*/  STL [R1+0x474], R13 ;  /* 0x0004740d01007387 */ /* 0x0009e20000100800 */
[----:B------:R3:W-:Y:S01]  /*39800*/  STL [R1+0x460], R12 ;  /* 0x0004600c01007387 */ /* 0x0007e20000100800 */
[----:B------:R-:W-:-:S02]  /*39810*/  FMUL R8, R0, R8 ;  /* 0x0000000800087220 */ /* 0x000fc40000400000 */
[----:B------:R0:W-:Y:S02]  /*39820*/  STL [R1+0x464], R11 ;  /* 0x0004640b01007387 */ /* 0x0001e40000100800 */
[C---:B------:R-:W-:Y:S01]  /*39830*/  FMUL R7, R0.reuse, R7 ;  /* 0x0000000700077220 */ /* 0x040fe20000400000 */
[----:B------:R0:W-:Y:S01]  /*39840*/  STL [R1+0x450], R10 ;  /* 0x0004500a01007387 */ /* 0x0001e20000100800 */
[----:B------:R0:W-:Y:S02]  /*39850*/  STL [R1+0x454], R9 ;  /* 0x0004540901007387 */ /* 0x0001e40000100800 */
[----:B------:R-:W3:Y:S02]  /*39860*/  LDL.LU R22, [R1+0x410] ;  /* 0x0004100001167983 */ /* 0x000ee40000300800 */
[----:B------:R0:W-:Y:S01]  /*39870*/  STL [R1+0x440], R8 ;  /* 0x0004400801007387 */ /* 0x0001e20000100800 */
[----:B------:R0:W-:Y:S01]  /*39880*/  STL [R1+0x444], R7 ;  /* 0x0004440701007387 */ /* 0x0001e20000100800 */
[----:B------:R-:W3:Y:S02]  /*39890*/  LDL.LU R21, [R1+0x414] ;  /* 0x0004140001157983 */ /* 0x000ee40000300800 */
[----:B---3--:R-:W-:-:S05]  /*398a0*/  FMUL R6, R0, R6 ;  /* 0x0000000600067220 */ /* 0x008fca0000400000 */
[----:B------:R3:W-:Y:S01]  /*398b0*/  STL [R1+0x420], R6 ;  /* 0x0004200601007387 */ /* 0x0007e20000100800 */
[----:B------:R-:W5:Y:S02]  /*398c0*/  LDL.LU R20, [R1+0x400] ;  /* 0x0004000001147983 */ /* 0x000f640000300800 */
[----:B------:R-:W-:-:S05]  /*398d0*/  FMUL R5, R0, R5 ;  /* 0x0000000500057220 */ /* 0x000fca0000400000 */
[----:B------:R3:W-:Y:S01]  /*398e0*/  STL [R1+0x424], R5 ;  /* 0x0004240501007387 */ /* 0x0007e20000100800 */
[----:B------:R-:W5:Y:S02]  /*398f0*/  LDL.LU R19, [R1+0x404] ;  /* 0x0004040001137983 */ /* 0x000f640000300800 */
[----:B------:R-:W5:Y:S02]  /*39900*/  LDL.LU R18, [R1+0x3f0] ;  /* 0x0003f00001127983 */ /* 0x000f640000300800 */
[----:B-1----:R-:W5:Y:S01]  /*39910*/  LDL.LU R17, [R1+0x3f4] ;  /* 0x0003f40001117983 */ /* 0x002f620000300800 */
[----:B------:R-:W5:Y:S01]  /*39920*/  LDL.LU R16, [R1+0x3e0] ;  /* 0x0003e00001107983 */ /* 0x000f620000300800 */
[----:B0-----:R-:W5:Y:S02]  /*39930*/  LDL.LU R15, [R1+0x3e4] ;  /* 0x0003e400010f7983 */ /* 0x001f640000300800 */
[----:B--2---:R-:W2:Y:S02]  /*39940*/  LDL.LU R14, [R1+0x3d0] ;  /* 0x0003d000010e7983 */ /* 0x004ea40000300800 */
[----:B----4-:R-:W4:Y:S01]  /*39950*/  LDL.LU R13, [R1+0x3d4] ;  /* 0x0003d400010d7983 */ /* 0x010f220000300800 */
[----:B---3--:R-:W3:Y:S01]  /*39960*/  LDL.LU R12, [R1+0x3c0] ;  /* 0x0003c000010c7983 */ /* 0x008ee20000300800 */
[----:B------:R-:W3:Y:S02]  /*39970*/  LDL.LU R11, [R1+0x3c4] ;  /* 0x0003c400010b7983 */ /* 0x000ee40000300800 */
[----:B------:R-:W3:Y:S02]  /*39980*/  LDL.LU R10, [R1+0x3b0] ;  /* 0x0003b000010a7983 */ /* 0x000ee40000300800 */
[----:B------:R-:W3:Y:S01]  /*39990*/  LDL.LU R9, [R1+0x3b4] ;  /* 0x0003b40001097983 */ /* 0x000ee20000300800 */
[----:B------:R-:W3:Y:S01]  /*399a0*/  LDL.LU R8, [R1+0x3a0] ;  /* 0x0003a00001087983 */ /* 0x000ee20000300800 */
[----:B------:R-:W3:Y:S02]  /*399b0*/  LDL.LU R7, [R1+0x3a4] ;  /* 0x0003a40001077983 */ /* 0x000ee40000300800 */
[----:B------:R-:W3:Y:S02]  /*399c0*/  LDL.LU R6, [R1+0x390] ;  /* 0x0003900001067983 */ /* 0x000ee40000300800 */
[----:B------:R-:W3:Y:S02]  /*399d0*/  LDL.LU R5, [R1+0x394] ;  /* 0x0003940001057983 */ /* 0x000ee40000300800 */
[----:B------:R-:W-:-:S02]  /*399e0*/  FMUL R22, R0, R22 ;  /* 0x0000001600167220 */ /* 0x000fc40000400000 */
[----:B------:R-:W-:-:S03]  /*399f0*/  FMUL R21, R0, R21 ;  /* 0x0000001500157220 */ /* 0x000fc60000400000 */
[----:B------:R-:W-:Y:S02]  /*39a00*/  STL [R1+0x410], R22 ;  /* 0x0004101601007387 */ /* 0x000fe40000100800 */
[----:B------:R-:W-:Y:S02]  /*39a10*/  STL [R1+0x414], R21 ;  /* 0x0004141501007387 */ /* 0x000fe40000100800 */
[----:B------:R-:W0:Y:S01]  /*39a20*/  S2R R29, SR_TID.X ;  /* 0x00000000001d7919 */ /* 0x000e220000002100 */
[----:B-----5:R-:W-:-:S05]  /*39a30*/  FMUL R20, R0, R20 ;  /* 0x0000001400147220 */ /* 0x020fca0000400000 */
[----:B------:R-:W-:Y:S01]  /*39a40*/  STL [R1+0x400], R20 ;  /* 0x0004001401007387 */ /* 0x000fe20000100800 */
[C---:B------:R-:W-:Y:S02]  /*39a50*/  FMUL R19, R0.reuse, R19 ;  /* 0x0000001300137220 */ /* 0x040fe40000400000 */
[C---:B------:R-:W-:Y:S02]  /*39a60*/  FMUL R18, R0.reuse, R18 ;  /* 0x0000001200127220 */ /* 0x040fe40000400000 */
[C---:B------:R-:W-:Y:S02]  /*39a70*/  FMUL R17, R0.reuse, R17 ;  /* 0x0000001100117220 */ /* 0x040fe40000400000 */
[C---:B------:R-:W-:Y:S02]  /*39a80*/  FMUL R16, R0.reuse, R16 ;  /* 0x0000001000107220 */ /* 0x040fe40000400000 */
[C---:B------:R-:W-:Y:S01]  /*39a90*/  FMUL R15, R0.reuse, R15 ;  /* 0x0000000f000f7220 */ /* 0x040fe20000400000 */
[----:B------:R1:W-:Y:S01]  /*39aa0*/  STL [R1+0x404], R19 ;  /* 0x0004041301007387 */ /* 0x0003e20000100800 */
[----:B--2---:R-:W-:-:S02]  /*39ab0*/  FMUL R14, R0, R14 ;  /* 0x0000000e000e7220 */ /* 0x004fc40000400000 */
[----:B------:R-:W-:Y:S02]  /*39ac0*/  STL [R1+0x3f0], R18 ;  /* 0x0003f01201007387 */ /* 0x000fe40000100800 */
[C---:B----4-:R-:W-:Y:S01]  /*39ad0*/  FMUL R13, R0.reuse, R13 ;  /* 0x0000000d000d7220 */ /* 0x050fe20000400000 */
[----:B------:R-:W-:Y:S01]  /*39ae0*/  STL [R1+0x3f4], R17 ;  /* 0x0003f41101007387 */ /* 0x000fe20000100800 */
[C---:B---3--:R-:W-:Y:S02]  /*39af0*/  FMUL R12, R0.reuse, R12 ;  /* 0x0000000c000c7220 */ /* 0x048fe40000400000 */
[----:B------:R-:W-:Y:S02]  /*39b00*/  STL [R1+0x3e0], R16 ;  /* 0x0003e01001007387 */ /* 0x000fe40000100800 */
[C---:B------:R-:W-:Y:S01]  /*39b10*/  FMUL R11, R0.reuse, R11 ;  /* 0x0000000b000b7220 */ /* 0x040fe20000400000 */
[----:B------:R-:W-:Y:S01]  /*39b20*/  STL [R1+0x3e4], R15 ;  /* 0x0003e40f01007387 */ /* 0x000fe20000100800 */
[----:B------:R-:W-:-:S02]  /*39b30*/  FMUL R10, R0, R10 ;  /* 0x0000000a000a7220 */ /* 0x000fc40000400000 */
[----:B------:R-:W-:Y:S02]  /*39b40*/  STL [R1+0x3d0], R14 ;  /* 0x0003d00e01007387 */ /* 0x000fe40000100800 */
[C---:B------:R-:W-:Y:S01]  /*39b50*/  FMUL R9, R0.reuse, R9 ;  /* 0x0000000900097220 */ /* 0x040fe20000400000 */
[----:B------:R-:W-:Y:S01]  /*39b60*/  STL [R1+0x3d4], R13 ;  /* 0x0003d40d01007387 */ /* 0x000fe20000100800 */
[C---:B------:R-:W-:Y:S02]  /*39b70*/  FMUL R8, R0.reuse, R8 ;  /* 0x0000000800087220 */ /* 0x040fe40000400000 */
[----:B------:R-:W-:Y:S02]  /*39b80*/  STL [R1+0x3c0], R12 ;  /* 0x0003c00c01007387 */ /* 0x000fe40000100800 */
[C---:B------:R-:W-:Y:S01]  /*39b90*/  FMUL R7, R0.reuse, R7 ;  /* 0x0000000700077220 */ /* 0x040fe20000400000 */
[----:B------:R2:W-:Y:S01]  /*39ba0*/  STL [R1+0x3c4], R11 ;  /* 0x0003c40b01007387 */ /* 0x0005e20000100800 */
[----:B------:R-:W-:Y:S02]  /*39bb0*/  STL [R1+0x3b0], R10 ;  /* 0x0003b00a01007387 */ /* 0x000fe40000100800 */
[----:B------:R-:W-:-:S02]  /*39bc0*/  FMUL R6, R0, R6 ;  /* 0x0000000600067220 */ /* 0x000fc40000400000 */
[----:B------:R-:W-:Y:S01]  /*39bd0*/  STL [R1+0x3b4], R9 ;  /* 0x0003b40901007387 */ /* 0x000fe20000100800 */
[----:B------:R-:W-:Y:S01]  /*39be0*/  STL [R1+0x3a0], R8 ;  /* 0x0003a00801007387 */ /* 0x000fe20000100800 */
[----:B------:R-:W-:Y:S02]  /*39bf0*/  FMUL R0, R0, R5 ;  /* 0x0000000500007220 */ /* 0x000fe40000400000 */
[----:B------:R-:W-:Y:S02]  /*39c00*/  STL [R1+0x3a4], R7 ;  /* 0x0003a40701007387 */ /* 0x000fe40000100800 */
[----:B-1----:R-:W3:Y:S01]  /*39c10*/  LDL.LU R19, [R1+0xa80] ;  /* 0x000a800001137983 */ /* 0x002ee20000300800 */
[----:B------:R-:W-:Y:S01]  /*39c20*/  STL [R1+0x390], R6 ;  /* 0x0003900601007387 */ /* 0x000fe20000100800 */
[----:B--2---:R-:W2:Y:S02]  /*39c30*/  LDL.LU R11, [R1+0x498] ;  /* 0x00049800010b7983 */ /* 0x004ea40000300800 */
[----:B------:R1:W-:Y:S02]  /*39c40*/  STL [R1+0x394], R0 ;  /* 0x0003940001007387 */ /* 0x0003e40000100800 */
[----:B-1----:R-:W-:-:S02]  /*39c50*/  FMUL R0, R3, 1.4426950216293334961 ;  /* 0x3fb8aa3b03007820 */ /* 0x002fc40000400000 */
[----:B------:R-:W-:Y:S02]  /*39c60*/  FADD R3, -R28, R27 ;  /* 0x0000001b1c037221 */ /* 0x000fe40000000100 */
[----:B------:R-:W4:Y:S01]  /*39c70*/  LDL.LU R27, [R1+0x1ea8] ;  /* 0x001ea800011b7983 */ /* 0x000f220000300800 */
        /* <DEDUP_REMOVED lines=12> */
[----:B0-----:R-:W-:-:S04]  /*39d40*/  LOP3.LUT R29, R29, 0x1c, RZ, 0xc0, !PT ;  /* 0x0000001c1d1d7812 */ /* 0x001fc800078ec0ff */
[----:B------:R-:W-:-:S05]  /*39d50*/  LEA.HI R29, R29, 0x28, RZ, 0x1e ;  /* 0x000000281d1d7811 */ /* 0x000fca00078ff0ff */
[----:B------:R-:W3:Y:S01]  /*39d60*/  LDS R4, [R29.X8+0x20000] ;  /* 0x020000001d047984 */ /* 0x000ee20000008800 */
[----:B------:R-:W3:Y:S02]  /*39d70*/  MUFU.EX2 R2, R2 ;  /* 0x0000000200027308 */ /* 0x000ee40000000800 */
[----:B---3--:R-:W-:-:S05]  /*39d80*/  FFMA R19, R2, R19, R4 ;  /* 0x0000001302137223 */ /* 0x008fca0000000004 */
[----:B------:R2:W-:Y:S02]  /*39d90*/  STL [R1+0xa80], R19 ;  /* 0x000a801301007387 */ /* 0x0005e40000100800 */
[C---:B--2---:R-:W-:Y:S02]  /*39da0*/  FMUL R19, R2.reuse, R11 ;  /* 0x0000000b02137220 */ /* 0x044fe40000400000 */
[----:B----4-:R-:W-:Y:S04]  /*39db0*/  LDS R5, [R27.X8+0x20000] ;  /* 0x020000001b057984 */ /* 0x010fe80000008800 */
[----:B------:R-:W2:Y:S01]  /*39dc0*/  LDL.LU R11, [R1+0x428] ;  /* 0x00042800010b7983 */ /* 0x000ea20000300800 */
[----:B-----5:R-:W-:-:S03]  /*39dd0*/  FMUL R4, R2, R10 ;  /* 0x0000000a02047220 */ /* 0x020fc60000400000 */
[----:B------:R-:W-:Y:S01]  /*39de0*/  STL [R1+0x498], R19 ;  /* 0x0004981301007387 */ /* 0x000fe20000100800 */
[----:B------:R-:W3:Y:S03]  /*39df0*/  LDL.LU R10, [R1+0x42c] ;  /* 0x00042c00010a7983 */ /* 0x000ee60000300800 */
[----:B------:R-:W0:Y:S04]  /*39e00*/  LDS R6, [R28.X8+0x20000] ;  /* 0x020000001c067984 */ /* 0x000e280000008800 */
[----:B------:R1:W-:Y:S01]  /*39e10*/  STL [R1+0x49c], R4 ;  /* 0x00049c0401007387 */ /* 0x0003e20000100800 */
[C---:B------:R-:W-:Y:S02]  /*39e20*/  FMUL R17, R2.reuse, R17 ;  /* 0x0000001102117220 */ /* 0x040fe40000400000 */
[----:B------:R-:W-:-:S02]  /*39e30*/  FMUL R16, R2, R16 ;  /* 0x0000001002107220 */ /* 0x000fc40000400000 */
[C---:B-1----:R-:W-:Y:S02]  /*39e40*/  FMUL R4, R2.reuse, R18 ;  /* 0x0000001202047220 */ /* 0x042fe40000400000 */
[----:B------:R-:W-:-:S03]  /*39e50*/  FMUL R14, R2, R14 ;  /* 0x0000000e020e7220 */ /* 0x000fc60000400000 */
[----:B------:R1:W-:Y:S01]  /*39e60*/  STL [R1+0x488], R4 ;  /* 0x0004880401007387 */ /* 0x0003e20000100800 */
[----:B------:R-:W-:Y:S02]  /*39e70*/  STL [R1+0x48c], R17 ;  /* 0x00048c1101007387 */ /* 0x000fe40000100800 */
[----:B------:R-:W-:Y:S02]  /*39e80*/  STL [R1+0x478], R16 ;  /* 0x0004781001007387 */ /* 0x000fe40000100800 */
[C---:B------:R-:W-:Y:S02]  /*39e90*/  FMUL R13, R2.reuse, R13 ;  /* 0x0000000d020d7220 */ /* 0x040fe40000400000 */
[----:B-1----:R-:W-:-:S05]  /*39ea0*/  FMUL R4, R2, R15 ;  /* 0x0000000f02047220 */ /* 0x002fca0000400000 */
[----:B------:R1:W-:Y:S01]  /*39eb0*/  STL [R1+0x47c], R4 ;  /* 0x00047c0401007387 */ /* 0x0003e20000100800 */
[----:B------:R-:W-:Y:S02]  /*39ec0*/  STL [R1+0x468], R14 ;  /* 0x0004680e01007387 */ /* 0x000fe40000100800 */
[----:B------:R-:W-:Y:S02]  /*39ed0*/  STL [R1+0x46c], R13 ;  /* 0x00046c0d01007387 */ /* 0x000fe40000100800 */
[C---:B------:R-:W-:Y:S02]  /*39ee0*/  FMUL R8, R2.reuse, R8 ;  /* 0x0000000802087220 */ /* 0x040fe40000400000 */
[C---:B-1----:R-:W-:Y:S02]  /*39ef0*/  FMUL R4, R2.reuse, R12 ;  /* 0x0000000c02047220 */ /* 0x042fe40000400000 */
[C---:B------:R-:W-:Y:S02]  /*39f00*/  FMUL R12, R2.reuse, R9 ;  /* 0x00000009020c7220 */ /* 0x040fe40000400000 */
[----:B------:R-:W4:Y:S01]  /*39f10*/  LDL.LU R9, [R1+0x418] ;  /* 0x0004180001097983 */ /* 0x000f220000300800 */
[----:B------:R1:W-:Y:S02]  /*39f20*/  STL [R1+0x458], R4 ;  /* 0x0004580401007387 */ /* 0x0003e40000100800 */
[C---:B------:R-:W-:Y:S01]  /*39f30*/  FMUL R7, R2.reuse, R7 ;  /* 0x0000000702077220 */ /* 0x040fe20000400000 */
[----:B-1----:R-:W5:Y:S01]  /*39f40*/  LDL.LU R4, [R1+0x41c] ;  /* 0x00041c0001047983 */ /* 0x002f620000300800 */
[----:B------:R-:W-:Y:S02]  /*39f50*/  STL [R1+0x45c], R12 ;  /* 0x00045c0c01007387 */ /* 0x000fe40000100800 */
[----:B------:R-:W5:Y:S02]  /*39f60*/  LDL.LU R19, [R1+0x408] ;  /* 0x0004080001137983 */ /* 0x000f640000300800 */
[----:B------:R1:W-:Y:S01]  /*39f70*/  STL [R1+0x448], R8 ;  /* 0x0004480801007387 */ /* 0x0003e20000100800 */
[----:B------:R-:W5:Y:S01]  /*39f80*/  LDL.LU R18, [R1+0x40c] ;  /* 0x00040c0001127983 */ /* 0x000f620000300800 */
[----:B------:R0:W-:Y:S03]  /*39f90*/  STL [R1+0x44c], R7 ;  /* 0x00044c0701007387 */ /* 0x0001e60000100800 */
[----:B-1----:R-:W5:Y:S01]  /*39fa0*/  LDL.LU R8, [R1+0x3f8] ;  /* 0x0003f80001087983 */ /* 0x002f620000300800 */
[----:B0-----:R-:W5:Y:S02]  /*39fb0*/  LDL.LU R7, [R1+0x3fc] ;  /* 0x0003fc0001077983 */ /* 0x001f640000300800 */
[----:B------:R-:W5:Y:S02]  /*39fc0*/  LDL.LU R17, [R1+0x3e8] ;  /* 0x0003e80001117983 */ /* 0x000f640000300800 */
[----:B--2---:R-:W-:-:S02]  /*39fd0*/  FMUL R11, R2, R11 ;  /* 0x0000000b020b7220 */ /* 0x004fc40000400000 */
[----:B---3--:R-:W-:-:S03]  /*39fe0*/  FMUL R10, R2, R10 ;  /* 0x0000000a020a7220 */ /* 0x008fc60000400000 */
[----:B------:R0:W-:Y:S01]  /*39ff0*/  STL [R1+0x428], R11 ;  /* 0x0004280b01007387 */ /* 0x0001e20000100800 */
[----:B------:R-:W2:Y:S03]  /*3a000*/  LDL.LU R16, [R1+0x3ec] ;  /* 0x0003ec0001107983 */ /* 0x000ea60000300800 */
[----:B------:R1:W-:Y:S01]  /*3a010*/  STL [R1+0x42c], R10 ;  /* 0x00042c0a01007387 */ /* 0x0003e20000100800 */
[----:B------:R-:W3:Y:S03]  /*3a020*/  LDL.LU R15, [R1+0x3d8] ;  /* 0x0003d800010f7983 */ /* 0x000ee60000300800 */
[----:B------:R-:W3:Y:S01]  /*3a030*/  LDL.LU R14, [R1+0x3dc] ;  /* 0x0003dc00010e7983 */ /* 0x000ee20000300800 */
[----:B------:R-:W3:Y:S02]  /*3a040*/  LDL.LU R13, [R1+0x3c8] ;  /* 0x0003c800010d7983 */ /* 0x000ee40000300800 */
[----:B------:R-:W3:Y:S01]  /*3a050*/  LDL.LU R12, [R1+0x3cc] ;  /* 0x0003cc00010c7983 */ /* 0x000ee20000300800 */
[----:B0-----:R-:W3:Y:S04]  /*3a060*/  LDL.LU R11, [R1+0x3b8] ;  /* 0x0003b800010b7983 */ /* 0x001ee80000300800 */
[----:B-1----:R-:W3:Y:S01]  /*3a070*/  LDL.LU R10, [R1+0x3bc] ;  /* 0x0003bc00010a7983 */ /* 0x002ee20000300800 */
[----:B----4-:R-:W-:-:S03]  /*3a080*/  FMUL R21, R2, R9 ;  /* 0x0000000902157220 */ /* 0x010fc60000400000 */
[----:B------:R-:W4:Y:S02]  /*3a090*/  LDL.LU R9, [R1+0x3a8] ;  /* 0x0003a80001097983 */ /* 0x000f240000300800 */
[----:B------:R0:W-:Y:S02]  /*3a0a0*/  STL [R1+0x418], R21 ;  /* 0x0004181501007387 */ /* 0x0001e40000100800 */
[C---:B-----5:R-:W-:Y:S02]  /*3a0b0*/  FMUL R20, R2.reuse, R4 ;  /* 0x0000000402147220 */ /* 0x060fe40000400000 */
[----:B------:R-:W5:Y:S03]  /*3a0c0*/  LDL.LU R4, [R1+0x3ac] ;  /* 0x0003ac0001047983 */ /* 0x000f660000300800 */
[----:B------:R1:W-:Y:S02]  /*3a0d0*/  STL [R1+0x41c], R20 ;  /* 0x00041c1401007387 */ /* 0x0003e40000100800 */
[----:B0-----:R-:W-:-:S05]  /*3a0e0*/  FMUL R21, R2, R19 ;  /* 0x0000001302157220 */ /* 0x001fca0000400000 */
[----:B------:R-:W-:Y:S01]  /*3a0f0*/  STL [R1+0x408], R21 ;  /* 0x0004081501007387 */ /* 0x000fe20000100800 */
[C---:B-1----:R-:W-:Y:S02]  /*3a100*/  FMUL R20, R2.reuse, R18 ;  /* 0x0000001202147220 */ /* 0x042fe40000400000 */
[C---:B------:R-:W-:Y:S02]  /*3a110*/  FMUL R19, R2.reuse, R8 ;  /* 0x0000000802137220 */ /* 0x040fe40000400000 */
[C---:B------:R-:W-:Y:S01]  /*3a120*/  FMUL R18, R2.reuse, R7 ;  /* 0x0000000702127220 */ /* 0x040fe20000400000 */
[----:B------:R-:W-:Y:S01]  /*3a130*/  STL [R1+0x40c], R20 ;  /* 0x00040c1401007387 */ /* 0x000fe20000100800 */
[----:B------:R-:W5:Y:S02]  /*3a140*/  LDL.LU R8, [R1+0x398] ;  /* 0x0003980001087983 */ /* 0x000f640000300800 */
[----:B------:R0:W-:Y:S02]  /*3a150*/  STL [R1+0x3f8], R19 ;  /* 0x0003f81301007387 */ /* 0x0001e40000100800 */
[----:B------:R-:W5:Y:S02]  /*3a160*/  LDL.LU R7, [R1+0x39c] ;  /* 0x00039c0001077983 */ /* 0x000f640000300800 */
[C---:B------:R-:W-:Y:S01]  /*3a170*/  FMUL R17, R2.reuse, R17 ;  /* 0x0000001102117220 */ /* 0x040fe20000400000 */
[----:B------:R-:W-:Y:S04]  /*3a180*/  STL [R1+0x3fc], R18 ;  /* 0x0003fc1201007387 */ /* 0x000fe80000100800 */
[----:B------:R-:W-:Y:S01]  /*3a190*/  STL [R1+0x3e8], R17 ;  /* 0x0003e81101007387 */ /* 0x000fe20000100800 */
[----:B--2---:R-:W-:-:S02]  /*3a1a0*/  FMUL R16, R2, R16 ;  /* 0x0000001002107220 */ /* 0x004fc40000400000 */
[C---:B---3--:R-:W-:Y:S02]  /*3a1b0*/  FMUL R15, R2.reuse, R15 ;  /* 0x0000000f020f7220 */ /* 0x048fe40000400000 */
[C---:B------:R-:W-:Y:S02]  /*3a1c0*/  FMUL R14, R2.reuse, R14 ;  /* 0x0000000e020e7220 */ /* 0x040fe40000400000 */
[C---:B------:R-:W-:Y:S02]  /*3a1d0*/  FMUL R13, R2.reuse, R13 ;  /* 0x0000000d020d7220 */ /* 0x040fe40000400000 */
[C---:B------:R-:W-:Y:S01]  /*3a1e0*/  FMUL R12, R2.reuse, R12 ;  /* 0x0000000c020c7220 */ /* 0x040fe20000400000 */
[----:B------:R-:W-:Y:S01]  /*3a1f0*/  STL [R1+0x3ec], R16 ;  /* 0x0003ec1001007387 */ /* 0x000fe20000100800 */
[----:B------:R-:W-:Y:S02]  /*3a200*/  STL [R1+0x3d8], R15 ;  /* 0x0003d80f01007387 */ /* 0x000fe40000100800 */
[----:B------:R1:W-:Y:S02]  /*3a210*/  STL [R1+0x3dc], R14 ;  /* 0x0003dc0e01007387 */ /* 0x0003e40000100800 */
[C---:B------:R-:W-:Y:S01]  /*3a220*/  FMUL R11, R2.reuse, R11 ;  /* 0x0000000b020b7220 */ /* 0x040fe20000400000 */
[----:B------:R-:W-:Y:S01]  /*3a230*/  STL [R1+0x3c8], R13 ;  /* 0x0003c80d01007387 */ /* 0x000fe20000100800 */
[----:B------:R-:W-:-:S02]  /*3a240*/  FMUL R10, R2, R10 ;  /* 0x0000000a020a7220 */ /* 0x000fc40000400000 */
[----:B------:R-:W-:Y:S02]  /*3a250*/  STL [R1+0x3cc], R12 ;  /* 0x0003cc0c01007387 */ /* 0x000fe40000100800 */
[----:B0-----:R-:W2:Y:S01]  /*3a260*/  LDL.LU R19, [R1+0xa84] ;  /* 0x000a840001137983 */ /* 0x001ea20000300800 */
[----:B------:R-:W-:Y:S04]  /*3a270*/  STL [R1+0x3b8], R11 ;  /* 0x0003b80b01007387 */ /* 0x000fe80000100800 */
[----:B-1----:R-:W3:Y:S01]  /*3a280*/  LDL.LU R14, [R1+0xa88] ;  /* 0x000a8800010e7983 */ /* 0x002ee20000300800 */
[----:B------:R4:W-:Y:S02]  /*3a290*/  STL [R1+0x3bc], R10 ;  /* 0x0003bc0a01007387 */ /* 0x0009e40000100800 */
[----:B------:R-:W3:Y:S02]  /*3a2a0*/  LDL.LU R18, [R1+0x180] ;  /* 0x0001800001127983 */ /* 0x000ee40000300800 */
[----:B----4-:R-:W-:-:S05]  /*3a2b0*/  FMUL R10, R2, R9 ;  /* 0x00000009020a7220 */ /* 0x010fca0000400000 */
[----:B------:R0:W-:Y:S01]  /*3a2c0*/  STL [R1+0x3a8], R10 ;  /* 0x0003a80a01007387 */ /* 0x0001e20000100800 */
[----:B-----5:R-:W-:-:S03]  /*3a2d0*/  FMUL R9, R2, R4 ;  /* 0x0000000402097220 */ /* 0x020fc60000400000 */
[----:B------:R-:W4:Y:S02]  /*3a2e0*/  LDL.LU R4, [R1+0x184] ;  /* 0x0001840001047983 */ /* 0x000f240000300800 */
[----:B------:R1:W-:Y:S02]  /*3a2f0*/  STL [R1+0x3ac], R9 ;  /* 0x0003ac0901007387 */ /* 0x0003e40000100800 */
[----:B------:R-:W5:Y:S02]  /*3a300*/  LDL.LU R17, [R1+0x170] ;  /* 0x0001700001117983 */ /* 0x000f640000300800 */
[----:B------:R-:W5:Y:S02]  /*3a310*/  LDL.LU R16, [R1+0x174] ;  /* 0x0001740001107983 */ /* 0x000f640000300800 */
[C---:B------:R-:W-:Y:S02]  /*3a320*/  FMUL R8, R2.reuse, R8 ;  /* 0x0000000802087220 */ /* 0x040fe40000400000 */
[----:B------:R-:W-:-:S03]  /*3a330*/  FMUL R2, R2, R7 ;  /* 0x0000000702027220 */ /* 0x000fc60000400000 */
[----:B------:R1:W-:Y:S01]  /*3a340*/  STL [R1+0x398], R8 ;  /* 0x0003980801007387 */ /* 0x0003e20000100800 */
[----:B------:R-:W5:Y:S02]  /*3a350*/  LDL.LU R15, [R1+0x160] ;  /* 0x00016000010f7983 */ /* 0x000f640000300800 */
[----:B------:R-:W-:Y:S02]  /*3a360*/  STL [R1+0x39c], R2 ;  /* 0x00039c0201007387 */ /* 0x000fe40000100800 */
[----:B------:R-:W5:Y:S01]  /*3a370*/  LDL.LU R7, [R1+0x164] ;  /* 0x0001640001077983 */ /* 0x000f620000300800 */
[----:B0-----:R-:W5:Y:S01]  /*3a380*/  LDL.LU R10, [R1+0x150] ;  /* 0x00015000010a7983 */ /* 0x001f620000300800 */
[----:B-1----:R-:W5:Y:S03]  /*3a390*/  LDL.LU R9, [R1+0x154] ;  /* 0x0001540001097983 */ /* 0x002f660000300800 */
[----:B------:R-:W5:Y:S01]  /*3a3a0*/  LDL.LU R13, [R1+0x140] ;  /* 0x00014000010d7983 */ /* 0x000f620000300800 */
[----:B------:R-:W5:Y:S03]  /*3a3b0*/  LDL.LU R12, [R1+0x144] ;  /* 0x00014400010c7983 */ /* 0x000f660000300800 */
[----:B------:R-:W5:Y:S01]  /*3a3c0*/  LDL.LU R11, [R1+0x130] ;  /* 0x00013000010b7983 */ /* 0x000f620000300800 */
[----:B------:R-:W5:Y:S02]  /*3a3d0*/  LDL.LU R8, [R1+0x134] ;  /* 0x0001340001087983 */ /* 0x000f640000300800 */
[----:B------:R-:W-:Y:S01]  /*3a3e0*/  FMUL R3, R3, 1.4426950216293334961 ;  /* 0x3fb8aa3b03037820 */ /* 0x000fe20000400000 */
[----:B------:R-:W2:Y:S08]  /*3a3f0*/  MUFU.EX2 R0, R0 ;  /* 0x0000000000007308 */ /* 0x000eb00000000800 */
[----:B------:R-:W3:Y:S01]  /*3a400*/  MUFU.EX2 R3, R3 ;  /* 0x0000000300037308 */ /* 0x000ee20000000800 */
[----:B--2---:R-:W-:-:S02]  /*3a410*/  FFMA R19, R0, R19, R6 ;  /* 0x0000001300137223 */ /* 0x004fc40000000006 */
[----:B---3--:R-:W-:Y:S02]  /*3a420*/  FFMA R14, R3, R14, R5 ;  /* 0x0000000e030e7223 */ /* 0x008fe40000000005 */
[----:B------:R-:W-:-:S03]  /*3a430*/  FMUL R6, R0, R18 ;  /* 0x0000001200067220 */ /* 0x000fc60000400000 */
[----:B------:R0:W-:Y:S04]  /*3a440*/  STL [R1+0xa88], R14 ;  /* 0x000a880e01007387 */ /* 0x0001e80000100800 */
[----:B0-----:R-:W2:Y:S01]  /*3a450*/  LDL R14, [R1+0x434] ;  /* 0x00043400010e7983 */ /* 0x001ea20000100800 */
[----:B------:R-:W-:Y:S02]  /*3a460*/  STL [R1+0xa84], R19 ;  /* 0x000a841301007387 */ /* 0x000fe40000100800 */
[----:B------:R-:W3:Y:S02]  /*3a470*/  LDL.LU R5, [R1+0x120] ;  /* 0x0001200001057983 */ /* 0x000ee40000300800 */
[----:B------:R-:W-:Y:S02]  /*3a480*/  STL [R1+0x180], R6 ;  /* 0x0001800601007387 */ /* 0x000fe40000100800 */
[----:B----4-:R-:W-:-:S02]  /*3a490*/  FMUL R2, R0, R4 ;  /* 0x0000000400027220 */ /* 0x010fc40000400000 */
[----:B------:R-:W4:Y:S03]  /*3a4a0*/  LDL.LU R4, [R1+0x124] ;  /* 0x0001240001047983 */ /* 0x000f260000300800 */
[----:B------:R0:W-:Y:S02]  /*3a4b0*/  STL [R1+0x184], R2 ;  /* 0x0001840201007387 */ /* 0x0001e40000100800 */
[C---:B-----5:R-:W-:Y:S02]  /*3a4c0*/  FMUL R16, R0.reuse, R16 ;  /* 0x0000001000107220 */ /* 0x060fe40000400000 */
[----:B0-----:R-:W-:-:S05]  /*3a4d0*/  FMUL R2, R0, R17 ;  /* 0x0000001100027220 */ /* 0x001fca0000400000 */
[----:B------:R0:W-:Y:S01]  /*3a4e0*/  STL [R1+0x170], R2 ;  /* 0x0001700201007387 */ /* 0x0001e20000100800 */
[----:B------:R-:W-:Y:S02]  /*3a4f0*/  STL [R1+0x174], R16 ;  /* 0x0001741001007387 */ /* 0x000fe40000100800 */
[C---:B------:R-:W-:Y:S02]  /*3a500*/  FMUL R6, R0.reuse, R15 ;  /* 0x0000000f00067220 */ /* 0x040fe40000400000 */
[C---:B0-----:R-:W-:Y:S02]  /*3a510*/  FMUL R2, R0.reuse, R7 ;  /* 0x0000000700027220 */ /* 0x041fe40000400000 */
[----:B------:R-:W5:Y:S01]  /*3a520*/  LDL.LU R7, [R1+0x110] ;  /* 0x0001100001077983 */ /* 0x000f620000300800 */
[----:B------:R0:W-:Y:S03]  /*3a530*/  STL [R1+0x160], R6 ;  /* 0x0001600601007387 */ /* 0x0001e60000100800 */
[----:B0-----:R-:W2:Y:S01]  /*3a540*/  LDL.LU R6, [R1+0x114] ;  /* 0x0001140001067983 */ /* 0x001ea20000300800 */
[----:B------:R-:W-:-:S02]  /*3a550*/  FMUL R15, R0, R10 ;  /* 0x0000000a000f7220 */ /* 0x000fc40000400000 */
[----:B------:R0:W-:Y:S02]  /*3a560*/  STL [R1+0x164], R2 ;  /* 0x0001640201007387 */ /* 0x0001e40000100800 */
[----:B------:R-:W2:Y:S01]  /*3a570*/  LDL.LU R10, [R1+0x100] ;  /* 0x00010000010a7983 */ /* 0x000ea20000300800 */
[----:B------:R-:W-:Y:S01]  /*3a580*/  STL [R1+0x150], R15 ;  /* 0x0001500f01007387 */ /* 0x000fe20000100800 */
[----:B0-----:R-:W-:-:S03]  /*3a590*/  FMUL R2, R0, R9 ;  /* 0x0000000900027220 */ /* 0x001fc60000400000 */
[----:B------:R-:W2:Y:S01]  /*3a5a0*/  LDL.LU R9, [R1+0x104] ;  /* 0x0001040001097983 */ /* 0x000ea20000300800 */
[C---:B------:R-:W-:Y:S02]  /*3a5b0*/  FMUL R13, R0.reuse, R13 ;  /* 0x0000000d000d7220 */ /* 0x040fe40000400000 */
[C---:B------:R-:W-:Y:S02]  /*3a5c0*/  FMUL R12, R0.reuse, R12 ;  /* 0x0000000c000c7220 */ /* 0x040fe40000400000 */
[----:B------:R0:W-:Y:S01]  /*3a5d0*/  STL [R1+0x154], R2 ;  /* 0x0001540201007387 */ /* 0x0001e20000100800 */
[----:B------:R-:W-:Y:S02]  /*3a5e0*/  STL [R1+0x140], R13 ;  /* 0x0001400d01007387 */ /* 0x000fe40000100800 */
[----:B------:R-:W-:Y:S02]  /*3a5f0*/  STL [R1+0x144], R12 ;  /* 0x0001440c01007387 */ /* 0x000fe40000100800 */
[----:B0-----:R-:W-:-:S02]  /*3a600*/  FMUL R2, R0, R11 ;  /* 0x0000000b00027220 */ /* 0x001fc40000400000 */
[C---:B------:R-:W-:Y:S02]  /*3a610*/  FMUL R11, R0.reuse, R8 ;  /* 0x00000008000b7220 */ /* 0x040fe40000400000 */
[----:B------:R-:W2:Y:S01]  /*3a620*/  LDL.LU R8, [R1+0xf0] ;  /* 0x0000f00001087983 */ /* 0x000ea20000300800 */
[----:B------:R0:W-:Y:S03]  /*3a630*/  STL [R1+0x130], R2 ;  /* 0x0001300201007387 */ /* 0x0001e60000100800 */
[----:B0-----:R-:W2:Y:S01]  /*3a640*/  LDL.LU R2, [R1+0xf4] ;  /* 0x0000f40001027983 */ /* 0x001ea20000300800 */
[----:B------:R-:W-:Y:S02]  /*3a650*/  STL [R1+0x134], R11 ;  /* 0x0001340b01007387 */ /* 0x000fe40000100800 */
[----:B------:R-:W2:Y:S02]  /*3a660*/  LDL.LU R15, [R1+0xe0] ;  /* 0x0000e000010f7983 */ /* 0x000ea40000300800 */
[----:B---3--:R-:W-:-:S05]  /*3a670*/  FMUL R5, R0, R5 ;  /* 0x0000000500057220 */ /* 0x008fca0000400000 */
[----:B------:R0:W-:Y:S01]  /*3a680*/  STL [R1+0x120], R5 ;  /* 0x0001200501007387 */ /* 0x0001e20000100800 */
[----:B------:R-:W3:Y:S02]  /*3a690*/  LDL.LU R13, [R1+0xe4] ;  /* 0x0000e400010d7983 */ /* 0x000ee40000300800 */
[----:B----4-:R-:W-:-:S05]  /*3a6a0*/  FMUL R4, R0, R4 ;  /* 0x0000000400047220 */ /* 0x010fca0000400000 */
[----:B------:R1:W-:Y:S01]  /*3a6b0*/  STL [R1+0x124], R4 ;  /* 0x0001240401007387 */ /* 0x0003e20000100800 */
[----:B0-----:R-:W4:Y:S03]  /*3a6c0*/  LDL.LU R5, [R1+0xd0] ;  /* 0x0000d00001057983 */ /* 0x001f260000300800 */
[----:B-1----:R-:W4:Y:S01]  /*3a6d0*/  LDL.LU R4, [R1+0xd4] ;  /* 0x0000d40001047983 */ /* 0x002f220000300800 */
[----:B-----5:R-:W-:-:S03]  /*3a6e0*/  FMUL R12, R0, R7 ;  /* 0x00000007000c7220 */ /* 0x020fc60000400000 */
[----:B------:R-:W5:Y:S02]  /*3a6f0*/  LDL.LU R7, [R1+0x6e0] ;  /* 0x0006e00001077983 */ /* 0x000f640000300800 */
[----:B------:R0:W-:Y:S02]  /*3a700*/  STL [R1+0x110], R12 ;  /* 0x0001100c01007387 */ /* 0x0001e40000100800 */
[C---:B--2---:R-:W-:Y:S02]  /*3a710*/  FMUL R11, R0.reuse, R6 ;  /* 0x00000006000b7220 */ /* 0x044fe40000400000 */
[----:B------:R-:W2:Y:S01]  /*3a720*/  LDL.LU R6, [R1+0x6e4] ;  /* 0x0006e40001067983 */ /* 0x000ea20000300800 */
[C---:B------:R-:W-:Y:S02]  /*3a730*/  FMUL R10, R0.reuse, R10 ;  /* 0x0000000a000a7220 */ /* 0x040fe40000400000 */
[----:B------:R1:W-:Y:S02]  /*3a740*/  STL [R1+0x114], R11 ;  /* 0x0001140b01007387 */ /* 0x0003e40000100800 */
[----:B0-----:R-:W2:Y:S01]  /*3a750*/  LDL.LU R12, [R1+0x6d0] ;  /* 0x0006d000010c7983 */ /* 0x001ea20000300800 */
[----:B------:R0:W-:Y:S01]  /*3a760*/  STL [R1+0x100], R10 ;  /* 0x0001000a01007387 */ /* 0x0001e20000100800 */
[----:B------:R-:W-:-:S03]  /*3a770*/  FMUL R9, R0, R9 ;  /* 0x0000000900097220 */ /* 0x000fc60000400000 */
[----:B-1----:R-:W2:Y:S04]  /*3a780*/  LDL.LU R11, [R1+0x6d4] ;  /* 0x0006d400010b7983 */ /* 0x002ea80000300800 */
[----:B------:R1:W-:Y:S01]  /*3a790*/  STL [R1+0x104], R9 ;  /* 0x0001040901007387 */ /* 0x0003e20000100800 */
[----:B0-----:R-:W2:Y:S03]  /*3a7a0*/  LDL.LU R10, [R1+0x6c0] ;  /* 0x0006c000010a7983 */ /* 0x001ea60000300800 */
[----:B-1----:R-:W2:Y:S01]  /*3a7b0*/  LDL.LU R9, [R1+0x6c4] ;  /* 0x0006c40001097983 */ /* 0x002ea20000300800 */
[C---:B------:R-:W-:Y:S02]  /*3a7c0*/  FMUL R17, R0.reuse, R8 ;  /* 0x0000000800117220 */ /* 0x040fe40000400000 */
[----:B------:R-:W2:Y:S03]  /*3a7d0*/  LDL.LU R8, [R1+0x190] ;  /* 0x0001900001087983 */ /* 0x000ea60000300800 */
[----:B------:R0:W-:Y:S01]  /*3a7e0*/  STL [R1+0xf0], R17 ;  /* 0x0000f01101007387 */ /* 0x0001e20000100800 */
[----:B------:R-:W-:-:S03]  /*3a7f0*/  FMUL R16, R0, R2 ;  /* 0x0000000200107220 */ /* 0x000fc60000400000 */
[----:B------:R-:W2:Y:S04]  /*3a800*/  LDL.LU R2, [R1+0x194] ;  /* 0x0001940001027983 */ /* 0x000ea80000300800 */
[----:B------:R3:W-:Y:S01]  /*3a810*/  STL [R1+0xf4], R16 ;  /* 0x0000f41001007387 */ /* 0x0007e20000100800 */
[----:B0-----:R-:W-:-:S05]  /*3a820*/  FMUL R17, R0, R15 ;  /* 0x0000000f00117220 */ /* 0x001fca0000400000 */
[----:B------:R-:W-:Y:S01]  /*3a830*/  STL [R1+0xe0], R17 ;  /* 0x0000e01101007387 */ /* 0x000fe20000100800 */
[----:B---3--:R-:W-:-:S05]  /*3a840*/  FMUL R16, R0, R13 ;  /* 0x0000000d00107220 */ /* 0x008fca0000400000 */
[----:B------:R-:W-:Y:S01]  /*3a850*/  STL [R1+0xe4], R16 ;  /* 0x0000e41001007387 */ /* 0x000fe20000100800 */
[C---:B----4-:R-:W-:Y:S02]  /*3a860*/  FMUL R15, R0.reuse, R5 ;  /* 0x00000005000f7220 */ /* 0x050fe40000400000 */
[C---:B------:R-:W-:Y:S02]  /*3a870*/  FMUL R13, R0.reuse, R4 ;  /* 0x00000004000d7220 */ /* 0x040fe40000400000 */
[----:B------:R-:W3:Y:S01]  /*3a880*/  LDL.64 R4, [R1+0xca8] ;  /* 0x000ca80001047983 */ /* 0x000ee20000100a00 */
[----:B------:R5:W-:Y:S02]  /*3a890*/  STL [R1+0xd0], R15 ;  /* 0x0000d00f01007387 */ /* 0x000be40000100800 */
[----:B------:R2:W-:Y:S02]  /*3a8a0*/  STL [R1+0xd4], R13 ;  /* 0x0000d40d01007387 */ /* 0x0005e40000100800 */
[----:B-----5:R-:W-:-:S02]  /*3a8b0*/  FMUL R15, R0, R7 ;  /* 0x00000007000f7220 */ /* 0x020fc40000400000 */
[----:B------:R-:W4:Y:S03]  /*3a8c0*/  LDL.LU R7, [R1+0x188] ;  /* 0x0001880001077983 */ /* 0x000f260000300800 */
[----:B------:R-:W-:Y:S02]  /*3a8d0*/  STL [R1+0xc0], R15 ;  /* 0x0000c00f01007387 */ /* 0x000fe40000100800 */
[C---:B--2---:R-:W-:Y:S02]  /*3a8e0*/  FMUL R13, R0.reuse, R6 ;  /* 0x00000006000d7220 */ /* 0x044fe40000400000 */
[----:B------:R-:W2:Y:S01]  /*3a8f0*/  LDL.LU R6, [R1+0x18c] ;  /* 0x00018c0001067983 */ /* 0x000ea20000300800 */
[C---:B------:R-:W-:Y:S02]  /*3a900*/  FMUL R12, R0.reuse, R12 ;  /* 0x0000000c000c7220 */ /* 0x040fe40000400000 */
[----:B------:R-:W-:Y:S03]  /*3a910*/  STL [R1+0xc4], R13 ;  /* 0x0000c40d01007387 */ /* 0x000fe60000100800 */
[----:B------:R-:W-:Y:S01]  /*3a920*/  STL [R1+0xb0], R12 ;  /* 0x0000b00c01007387 */ /* 0x000fe20000100800 */
[----:B------:R-:W-:-:S02]  /*3a930*/  FMUL R11, R0, R11 ;  /* 0x0000000b000b7220 */ /* 0x000fc40000400000 */
[----:B------:R-:W-:-:S03]  /*3a940*/  FMUL R10, R0, R10 ;  /* 0x0000000a000a7220 */ /* 0x000fc60000400000 */
[----:B------:R0:W-:Y:S01]  /*3a950*/  STL [R1+0xb4], R11 ;  /* 0x0000b40b01007387 */ /* 0x0001e20000100800 */
[----:B------:R-:W-:-:S03]  /*3a960*/  FMUL R9, R0, R9 ;  /* 0x0000000900097220 */ /* 0x000fc60000400000 */
[----:B0-----:R-:W5:Y:S01]  /*3a970*/  LDL.LU R11, [R1+0x178] ;  /* 0x00017800010b7983 */ /* 0x001f620000300800 */
[----:B------:R0:W-:Y:S02]  /*3a980*/  STL [R1+0xa0], R10 ;  /* 0x0000a00a01007387 */ /* 0x0001e40000100800 */
[C---:B------:R-:W-:Y:S01]  /*3a990*/  FMUL R8, R0.reuse, R8 ;  /* 0x0000000800087220 */ /* 0x040fe20000400000 */
[----:B0-----:R-:W3:Y:S01]  /*3a9a0*/  LDL.LU R10, [R1+0x17c] ;  /* 0x00017c00010a7983 */ /* 0x001ee20000300800 */
[----:B------:R0:W-:Y:S03]  /*3a9b0*/  STL [R1+0xa4], R9 ;  /* 0x0000a40901007387 */ /* 0x0001e60000100800 */
[----:B0-----:R-:W3:Y:S01]  /*3a9c0*/  LDL.LU R9, [R1+0x168] ;  /* 0x0001680001097983 */ /* 0x001ee20000300800 */
[----:B------:R0:W-:Y:S03]  /*3a9d0*/  STL [R1+0x190], R8 ;  /* 0x0001900801007387 */ /* 0x0001e60000100800 */
[----:B0-----:R-:W3:Y:S01]  /*3a9e0*/  LDL.LU R8, [R1+0x16c] ;  /* 0x00016c0001087983 */ /* 0x001ee20000300800 */
[----:B------:R-:W-:-:S05]  /*3a9f0*/  FMUL R0, R0, R2 ;  /* 0x0000000200007220 */ /* 0x000fca0000400000 */
[----:B------:R2:W-:Y:S01]  /*3aa00*/  STL [R1+0x194], R0 ;  /* 0x0001940001007387 */ /* 0x0005e20000100800 */
[----:B------:R-:W3:Y:S02]  /*3aa10*/  LDL.LU R17, [R1+0x158] ;  /* 0x0001580001117983 */ /* 0x000ee40000300800 */
[----:B------:R-:W3:Y:S02]  /*3aa20*/  LDL.LU R16, [R1+0x15c] ;  /* 0x00015c0001107983 */ /* 0x000ee40000300800 */
[----:B------:R-:W3:Y:S01]  /*3aa30*/  LDL.LU R15, [R1+0x148] ;  /* 0x00014800010f7983 */ /* 0x000ee20000300800 */
[----:B------:R-:W3:Y:S01]  /*3aa40*/  LDL.LU R2, [R1+0x14c] ;  /* 0x00014c0001027983 */ /* 0x000ee20000300800 */
[----:B------:R-:W3:Y:S02]  /*3aa50*/  LDL.LU R13, [R1+0x138] ;  /* 0x00013800010d7983 */ /* 0x000ee40000300800 */
[----:B----4-:R-:W-:-:S05]  /*3aa60*/  FMUL R7, R3, R7 ;  /* 0x0000000703077220 */ /* 0x010fca0000400000 */
[----:B------:R0:W-:Y:S01]  /*3aa70*/  STL [R1+0x188], R7 ;  /* 0x0001880701007387 */ /* 0x0001e20000100800 */
[----:B------:R-:W4:Y:S02]  /*3aa80*/  LDL.LU R12, [R1+0x13c] ;  /* 0x00013c00010c7983 */ /* 0x000f240000300800 */
[----:B--2---:R-:W-:-:S05]  /*3aa90*/  FMUL R0, R3, R6 ;  /* 0x0000000603007220 */ /* 0x004fca0000400000 */
[----:B------:R3:W-:Y:S01]  /*3aaa0*/  STL [R1+0x18c], R0 ;  /* 0x00018c0001007387 */ /* 0x0007e20000100800 */
[----:B0-----:R-:W2:Y:S02]  /*3aab0*/  LDL.LU R7, [R1+0x128] ;  /* 0x0001280001077983 */ /* 0x001ea40000300800 */
[----:B------:R-:W2:Y:S02]  /*3aac0*/  LDL.LU R6, [R1+0x12c] ;  /* 0x00012c0001067983 */ /* 0x000ea40000300800 */
[C---:B-----5:R-:W-:Y:S02]  /*3aad0*/  FMUL R18, R3.reuse, R11 ;  /* 0x0000000b03127220 */ /* 0x060fe40000400000 */
[----:B------:R-:W5:Y:S03]  /*3aae0*/  LDL.LU R11, [R1+0x118] ;  /* 0x00011800010b7983 */ /* 0x000f660000300800 */
[----:B------:R0:W-:Y:S02]  /*3aaf0*/  STL [R1+0x178], R18 ;  /* 0x0001781201007387 */ /* 0x0001e40000100800 */
[----:B---3--:R-:W-:-:S02]  /*3ab00*/  FMUL R0, R3, R10 ;  /* 0x0000000a03007220 */ /* 0x008fc40000400000 */
[----:B------:R-:W3:Y:S03]  /*3ab10*/  LDL.LU R10, [R1+0x11c] ;  /* 0x00011c00010a7983 */ /* 0x000ee60000300800 */
[----:B------:R1:W-:Y:S02]  /*3ab20*/  STL [R1+0x17c], R0 ;  /* 0x00017c0001007387 */ /* 0x0003e40000100800 */
[C---:B0-----:R-:W-:Y:S02]  /*3ab30*/  FMUL R18, R3.reuse, R9 ;  /* 0x0000000903127220 */ /* 0x041fe40000400000 */
[----:B------:R-:W3:Y:S03]  /*3ab40*/  LDL.LU R9, [R1+0x108] ;  /* 0x0001080001097983 */ /* 0x000ee60000300800 */
[----:B------:R-:W-:Y:S02]  /*3ab50*/  STL [R1+0x168], R18 ;  /* 0x0001681201007387 */ /* 0x000fe40000100800 */
[----:B-1----:R-:W-:-:S02]  /*3ab60*/  FMUL R0, R3, R8 ;  /* 0x0000000803007220 */ /* 0x002fc40000400000 */
[----:B------:R-:W3:Y:S03]  /*3ab70*/  LDL.LU R8, [R1+0x10c] ;  /* 0x00010c0001087983 */ /* 0x000ee60000300800 */
[----:B------:R0:W-:Y:S02]  /*3ab80*/  STL [R1+0x16c], R0 ;  /* 0x00016c0001007387 */ /* 0x0001e40000100800 */
[C---:B------:R-:W-:Y:S02]  /*3ab90*/  FMUL R17, R3.reuse, R17 ;  /* 0x0000001103117220 */ /* 0x040fe40000400000 */
[C---:B------:R-:W-:Y:S02]  /*3aba0*/  FMUL R16, R3.reuse, R16 ;  /* 0x0000001003107220 */ /* 0x040fe40000400000 */
[C---:B0-----:R-:W-:Y:S01]  /*3abb0*/  FMUL R0, R3.reuse, R15 ;  /* 0x0000000f03007220 */ /* 0x041fe20000400000 */
[----:B------:R-:W-:Y:S01]  /*3abc0*/  STL [R1+0x158], R17 ;  /* 0x0001581101007387 */ /* 0x000fe20000100800 */
[----:B------:R-:W-:-:S02]  /*3abd0*/  FMUL R15, R3, R2 ;  /* 0x00000002030f7220 */ /* 0x000fc40000400000 */
[----:B------:R0:W-:Y:S02]  /*3abe0*/  STL [R1+0x15c], R16 ;  /* 0x00015c1001007387 */ /* 0x0001e40000100800 */
[----:B------:R-:W3:Y:S01]  /*3abf0*/  LDL.LU R2, [R1+0xf8] ;  /* 0x0000f80001027983 */ /* 0x000ee20000300800 */
[----:B------:R1:W-:Y:S01]  /*3ac00*/  STL [R1+0x148], R0 ;  /* 0x0001480001007387 */ /* 0x0003e20000100800 */
[----:B0-----:R-:W-:-:S03]  /*3ac10*/  FMUL R16, R3, R13 ;  /* 0x0000000d03107220 */ /* 0x001fc60000400000 */
[----:B-1----:R-:W3:Y:S01]  /*3ac20*/  LDL.LU R0, [R1+0xfc] ;  /* 0x0000fc0001007983 */ /* 0x002ee20000300800 */
[----:B------:R4:W-:Y:S02]  /*3ac30*/  STL [R1+0x14c], R15 ;  /* 0x00014c0f01007387 */ /* 0x0009e40000100800 */
[----:B------:R0:W-:Y:S02]  /*3ac40*/  STL [R1+0x138], R16 ;  /* 0x0001381001007387 */ /* 0x0001e40000100800 */
[----:B----4-:R-:W-:-:S05]  /*3ac50*/  FMUL R15, R3, R12 ;  /* 0x0000000c030f7220 */ /* 0x010fca0000400000 */
[----:B------:R1:W-:Y:S01]  /*3ac60*/  STL [R1+0x13c], R15 ;  /* 0x00013c0f01007387 */ /* 0x0003e20000100800 */
[----:B--2---:R-:W-:-:S03]  /*3ac70*/  FMUL R13, R3, R7 ;  /* 0x00000007030d7220 */ /* 0x004fc60000400000 */
[----:B------:R-:W2:Y:S01]  /*3ac80*/  LDL.LU R7, [R1+0xe8] ;  /* 0x0000e80001077983 */ /* 0x000ea20000300800 */
[C---:B------:R-:W-:Y:S02]  /*3ac90*/  FMUL R12, R3.reuse, R6 ;  /* 0x00000006030c7220 */ /* 0x040fe40000400000 */
[----:B------:R-:W-:Y:S02]  /*3aca0*/  STL [R1+0x128], R13 ;  /* 0x0001280d01007387 */ /* 0x000fe40000100800 */
[----:B------:R-:W4:Y:S01]  /*3acb0*/  LDL.LU R6, [R1+0xec] ;  /* 0x0000ec0001067983 */ /* 0x000f220000300800 */
[----:B------:R-:W-:Y:S01]  /*3acc0*/  STL [R1+0x12c], R12 ;  /* 0x00012c0c01007387 */ /* 0x000fe20000100800 */
[----:B------:R-:W4:Y:S02]  /*3acd0*/  LDL.LU R18, [R1+0xd8] ;  /* 0x0000d80001127983 */ /* 0x000f240000300800 */
[----:B-----5:R-:W-:-:S05]  /*3ace0*/  FMUL R11, R3, R11 ;  /* 0x0000000b030b7220 */ /* 0x020fca0000400000 */
[----:B------:R-:W-:Y:S01]  /*3acf0*/  STL [R1+0x118], R11 ;  /* 0x0001180b01007387 */ /* 0x000fe20000100800 */
[----:B------:R-:W5:Y:S02]  /*3ad00*/  LDL.LU R17, [R1+0xdc] ;  /* 0x0000dc0001117983 */ /* 0x000f640000300800 */
[----:B---3--:R-:W-:-:S05]  /*3ad10*/  FMUL R10, R3, R10 ;  /* 0x0000000a030a7220 */ /* 0x008fca0000400000 */
[----:B------:R-:W-:Y:S01]  /*3ad20*/  STL [R1+0x11c], R10 ;  /* 0x00011c0a01007387 */ /* 0x000fe20000100800 */
[----:B0-----:R-:W3:Y:S02]  /*3ad30*/  LDL.LU R16, [R1+0x6e8] ;  /* 0x0006e80001107983 */ /* 0x001ee40000300800 */
[----:B------:R-:W-:-:S05]  /*3ad40*/  FMUL R9, R3, R9 ;  /* 0x0000000903097220 */ /* 0x000fca0000400000 */
[----:B------:R0:W-:Y:S01]  /*3ad50*/  STL [R1+0x108], R9 ;  /* 0x0001080901007387 */ /* 0x0001e20000100800 */
[----:B-1----:R-:W3:Y:S02]  /*3ad60*/  LDL.LU R15, [R1+0x6ec] ;  /* 0x0006ec00010f7983 */ /* 0x002ee40000300800 */
[----:B------:R-:W-:-:S05]  /*3ad70*/  FMUL R8, R3, R8 ;  /* 0x0000000803087220 */ /* 0x000fca0000400000 */
[----:B------:R1:W-:Y:S01]  /*3ad80*/  STL [R1+0x10c], R8 ;  /* 0x00010c0801007387 */ /* 0x0003e20000100800 */
[----:B0-----:R-:W3:Y:S03]  /*3ad90*/  LDL.LU R9, [R1+0x6d8] ;  /* 0x0006d80001097983 */ /* 0x001ee60000300800 */
[----:B-1----:R-:W3:Y:S01]  /*3ada0*/  LDL.LU R8, [R1+0x6dc] ;  /* 0x0006dc0001087983 */ /* 0x002ee20000300800 */
[C---:B------:R-:W-:Y:S02]  /*3adb0*/  FMUL R2, R3.reuse, R2 ;  /* 0x0000000203027220 */ /* 0x040fe40000400000 */
[----:B------:R-:W3:Y:S03]  /*3adc0*/  LDL.LU R11, [R1+0x6c8] ;  /* 0x0006c800010b7983 */ /* 0x000ee60000300800 */
[----:B------:R0:W-:Y:S01]  /*3add0*/  STL [R1+0xf8], R2 ;  /* 0x0000f80201007387 */ /* 0x0001e20000100800 */
[----:B------:R-:W3:Y:S02]  /*3ade0*/  LDL.LU R10, [R1+0x6cc] ;  /* 0x0006cc00010a7983 */ /* 0x000ee40000300800 */
[----:B------:R-:W-:-:S05]  /*3adf0*/  FMUL R0, R3, R0 ;  /* 0x0000000003007220 */ /* 0x000fca0000400000 */
[----:B------:R1:W-:Y:S01]  /*3ae00*/  STL [R1+0xfc], R0 ;  /* 0x0000fc0001007387 */ /* 0x0003e20000100800 */
[----:B0-----:R-:W3:Y:S03]  /*3ae10*/  LDL.LU R2, [R1+0x198] ;  /* 0x0001980001027983 */ /* 0x001ee60000300800 */
[----:B-1----:R-:W3:Y:S01]  /*3ae20*/  LDL.LU R0, [R1+0x19c] ;  /* 0x00019c0001007983 */ /* 0x002ee20000300800 */
[C---:B--2---:R-:W-:Y:S02]  /*3ae30*/  FMUL R12, R3.reuse, R7 ;  /* 0x00000007030c7220 */ /* 0x044fe40000400000 */
[C---:B----4-:R-:W-:Y:S02]  /*3ae40*/  FMUL R19, R3.reuse, R6 ;  /* 0x0000000603137220 */ /* 0x050fe40000400000 */
[----:B------:R-:W2:Y:S01]  /*3ae50*/  LDL.64 R6, [R1+0xca0] ;  /* 0x000ca00001067983 */ /* 0x000ea20000100a00 */
[----:B------:R0:W-:Y:S03]  /*3ae60*/  STL [R1+0xe8], R12 ;  /* 0x0000e80c01007387 */ /* 0x0001e60000100800 */
[----:B0-----:R-:W4:Y:S01]  /*3ae70*/  LDL.64 R12, [R1+0xc70] ;  /* 0x000c7000010c7983 */ /* 0x001f220000100a00 */
[----:B------:R-:W-:-:S02]  /*3ae80*/  FMUL R18, R3, R18 ;  /* 0x0000001203127220 */ /* 0x000fc40000400000 */
[----:B------:R-:W-:Y:S02]  /*3ae90*/  STL [R1+0xec], R19 ;  /* 0x0000ec1301007387 */ /* 0x000fe40000100800 */
[----:B------:R-:W2:Y:S01]  /*3aea0*/  LDL.64 R20, [R1+0xc68] ;  /* 0x000c680001147983 */ /* 0x000ea20000100a00 */
[----:B------:R3:W-:Y:S01]  /*3aeb0*/  STL [R1+0xd8], R18 ;  /* 0x0000d81201007387 */ /* 0x0007e20000100800 */
[----:B-----5:R-:W-:-:S05]  /*3aec0*/  FMUL R17, R3, R17 ;  /* 0x0000001103117220 */ /* 0x020fca0000400000 */
[----:B------:R0:W-:Y:S01]  /*3aed0*/  STL [R1+0xdc], R17 ;  /* 0x0000dc1101007387 */ /* 0x0001e20000100800 */
[----:B---3--:R-:W-:-:S05]  /*3aee0*/  FMUL R18, R3, R16 ;  /* 0x0000001003127220 */ /* 0x008fca0000400000 */
[----:B------:R1:W-:Y:S01]  /*3aef0*/  STL [R1+0xc8], R18 ;  /* 0x0000c81201007387 */ /* 0x0003e20000100800 */
[----:B0-----:R-:W-:-:S05]  /*3af00*/  FMUL R17, R3, R15 ;  /* 0x0000000f03117220 */ /* 0x001fca0000400000 */
[----:B------:R-:W-:Y:S01]  /*3af10*/  STL [R1+0xcc], R17 ;  /* 0x0000cc1101007387 */ /* 0x000fe20000100800 */
[C---:B------:R-:W-:Y:S02]  /*3af20*/  FMUL R16, R3.reuse, R9 ;  /* 0x0000000903107220 */ /* 0x040fe40000400000 */
[C---:B------:R-:W-:Y:S02]  /*3af30*/  FMUL R15, R3.reuse, R8 ;  /* 0x00000008030f7220 */ /* 0x040fe40000400000 */
[----:B------:R-:W3:Y:S01]  /*3af40*/  LDL.64 R8, [R1+0xc48] ;  /* 0x000c480001087983 */ /* 0x000ee20000100a00 */
[C---:B------:R-:W-:Y:S02]  /*3af50*/  FMUL R11, R3.reuse, R11 ;  /* 0x0000000b030b7220 */ /* 0x040fe40000400000 */
[----:B------:R0:W-:Y:S02]  /*3af60*/  STL [R1+0xb8], R16 ;  /* 0x0000b81001007387 */ /* 0x0001e40000100800 */
[----:B-1----:R-:W5:Y:S02]  /*3af70*/  LDL.64 R18, [R1+0xc40] ;  /* 0x000c400001127983 */ /* 0x002f640000100a00 */
[----:B------:R-:W-:Y:S01]  /*3af80*/  FMUL R10, R3, R10 ;  /* 0x0000000a030a7220 */ /* 0x000fe20000400000 */
[----:B------:R1:W-:Y:S01]  /*3af90*/  STL [R1+0xbc], R15 ;  /* 0x0000bc0f01007387 */ /* 0x0003e20000100800 */
[----:B------:R-:W-:-:S03]  /*3afa0*/  IMAD.WIDE R4, R14, 0x2, R4 ;  /* 0x000000020e047825 */ /* 0x000fc600078e0204 */
[----:B0-----:R-:W5:Y:S01]  /*3afb0*/  LDL.64 R16, [R1+0xc38] ;  /* 0x000c380001107983 */ /* 0x001f620000100a00 */
[----:B------:R-:W-:-:S03]  /*3afc0*/  FMUL R2, R3, R2 ;  /* 0x0000000203027220 */ /* 0x000fc60000400000 */
[----:B------:R-:W-:Y:S01]  /*3afd0*/  STL [R1+0xa8], R11 ;  /* 0x0000a80b01007387 */ /* 0x000fe20000100800 */
[----:B------:R0:W-:Y:S03]  /*3afe0*/  STL [R1+0xac], R10 ;  /* 0x0000ac0a01007387 */ /* 0x0001e60000100800 */
[----:B-1----:R4:W5:Y:S04]  /*3aff0*/  LDG.E.U16 R15, [R4.64] ;  /* 0x00000006040f7981 */ /* 0x002968000c1e1500 */
[----:B------:R1:W-:Y:S01]  /*3b000*/  STL [R1+0x198], R2 ;  /* 0x0001980201007387 */ /* 0x0003e20000100800 */
[----:B------:R-:W-:-:S05]  /*3b010*/  FMUL R0, R3, R0 ;  /* 0x0000000003007220 */ /* 0x000fca0000400000 */
[----:B------:R1:W-:Y:S01]  /*3b020*/  STL [R1+0x19c], R0 ;  /* 0x00019c0001007387 */ /* 0x0003e20000100800 */
[----:B0-----:R-:W5:Y:S02]  /*3b030*/  LDL.64 R10, [R1+0xc98] ;  /* 0x000c9800010a7983 */ /* 0x001f640000100a00 */
[C---:B----4-:R-:W-:Y:S02]  /*3b040*/  IMAD.WIDE R4, R14.reuse, 0x2, R12 ;  /* 0x000000020e047825 */ /* 0x050fe400078e020c */
[----:B------:R-:W4:Y:S02]  /*3b050*/  LDL.64 R12, [R1+0xc30] ;  /* 0x000c3000010c7983 */ /* 0x000f240000100a00 */
[----:B--2---:R-:W-:-:S04]  /*3b060*/  IMAD.WIDE R6, R14, 0x2, R6 ;  /* 0x000000020e067825 */ /* 0x004fc800078e0206 */
[C---:B-1----:R-:W-:Y:S01]  /*3b070*/  IMAD.WIDE R2, R14.reuse, 0x2, R20 ;  /* 0x000000020e027825 */ /* 0x042fe200078e0214 */
[----:B------:R5:W2:Y:S04]  /*3b080*/  LDG.E.U16 R0, [R4.64] ;  /* 0x0000000604007981 */ /* 0x000aa8000c1e1500 */
[----:B------:R-:W2:Y:S04]  /*3b090*/  LDL.64 R20, [R1+0xc28] ;  /* 0x000c280001147983 */ /* 0x000ea80000100a00 */
[----:B------:R3:W2:Y:S04]  /*3b0a0*/  LDG.E.U16 R26, [R6.64] ;  /* 0x00000006061a7981 */ /* 0x0006a8000c1e1500 */
[----:B------:R0:W2:Y:S01]  /*3b0b0*/  LDG.E.U16 R22, [R2.64] ;  /* 0x0000000602167981 */ /* 0x0000a2000c1e1500 */
[----:B---3--:R-:W-:-:S03]  /*3b0c0*/  IMAD.WIDE R6, R14, 0x2, R8 ;  /* 0x000000020e067825 */ /* 0x008fc600078e0208 */
[----:B------:R-:W3:Y:S01]  /*3b0d0*/  LDL.64 R8, [R1+0xc20] ;  /* 0x000c200001087983 */ /* 0x000ee20000100a00 */
[----:B-----5:R-:W-:-:S03]  /*3b0e0*/  IMAD.WIDE R4, R14, 0x2, R18 ;  /* 0x000000020e047825 */ /* 0x020fc600078e0212 */
[----:B------:R-:W5:Y:S04]  /*3b0f0*/  LDL.64 R18, [R1+0xc18] ;  /* 0x000c180001127983 */ /* 0x000f680000100a00 */
[----:B------:R1:W5:Y:S04]  /*3b100*/  LDG.E.U16 R23, [R6.64] ;  /* 0x0000000606177981 */ /* 0x000368000c1e1500 */
[----:B------:R4:W5:Y:S01]  /*3b110*/  LDG.E.U16 R27, [R4.64] ;  /* 0x00000006041b7981 */ /* 0x000962000c1e1500 */
[----:B0-----:R-:W-:-:S03]  /*3b120*/  IMAD.WIDE R2, R14, 0x2, R16 ;  /* 0x000000020e027825 */ /* 0x001fc600078e0210 */
[----:B------:R-:W5:Y:S04]  /*3b130*/  LDL.64 R16, [R1+0xc10] ;  /* 0x000c100001107983 */ /* 0x000f680000100a00 */
[----:B------:R2:W5:Y:S01]  /*3b140*/  LDG.E.U16 R29, [R2.64] ;  /* 0x00000006021d7981 */ /* 0x000562000c1e1500 */
[----:B-1----:R-:W-:-:S03]  /*3b150*/  IMAD.WIDE R6, R14, 0x2, R10 ;  /* 0x000000020e067825 */ /* 0x002fc600078e020a */
[----:B------:R-:W5:Y:S04]  /*3b160*/  LDL.64 R10, [R1+0xc08] ;  /* 0x000c0800010a7983 */ /* 0x000f680000100a00 */
[----:B------:R3:W5:Y:S01]  /*3b170*/  LDG.E.U16 R28, [R6.64] ;  /* 0x00000006061c7981 */ /* 0x000762000c1e1500 */
[----:B----4-:R-:W-:-:S03]  /*3b180*/  IMAD.WIDE R4, R14, 0x2, R12 ;  /* 0x000000020e047825 */ /* 0x010fc600078e020c */
[----:B------:R-:W4:Y:S04]  /*3b190*/  LDL.64 R12, [R1+0xc00] ;  /* 0x000c0000010c7983 */ /* 0x000f280000100a00 */
[----:B------:R5:W4:Y:S01]  /*3b1a0*/  LDG.E.U16 R24, [R4.64] ;  /* 0x0000000604187981 */ /* 0x000b22000c1e1500 */
[----:B--2---:R-:W-:-:S04]  /*3b1b0*/  IMAD.WIDE R2, R14, 0x2, R20 ;  /* 0x000000020e027825 */ /* 0x004fc800078e0214 */
[----:B------:R-:W2:Y:S01]  /*3b1c0*/  LDL.64 R20, [R1+0xc90] ;  /* 0x000c900001147983 */ /* 0x000ea20000100a00 */
[----:B------:R0:W2:Y:S01]  /*3b1d0*/  LDG.E.U16 R25, [R2.64] ;  /* 0x0000000602197981 */ /* 0x0000a2000c1e1500 */
[----:B---3--:R-:W-:-:S03]  /*3b1e0*/  IMAD.WIDE R6, R14, 0x2, R8 ;  /* 0x000000020e067825 */ /* 0x008fc600078e0208 */
[----:B------:R-:W3:Y:S01]  /*3b1f0*/  LDL.64 R8, [R1+0xbf8] ;  /* 0x000bf80001087983 */ /* 0x000ee20000100a00 */
[----:B-----5:R-:W-:-:S03]  /*3b200*/  IMAD.WIDE R4, R14, 0x2, R18 ;  /* 0x000000020e047825 */ /* 0x020fc600078e0212 */
[----:B------:R1:W-:Y:S01]  /*3b210*/  STL [R1+0x9b0], R15 ;  /* 0x0009b00f01007387 */ /* 0x0003e20000100800 */
[----:B------:R-:W5:Y:S02]  /*3b220*/  LDL.64 R18, [R1+0xbf0] ;  /* 0x000bf00001127983 */ /* 0x000f640000100a00 */
[C---:B0-----:R-:W-:Y:S02]  /*3b230*/  IMAD.WIDE R2, R14.reuse, 0x2, R16 ;  /* 0x000000020e027825 */ /* 0x041fe400078e0210 */
[----:B------:R-:W5:Y:S04]  /*3b240*/  LDL.64 R16, [R1+0xbe8] ;  /* 0x000be80001107983 */ /* 0x000f680000100a00 */
[----:B-1----:R0:W5:Y:S01]  /*3b250*/  LDG.E.U16 R15, [R6.64] ;  /* 0x00000006060f7981 */ /* 0x002162000c1e1500 */
[----:B------:R1:W-:Y:S02]  /*3b260*/  STL [R1+0x6ec], R26 ;  /* 0x0006ec1a01007387 */ /* 0x0003e40000100800 */
[----:B------:R0:W-:Y:S01]  /*3b270*/  STL [R1+0x6e8], R0 ;  /* 0x0006e80001007387 */ /* 0x0001e20000100800 */
[----:B-1----:R4:W5:Y:S04]  /*3b280*/  LDG.E.U16 R26, [R4.64] ;  /* 0x00000006041a7981 */ /* 0x002968000c1e1500 */
[----:B0-----:R2:W5:Y:S01]  /*3b290*/  LDG.E.U16 R0, [R2.64] ;  /* 0x0000000602007981 */ /* 0x001562000c1e1500 */
[----:B------:R-:W-:-:S03]  /*3b2a0*/  IMAD.WIDE R6, R14, 0x2, R10 ;  /* 0x000000020e067825 */ /* 0x000fc600078e020a */
[----:B------:R-:W5:Y:S01]  /*3b2b0*/  LDL.64 R10, [R1+0xbe0] ;  /* 0x000be000010a7983 */ /* 0x000f620000100a00 */
[----:B------:R0:W-:Y:S03]  /*3b2c0*/  STL [R1+0x6e4], R22 ;  /* 0x0006e41601007387 */ /* 0x0001e60000100800 */
[----:B0-----:R3:W5:Y:S01]  /*3b2d0*/  LDG.E.U16 R22, [R6.64] ;  /* 0x0000000606167981 */ /* 0x001762000c1e1500 */
[----:B----4-:R-:W-:-:S03]  /*3b2e0*/  IMAD.WIDE R4, R14, 0x2, R12 ;  /* 0x000000020e047825 */ /* 0x010fc600078e020c */
[----:B------:R-:W4:Y:S01]  /*3b2f0*/  LDL.64 R12, [R1+0xbd8] ;  /* 0x000bd800010c7983 */ /* 0x000f220000100a00 */
[----:B--2---:R-:W-:-:S03]  /*3b300*/  IMAD.WIDE R2, R14, 0x2, R20 ;  /* 0x000000020e027825 */ /* 0x004fc600078e0214 */
[----:B------:R-:W2:Y:S01]  /*3b310*/  LDL.64 R20, [R1+0xbd0] ;  /* 0x000bd00001147983 */ /* 0x000ea20000100a00 */
[----:B------:R0:W-:Y:S03]  /*3b320*/  STL [R1+0x6e0], R23 ;  /* 0x0006e01701007387 */ /* 0x0001e60000100800 */
[----:B------:R1:W-:Y:S04]  /*3b330*/  STL [R1+0x6dc], R27 ;  /* 0x0006dc1b01007387 */ /* 0x0003e80000100800 */
[----:B0-----:R5:W2:Y:S04]  /*3b340*/  LDG.E.U16 R23, [R4.64] ;  /* 0x0000000604177981 */ /* 0x001aa8000c1e1500 */
[----:B-1----:R0:W2:Y:S01]  /*3b350*/  LDG.E.U16 R27, [R2.64] ;  /* 0x00000006021b7981 */ /* 0x0020a2000c1e1500 */
        /* <DEDUP_REMOVED lines=28> */
[----:B------:R-:W5:Y:S03]  /*3b520*/  LDL.64 R18, [R1+0xb98] ;  /* 0x000b980001127983 */ /* 0x000f660000100a00 */
[----:B------:R-:W-:Y:S01]  /*3b530*/  STL [R1+0x6b8], R23 ;  /* 0x0006b81701007387 */ /* 0x000fe20000100800 */
[----:B------:R1:W-:Y:S02]  /*3b540*/  STL [R1+0x6bc], R22 ;  /* 0x0006bc1601007387 */ /* 0x0003e40000100800 */
[C---:B0-----:R-:W-:Y:S01]  /*3b550*/  IMAD.WIDE R2, R14.reuse, 0x2, R16 ;  /* 0x000000020e027825 */ /* 0x041fe200078e0210 */
[----:B-1----:R0:W5:Y:S04]  /*3b560*/  LDG.E.U16 R0, [R6.64] ;  /* 0x0000000606007981 */ /* 0x002168000c1e1500 */
[----:B------:R-:W5:Y:S01]  /*3b570*/  LDL.64 R22, [R1+0xb90] ;  /* 0x000b900001167983 */ /* 0x000f620000100a00 */
[----:B------:R1:W-:Y:S02]  /*3b580*/  STL [R1+0x6b4], R27 ;  /* 0x0006b41b01007387 */ /* 0x0003e40000100800 */
[----:B------:R0:W-:Y:S02]  /*3b590*/  STL [R1+0x6b0], R29 ;  /* 0x0006b01d01007387 */ /* 0x0001e40000100800 */
[----:B------:R-:W5:Y:S01]  /*3b5a0*/  LDL.64 R16, [R1+0xb88] ;  /* 0x000b880001107983 */ /* 0x000f620000100a00 */
[----:B-1----:R4:W5:Y:S04]  /*3b5b0*/  LDG.E.U16 R27, [R4.64] ;  /* 0x00000006041b7981 */ /* 0x002968000c1e1500 */
[----:B0-----:R2:W5:Y:S01]  /*3b5c0*/  LDG.E.U16 R29, [R2.64] ;  /* 0x00000006021d7981 */ /* 0x001562000c1e1500 */
[----:B------:R-:W-:-:S03]  /*3b5d0*/  IMAD.WIDE R6, R14, 0x2, R10 ;  /* 0x000000020e067825 */ /* 0x000fc600078e020a */
[----:B------:R-:W5:Y:S01]  /*3b5e0*/  LDL.64 R10, [R1+0xc80] ;  /* 0x000c8000010a7983 */ /* 0x000f620000100a00 */
[----:B----4-:R-:W-:-:S03]  /*3b5f0*/  IMAD.WIDE R4, R14, 0x2, R12 ;  /* 0x000000020e047825 */ /* 0x010fc600078e020c */
[----:B------:R-:W4:Y:S01]  /*3b600*/  LDL.64 R12, [R1+0xb80] ;  /* 0x000b8000010c7983 */ /* 0x000f220000100a00 */
[----:B------:R0:W-:Y:S02]  /*3b610*/  STL [R1+0x6ac], R28 ;  /* 0x0006ac1c01007387 */ /* 0x0001e40000100800 */
[----:B------:R1:W-:Y:S02]  /*3b620*/  STL [R1+0x6a8], R24 ;  /* 0x0006a81801007387 */ /* 0x0003e40000100800 */
[----:B------:R1:W-:Y:S01]  /*3b630*/  STL [R1+0x6a4], R25 ;  /* 0x0006a41901007387 */ /* 0x0003e20000100800 */
[----:B0-----:R3:W4:Y:S01]  /*3b640*/  LDG.E.U16 R28, [R6.64] ;  /* 0x00000006061c7981 */ /* 0x001722000c1e1500 */
[----:B--2---:R-:W-:-:S03]  /*3b650*/  IMAD.WIDE R2, R14, 0x2, R20 ;  /* 0x000000020e027825 */ /* 0x004fc600078e0214 */
[----:B-1----:R5:W2:Y:S01]  /*3b660*/  LDG.E.U16 R24, [R4.64] ;  /* 0x0000000604187981 */ /* 0x002aa2000c1e1500 */
[----:B------:R-:W2:Y:S03]  /*3b670*/  LDL.64 R20, [R1+0xb70] ;  /* 0x000b700001147983 */ /* 0x000ea60000100a00 */
[----:B------:R0:W2:Y:S01]  /*3b680*/  LDG.E.U16 R25, [R2.64] ;  /* 0x0000000602197981 */ /* 0x0000a2000c1e1500 */
[----:B---3--:R-:W-:-:S03]  /*3b690*/  IMAD.WIDE R6, R14, 0x2, R8 ;  /* 0x000000020e067825 */ /* 0x008fc600078e0208 */
[----:B------:R-:W3:Y:S01]  /*3b6a0*/  LDL.64 R8, [R1+0xb78] ;  /* 0x000b780001087983 */ /* 0x000ee20000100a00 */
[----:B-----5:R-:W-:-:S03]  /*3b6b0*/  IMAD.WIDE R4, R14, 0x2, R18 ;  /* 0x000000020e047825 */ /* 0x020fc600078e0212 */
[----:B------:R-:W5:Y:S01]  /*3b6c0*/  LDL.64 R18, [R1+0xb68] ;  /* 0x000b680001127983 */ /* 0x000f620000100a00 */
[----:B------:R1:W-:Y:S03]  /*3b6d0*/  STL [R1+0x6a0], R15 ;  /* 0x0006a00f01007387 */ /* 0x0003e60000100800 */
[----:B------:R1:W-:Y:S01]  /*3b6e0*/  STL [R1+0x69c], R26 ;  /* 0x00069c1a01007387 */ /* 0x0003e20000100800 */
[----:B0-----:R-:W-:-:S03]  /*3b6f0*/  IMAD.WIDE R2, R14, 0x2, R22 ;  /* 0x000000020e027825 */ /* 0x001fc600078e0216 */
[----:B------:R0:W2:Y:S04]  /*3b700*/  LDG.E.U16 R23, [R6.64] ;  /* 0x0000000606177981 */ /* 0x0000a8000c1e1500 */
[----:B-1----:R1:W2:Y:S04]  /*3b710*/  LDG.E.U16 R15, [R4.64] ;  /* 0x00000006040f7981 */ /* 0x0022a8000c1e1500 */
[----:B------:R4:W5:Y:S01]  /*3b720*/  LDG.E.U16 R26, [R2.64] ;  /* 0x00000006021a7981 */ /* 0x000962000c1e1500 */
[----:B-1----:R-:W-:-:S04]  /*3b730*/  IMAD.WIDE R4, R14, 0x2, R16 ;  /* 0x000000020e047825 */ /* 0x002fc800078e0210 */
[C---:B0-----:R-:W-:Y:S02]  /*3b740*/  IMAD.WIDE R6, R14.reuse, 0x2, R10 ;  /* 0x000000020e067825 */ /* 0x041fe400078e020a */
[----:B------:R-:W5:Y:S02]  /*3b750*/  LDL.64 R10, [R1+0xb60] ;  /* 0x000b6000010a7983 */ /* 0x000f640000100a00 */
[----:B------:R0:W-:Y:S02]  /*3b760*/  STL [R1+0x698], R0 ;  /* 0x0006980001007387 */ /* 0x0001e40000100800 */
[----:B------:R-:W5:Y:S01]  /*3b770*/  LDL.64 R16, [R1+0xb58] ;  /* 0x000b580001107983 */ /* 0x000f620000100a00 */
[----:B0-----:R3:W5:Y:S01]  /*3b780*/  LDG.E.U16 R0, [R6.64] ;  /* 0x0000000606007981 */ /* 0x001762000c1e1500 */
[----:B----4-:R-:W-:-:S03]  /*3b790*/  IMAD.WIDE R2, R14, 0x2, R12 ;  /* 0x000000020e027825 */ /* 0x010fc600078e020c */
[----:B------:R-:W4:Y:S01]  /*3b7a0*/  LDL.64 R12, [R1+0xc78] ;  /* 0x000c7800010c7983 */ /* 0x000f220000100a00 */
[----:B------:R0:W-:Y:S02]  /*3b7b0*/  STL [R1+0x694], R27 ;  /* 0x0006941b01007387 */ /* 0x0001e40000100800 */
[----:B------:R1:W-:Y:S01]  /*3b7c0*/  STL [R1+0x690], R29 ;  /* 0x0006901d01007387 */ /* 0x0003e20000100800 */
[----:B0-----:R0:W4:Y:S04]  /*3b7d0*/  LDG.E.U16 R27, [R4.64] ;  /* 0x00000006041b7981 */ /* 0x001128000c1e1500 */
[----:B-1----:R5:W4:Y:S01]  /*3b7e0*/  LDG.E.U16 R29, [R2.64] ;  /* 0x00000006021d7981 */ /* 0x002b22000c1e1500 */
[----:B---3--:R-:W-:-:S03]  /*3b7f0*/  IMAD.WIDE R6, R14, 0x2, R8 ;  /* 0x000000020e067825 */ /* 0x008fc600078e0208 */
[----:B------:R-:W3:Y:S01]  /*3b800*/  LDL.64 R8, [R1+0xb50] ;  /* 0x000b500001087983 */ /* 0x000ee20000100a00 */
[----:B------:R1:W-:Y:S03]  /*3b810*/  STL [R1+0x68c], R28 ;  /* 0x00068c1c01007387 */ /* 0x0003e60000100800 */
[----:B-1----:R1:W3:Y:S01]  /*3b820*/  LDG.E.U16 R28, [R6.64] ;  /* 0x00000006061c7981 */ /* 0x0022e2000c1e1500 */
[----:B--2---:R-:W-:Y:S03]  /*3b830*/  STL [R1+0x684], R25 ;  /* 0x0006841901007387 */ /* 0x004fe60000100800 */
[----:B------:R2:W-:Y:S01]  /*3b840*/  STL [R1+0x688], R24 ;  /* 0x0006881801007387 */ /* 0x0005e20000100800 */
[----:B0-----:R-:W-:-:S04]  /*3b850*/  IMAD.WIDE R4, R14, 0x2, R20 ;  /* 0x000000020e047825 */ /* 0x001fc800078e0214 */
[C---:B-----5:R-:W-:Y:S01]  /*3b860*/  IMAD.WIDE R2, R14.reuse, 0x2, R18 ;  /* 0x000000020e027825 */ /* 0x060fe200078e0212 */
[----:B--2---:R-:W2:Y:S03]  /*3b870*/  LDL.64 R24, [R1+0xb48] ;  /* 0x000b480001187983 */ /* 0x004ea60000100a00 */
[----:B------:R0:W-:Y:S02]  /*3b880*/  STL [R1+0x680], R23 ;  /* 0x0006801701007387 */ /* 0x0001e40000100800 */
[C---:B-1----:R-:W-:Y:S01]  /*3b890*/  IMAD.WIDE R6, R14.reuse, 0x2, R10 ;  /* 0x000000020e067825 */ /* 0x042fe200078e020a */
[----:B0-----:R-:W2:Y:S03]  /*3b8a0*/  LDL.64 R22, [R1+0xb40] ;  /* 0x000b400001167983 */ /* 0x001ea60000100a00 */
[----:B------:R0:W-:Y:S02]  /*3b8b0*/  STL [R1+0x67c], R15 ;  /* 0x00067c0f01007387 */ /* 0x0001e40000100800 */
[----:B------:R1:W-:Y:S02]  /*3b8c0*/  STL [R1+0x678], R26 ;  /* 0x0006781a01007387 */ /* 0x0003e40000100800 */
[----:B------:R-:W2:Y:S01]  /*3b8d0*/  LDL.64 R20, [R1+0xb38] ;  /* 0x000b380001147983 */ /* 0x000ea20000100a00 */
[----:B------:R-:W2:Y:S04]  /*3b8e0*/  LDL.64 R18, [R1+0xb30] ;  /* 0x000b300001127983 */ /* 0x000ea80000100a00 */
[----:B------:R-:W2:Y:S01]  /*3b8f0*/  LDL.64 R10, [R1+0xb28] ;  /* 0x000b2800010a7983 */ /* 0x000ea20000100a00 */
[----:B------:R1:W-:Y:S03]  /*3b900*/  STL [R1+0x674], R0 ;  /* 0x0006740001007387 */ /* 0x0003e60000100800 */
[----:B0-----:R0:W2:Y:S04]  /*3b910*/  LDG.E.U16 R15, [R4.64] ;  /* 0x00000006040f7981 */ /* 0x0010a8000c1e1500 */
[----:B-1----:R1:W2:Y:S04]  /*3b920*/  LDG.E.U16 R26, [R2.64] ;  /* 0x00000006021a7981 */ /* 0x0022a8000c1e1500 */
[----:B------:R3:W2:Y:S01]  /*3b930*/  LDG.E.U16 R0, [R6.64] ;  /* 0x0000000606007981 */ /* 0x0006a2000c1e1500 */
[----:B0-----:R-:W-:-:S03]  /*3b940*/  IMAD.WIDE R4, R14, 0x2, R16 ;  /* 0x000000020e047825 */ /* 0x001fc600078e0210 */
[----:B----4-:R0:W-:Y:S01]  /*3b950*/  STL [R1+0x670], R27 ;  /* 0x0006701b01007387 */ /* 0x0101e20000100800 */
[----:B------:R4:W-:Y:S02]  /*3b960*/  STL [R1+0x66c], R29 ;  /* 0x00066c1d01007387 */ /* 0x0009e40000100800 */
[----:B------:R-:W5:Y:S01]  /*3b970*/  LDL.64 R16, [R1+0xb20] ;  /* 0x000b200001107983 */ /* 0x000f620000100a00 */
[----:B0-----:R2:W5:Y:S01]  /*3b980*/  LDG.E.U16 R27, [R4.64] ;  /* 0x00000006041b7981 */ /* 0x001562000c1e1500 */
[----:B-1----:R-:W-:-:S04]  /*3b990*/  IMAD.WIDE R2, R14, 0x2, R12 ;  /* 0x000000020e027825 */ /* 0x002fc800078e020c */
[----:B------:R-:W5:Y:S01]  /*3b9a0*/  LDL.64 R12, [R1+0xc60] ;  /* 0x000c6000010c7983 */ /* 0x000f620000100a00 */
[----:B----4-:R0:W4:Y:S01]  /*3b9b0*/  LDG.E.U16 R29, [R2.64] ;  /* 0x00000006021d7981 */ /* 0x010122000c1e1500 */
[----:B---3--:R-:W-:-:S03]  /*3b9c0*/  IMAD.WIDE R6, R14, 0x2, R8 ;  /* 0x000000020e067825 */ /* 0x008fc600078e0208 */
[----:B------:R-:W3:Y:S04]  /*3b9d0*/  LDL.64 R8, [R1+0xb18] ;  /* 0x000b180001087983 */ /* 0x000ee80000100a00 */
[----:B------:R1:W-:Y:S04]  /*3b9e0*/  STL [R1+0x668], R28 ;  /* 0x0006681c01007387 */ /* 0x0003e80000100800 */
[----:B-1----:R1:W3:Y:S01]  /*3b9f0*/  LDG.E.U16 R28, [R6.64] ;  /* 0x00000006061c7981 */ /* 0x0022e2000c1e1500 */
[----:B--2---:R-:W-:-:S04]  /*3ba00*/  IMAD.WIDE R4, R14, 0x2, R24 ;  /* 0x000000020e047825 */ /* 0x004fc800078e0218 */
[----:B0-----:R-:W-:-:S04]  /*3ba10*/  IMAD.WIDE R2, R14, 0x2, R22 ;  /* 0x000000020e027825 */ /* 0x001fc800078e0216 */
[C---:B-1----:R-:W-:Y:S01]  /*3ba20*/  IMAD.WIDE R6, R14.reuse, 0x2, R20 ;  /* 0x000000020e067825 */ /* 0x042fe200078e0214 */
[----:B------:R0:W-:Y:S03]  /*3ba30*/  STL [R1+0x664], R15 ;  /* 0x0006640f01007387 */ /* 0x0001e60000100800 */
[----:B------:R1:W-:Y:S02]  /*3ba40*/  STL [R1+0x660], R26 ;  /* 0x0006601a01007387 */ /* 0x0003e40000100800 */
[----:B------:R-:W2:Y:S02]  /*3ba50*/  LDL.64 R22, [R1+0xb10] ;  /* 0x000b100001167983 */ /* 0x000ea40000100a00 */
[----:B------:R-:W2:Y:S01]  /*3ba60*/  LDL.64 R20, [R1+0xb08] ;  /* 0x000b080001147983 */ /* 0x000ea20000100a00 */
[----:B0-----:R0:W2:Y:S04]  /*3ba70*/  LDG.E.U16 R15, [R4.64] ;  /* 0x00000006040f7981 */ /* 0x0010a8000c1e1500 */
[----:B-1----:R1:W2:Y:S02]  /*3ba80*/  LDG.E.U16 R26, [R2.64] ;  /* 0x00000006021a7981 */ /* 0x0022a4000c1e1500 */
[----:B-1----:R-:W-:-:S04]  /*3ba90*/  IMAD.WIDE R2, R14, 0x2, R10 ;  /* 0x000000020e027825 */ /* 0x002fc800078e020a */
[C---:B0-----:R-:W-:Y:S01]  /*3baa0*/  IMAD.WIDE R4, R14.reuse, 0x2, R18 ;  /* 0x000000020e047825 */ /* 0x041fe200078e0212 */
[----:B------:R-:W2:Y:S03]  /*3bab0*/  LDL.64 R10, [R1+0xb00] ;  /* 0x000b0000010a7983 */ /* 0x000ea60000100a00 */
[----:B------:R0:W-:Y:S01]  /*3bac0*/  STL [R1+0x3c], R0 ;  /* 0x00003c0001007387 */ /* 0x0001e20000100800 */
[----:B------:R3:W2:Y:S04]  /*3bad0*/  LDG.E.U16 R25, [R2.64] ;  /* 0x0000000602197981 */ /* 0x0006a8000c1e1500 */
[----:B------:R1:W2:Y:S01]  /*3bae0*/  LDG.E.U16 R24, [R4.64] ;  /* 0x0000000604187981 */ /* 0x0002a2000c1e1500 */
[----:B------:R-:W2:Y:S03]  /*3baf0*/  LDL.64 R18, [R1+0xaf8] ;  /* 0x000af80001127983 */ /* 0x000ea60000100a00 */
[----:B0-----:R5:W2:Y:S02]  /*3bb00*/  LDG.E.U16 R0, [R6.64] ;  /* 0x0000000606007981 */ /* 0x001aa4000c1e1500 */
[----:B-----5:R-:W-:-:S02]  /*3bb10*/  IMAD.WIDE R6, R14, 0x2, R16 ;  /* 0x000000020e067825 */ /* 0x020fc400078e0210 */
[----:B------:R-:W5:Y:S04]  /*3bb20*/  LDL.64 R16, [R1+0xaf0] ;  /* 0x000af00001107983 */ /* 0x000f680000100a00 */
[----:B------:R0:W-:Y:S04]  /*3bb30*/  STL [R1+0x38], R27 ;  /* 0x0000381b01007387 */ /* 0x0001e80000100800 */
[----:B0-----:R2:W5:Y:S01]  /*3bb40*/  LDG.E.U16 R27, [R6.64] ;  /* 0x00000006061b7981 */ /* 0x001562000c1e1500 */
[----:B-1----:R-:W-:-:S04]  /*3bb50*/  IMAD.WIDE R4, R14, 0x2, R12 ;  /* 0x000000020e047825 */ /* 0x002fc800078e020c */
[----:B------:R-:W5:Y:S02]  /*3bb60*/  LDL.64 R12, [R1+0xae8] ;  /* 0x000ae800010c7983 */ /* 0x000f640000100a00 */
[----:B----4-:R0:W-:Y:S02]  /*3bb70*/  STL [R1+0x34], R29 ;  /* 0x0000341d01007387 */ /* 0x0101e40000100800 */
[----:B0-----:R0:W4:Y:S01]  /*3bb80*/  LDG.E.U16 R29, [R4.64] ;  /* 0x00000006041d7981 */ /* 0x001122000c1e1500 */
[----:B---3--:R-:W-:-:S03]  /*3bb90*/  IMAD.WIDE R2, R14, 0x2, R8 ;  /* 0x000000020e027825 */ /* 0x008fc600078e0208 */
[----:B------:R1:W-:Y:S01]  /*3bba0*/  STL [R1+0x30], R28 ;  /* 0x0000301c01007387 */ /* 0x0003e20000100800 */
[----:B------:R-:W3:Y:S03]  /*3bbb0*/  LDL.LU R9, [R1+0x9fc] ;  /* 0x0009fc0001097983 */ /* 0x000ee60000300800 */
[----:B-1----:R1:W3:Y:S01]  /*3bbc0*/  LDG.E.U16 R28, [R2.64] ;  /* 0x00000006021c7981 */ /* 0x0022e2000c1e1500 */
[----:B--2---:R-:W-:-:S04]  /*3bbd0*/  IMAD.WIDE R6, R14, 0x2, R22 ;  /* 0x000000020e067825 */ /* 0x004fc800078e0216 */
[C---:B0-----:R-:W-:Y:S01]  /*3bbe0*/  IMAD.WIDE R4, R14.reuse, 0x2, R20 ;  /* 0x000000020e047825 */ /* 0x041fe200078e0214 */
[----:B------:R0:W2:Y:S04]  /*3bbf0*/  LDG.E.U16 R8, [R6.64] ;  /* 0x0000000606087981 */ /* 0x0000a8000c1e1500 */
[----:B------:R0:W-:Y:S04]  /*3bc00*/  STL [R1+0x2c], R15 ;  /* 0x00002c0f01007387 */ /* 0x0001e80000100800 */
[----:B0-----:R-:W2:Y:S01]  /*3bc10*/  LDL R15, [R1+0x8f4] ;  /* 0x0008f400010f7983 */ /* 0x001ea20000100800 */
[----:B------:R0:W-:Y:S02]  /*3bc20*/  STL [R1+0x28], R26 ;  /* 0x0000281a01007387 */ /* 0x0001e40000100800 */
[C---:B-1----:R-:W-:Y:S01]  /*3bc30*/  IMAD.WIDE R2, R14.reuse, 0x2, R10 ;  /* 0x000000020e027825 */ /* 0x042fe200078e020a */
[----:B0-----:R0:W2:Y:S04]  /*3bc40*/  LDG.E.U16 R26, [R4.64] ;  /* 0x00000006041a7981 */ /* 0x0010a8000c1e1500 */
[----:B------:R1:W-:Y:S01]  /*3bc50*/  STL [R1+0x24], R0 ;  /* 0x0000240001007387 */ /* 0x0003e20000100800 */
[----:B------:R-:W-:Y:S02]  /*3bc60*/  STL [R1+0x1c], R25 ;  /* 0x00001c1901007387 */ /* 0x000fe40000100800 */
[----:B------:R0:W-:Y:S02]  /*3bc70*/  STL [R1+0x20], R24 ;  /* 0x0000201801007387 */ /* 0x0001e40000100800 */
[----:B------:R-:W2:Y:S01]  /*3bc80*/  LDL.64 R22, [R1+0xae0] ;  /* 0x000ae00001167983 */ /* 0x000ea20000100a00 */
[----:B------:R-:W2:Y:S04]  /*3bc90*/  LDL.64 R10, [R1+0xad8] ;  /* 0x000ad800010a7983 */ /* 0x000ea80000100a00 */
[----:B-1----:R1:W2:Y:S04]  /*3bca0*/  LDG.E.U16 R0, [R2.64] ;  /* 0x0000000602007981 */ /* 0x0022a8000c1e1500 */
[----:B0-----:R-:W2:Y:S04]  /*3bcb0*/  LDL.64 R24, [R1+0xc58] ;  /* 0x000c580001187983 */ /* 0x001ea80000100a00 */
[----:B-----5:R0:W-:Y:S04]  /*3bcc0*/  STL [R1+0x18], R27 ;  /* 0x0000181b01007387 */ /* 0x0201e80000100800 */
[----:B0-----:R-:W0:Y:S01]  /*3bcd0*/  S2R R27, SR_TID.X ;  /* 0x00000000001b7919 */ /* 0x001e220000002100 */
[----:B------:R-:W-:-:S04]  /*3bce0*/  IMAD.WIDE R4, R14, 0x2, R16 ;  /* 0x000000020e047825 */ /* 0x000fc800078e0210 */
[----:B-1----:R-:W-:Y:S02]  /*3bcf0*/  IMAD.WIDE R2, R14, 0x2, R12 ;  /* 0x000000020e027825 */ /* 0x002fe400078e020c */
[----:B------:R-:W5:Y:S02]  /*3bd00*/  LDL.LU R12, [R1+0xa00] ;  /* 0x000a0000010c7983 */ /* 0x000f640000300800 */
[----:B----4-:R1:W-:Y:S02]  /*3bd10*/  STL [R1+0x14], R29 ;  /* 0x0000141d01007387 */ /* 0x0103e40000100800 */
[----:B------:R-:W4:Y:S01]  /*3bd20*/  LDL.64 R20, [R1+0xad0] ;  /* 0x000ad00001147983 */ /* 0x000f220000100a00 */
[----:B-1----:R-:W5:Y:S01]  /*3bd30*/  LDL R29, [R1+0x988] ;  /* 0x00098800011d7983 */ /* 0x002f620000100800 */
[----:B0-----:R-:W-:-:S04]  /*3bd40*/  LOP3.LUT R27, R27, 0x1c, RZ, 0xc0, !PT ;  /* 0x0000001c1b1b7812 */ /* 0x001fc800078ec0ff */
[----:B------:R-:W-:Y:S02]  /*3bd50*/  LEA.HI R16, R27, 0x40, RZ, 0x1e ;  /* 0x000000401b107811 */ /* 0x000fe400078ff0ff */
[----:B------:R-:W2:Y:S04]  /*3bd60*/  LDG.E.U16 R27, [R2.64] ;  /* 0x00000006021b7981 */ /* 0x000ea8000c1e1500 */
[----:B---3--:R0:W-:Y:S04]  /*3bd70*/  STL [R1+0x10], R28 ;  /* 0x0000101c01007387 */ /* 0x0081e80000100800 */
[----:B0-----:R-:W3:Y:S01]  /*3bd80*/  LDG.E.U16 R28, [R4.64] ;  /* 0x00000006041c7981 */ /* 0x001ee2000c1e1500 */
[----:B------:R-:W-:-:S05]  /*3bd90*/  IMAD.WIDE R6, R14, 0x2, R18 ;  /* 0x000000020e067825 */ /* 0x000fca00078e0212 */
[----:B------:R0:W4:Y:S04]  /*3bda0*/  LDG.E.U16 R13, [R6.64] ;  /* 0x00000006060d7981 */ /* 0x000128000c1e1500 */
[----:B---3--:R-:W-:Y:S01]  /*3bdb0*/  STL [R1+0x1e28], R28 ;  /* 0x001e281c01007387 */ /* 0x008fe20000100800 */
[----:B--2---:R-:W-:Y:S02]  /*3bdc0*/  STL [R1+0x1e2c], R27 ;  /* 0x001e2c1b01007387 */ /* 0x004fe40000100800 */
[----:B------:R-:W-:Y:S02]  /*3bdd0*/  STL [R1+0xc], R8 ;  /* 0x00000c0801007387 */ /* 0x000fe40000100800 */
[----:B------:R1:W2:Y:S04]  /*3bde0*/  LDS R8, [R16.X8+0x20000] ;  /* 0x0200000010087984 */ /* 0x0002a80000008800 */
[----:B------:R-:W3:Y:S04]  /*3bdf0*/  LDL.64 R18, [R1+0xac8] ;  /* 0x000ac80001127983 */ /* 0x000ee80000100a00 */
[----:B-1----:R-:W2:Y:S01]  /*3be00*/  LDL.64 R16, [R1+0xac0] ;  /* 0x000ac00001107983 */ /* 0x002ea20000100a00 */
[----:B------:R-:W-:-:S04]  /*3be10*/  IMAD.WIDE R2, R14, 0x2, R10 ;  /* 0x000000020e027825 */ /* 0x000fc800078e020a */
[----:B0-----:R-:W-:-:S04]  /*3be20*/  IMAD.WIDE R6, R14, 0x2, R24 ;  /* 0x000000020e067825 */ /* 0x001fc800078e0218 */
[C---:B------:R-:W-:Y:S01]  /*3be30*/  IMAD.WIDE R4, R14.reuse, 0x2, R22 ;  /* 0x000000020e047825 */ /* 0x040fe200078e0216 */
[----:B------:R-:W5:Y:S04]  /*3be40*/  LDL.64 R10, [R1+0xab8] ;  /* 0x000ab800010a7983 */ /* 0x000f680000100a00 */
[----:B------:R4:W5:Y:S01]  /*3be50*/  LDG.E.U16 R24, [R2.64] ;  /* 0x0000000602187981 */ /* 0x000962000c1e1500 */
[----:B------:R0:W-:Y:S03]  /*3be60*/  STL [R1+0x8], R26 ;  /* 0x0000081a01007387 */ /* 0x0001e60000100800 */
[----:B------:R3:W5:Y:S01]  /*3be70*/  LDG.E.U16 R25, [R4.64] ;  /* 0x0000000604197981 */ /* 0x000762000c1e1500 */
[----:B----4-:R-:W-:-:S03]  /*3be80*/  IMAD.WIDE R2, R14, 0x2, R20 ;  /* 0x000000020e027825 */ /* 0x010fc600078e0214 */
[----:B0-----:R-:W4:Y:S04]  /*3be90*/  LDG.E.U16 R26, [R6.64] ;  /* 0x00000006061a7981 */ /* 0x001f28000c1e1500 */
[----:B------:R2:W5:Y:S01]  /*3bea0*/  LDG.E.U16 R23, [R2.64] ;  /* 0x0000000602177981 */ /* 0x000562000c1e1500 */
[----:B---3--:R-:W-:-:S05]  /*3beb0*/  IMAD.WIDE R4, R14, 0x2, R18 ;  /* 0x000000020e047825 */ /* 0x008fca00078e0212 */
[----:B------:R-:W3:Y:S01]  /*3bec0*/  LDG.E.U16 R22, [R4.64] ;  /* 0x0000000604167981 */ /* 0x000ee2000c1e1500 */
[----:B--2---:R-:W-:-:S05]  /*3bed0*/  IMAD.WIDE R2, R14, 0x2, R16 ;  /* 0x000000020e027825 */ /* 0x004fca00078e0210 */
[----:B------:R0:W2:Y:S04]  /*3bee0*/  LDG.E.U16 R21, [R2.64] ;  /* 0x0000000602157981 */ /* 0x0000a8000c1e1500 */
[----:B----4-:R-:W-:Y:S01]  /*3bef0*/  STL [R1+0x1e30], R26 ;  /* 0x001e301a01007387 */ /* 0x010fe20000100800 */
[----:B-----5:R-:W-:Y:S03]  /*3bf00*/  STL [R1+0x1e34], R25 ;  /* 0x001e341901007387 */ /* 0x020fe60000100800 */
[----:B------:R-:W-:Y:S01]  /*3bf10*/  STL [R1+0x1e38], R24 ;  /* 0x001e381801007387 */ /* 0x000fe20000100800 */
[----:B------:R1:W-:Y:S03]  /*3bf20*/  STL [R1+0x4], R0 ;  /* 0x0000040001007387 */ /* 0x0003e60000100800 */
[----:B------:R-:W-:Y:S01]  /*3bf30*/  STL [R1+0x1e3c], R23 ;  /* 0x001e3c1701007387 */ /* 0x000fe20000100800 */
[----:B0-----:R-:W-:-:S04]  /*3bf40*/  IMAD.WIDE R2, R14, 0x2, R10 ;  /* 0x000000020e027825 */ /* 0x001fc800078e020a */
[----:B------:R-:W4:Y:S02]  /*3bf50*/  LDL.LU R19, [R1+0xa8c] ;  /* 0x000a8c0001137983 */ /* 0x000f240000300800 */
[----:B------:R-:W5:Y:S01]  /*3bf60*/  LDL.LU R18, [R1+0x380] ;  /* 0x0003800001127983 */ /* 0x000f620000300800 */
[----:B------:R0:W-:Y:S04]  /*3bf70*/  STL [R1], R13 ;  /* 0x0000000d01007387 */ /* 0x0001e80000100800 */
[----:B------:R0:W4:Y:S01]  /*3bf80*/  LDG.E.U16 R20, [R2.64] ;  /* 0x0000000602147981 */ /* 0x000122000c1e1500 */
[----:B-1----:R-:W-:-:S03]  /*3bf90*/  FADD R0, -R15, R9 ;  /* 0x000000090f007221 */ /* 0x002fc60000000100 */
[----:B---3--:R-:W-:Y:S04]  /*3bfa0*/  STL [R1+0x1e40], R22 ;  /* 0x001e401601007387 */ /* 0x008fe80000100800 */
[----:B--2---:R-:W-:Y:S01]  /*3bfb0*/  STL [R1+0x1e44], R21 ;  /* 0x001e441501007387 */ /* 0x004fe20000100800 */
[----:B------:R-:W2:Y:S02]  /*3bfc0*/  LDL.LU R5, [R1+0x384] ;  /* 0x0003840001057983 */ /* 0x000ea40000300800 */
[----:B------:R-:W3:Y:S02]  /*3bfd0*/  LDL.LU R17, [R1+0x370] ;  /* 0x0003700001117983 */ /* 0x000ee40000300800 */
[----:B------:R-:W3:Y:S01]  /*3bfe0*/  LDL.LU R16, [R1+0x374] ;  /* 0x0003740001107983 */ /* 0x000ee20000300800 */
[----:B------:R-:W3:Y:S01]  /*3bff0*/  LDL.LU R15, [R1+0x360] ;  /* 0x00036000010f7983 */ /* 0x000ee20000300800 */
[----:B0-----:R-:W3:Y:S02]  /*3c000*/  LDL.LU R13, [R1+0x364] ;  /* 0x00036400010d7983 */ /* 0x001ee40000300800 */
[----:B------:R-:W3:Y:S02]  /*3c010*/  LDL.LU R11, [R1+0x350] ;  /* 0x00035000010b7983 */ /* 0x000ee40000300800 */
[----:B------:R-:W-:Y:S01]  /*3c020*/  FMUL R0, R0, 1.4426950216293334961 ;  /* 0x3fb8aa3b00007820 */ /* 0x000fe20000400000 */
[----:B------:R-:W3:Y:S05]  /*3c030*/  LDL.LU R10, [R1+0x354] ;  /* 0x00035400010a7983 */ /* 0x000eea0000300800 */
[----:B------:R-:W0:Y:S01]  /*3c040*/  MUFU.EX2 R0, R0 ;  /* 0x0000000000007308 */ /* 0x000e220000000800 */
[----:B------:R-:W-:-:S02]  /*3c050*/  FADD R4, -R29, R12 ;  /* 0x0000000c1d047221 */ /* 0x000fc40000000100 */
[----:B------:R-:W3:Y:S01]  /*3c060*/  LDL.LU R12, [R1+0x340] ;  /* 0x00034000010c7983 */ /* 0x000ee20000300800 */
[----:B------:R-:W3:Y:S02]  /*3c070*/  LDL.LU R9, [R1+0x344] ;  /* 0x0003440001097983 */ /* 0x000ee40000300800 */
[----:B------:R-:W-:Y:S02]  /*3c080*/  FMUL R2, R4, 1.4426950216293334961 ;  /* 0x3fb8aa3b04027820 */ /* 0x000fe40000400000 */
[----:B------:R-:W3:Y:S01]  /*3c090*/  LDL.LU R7, [R1+0x330] ;  /* 0x0003300001077983 */ /* 0x000ee20000300800 */
[----:B------:R-:W3:Y:S01]  /*3c0a0*/  LDL.LU R6, [R1+0x334] ;  /* 0x0003340001067983 */ /* 0x000ee20000300800 */
[----:B----4-:R-:W-:Y:S02]  /*3c0b0*/  STL [R1+0x1e48], R20 ;  /* 0x001e481401007387 */ /* 0x010fe40000100800 */
[C---:B0-----:R-:W-:Y:S02]  /*3c0c0*/  FFMA R19, R0.reuse, R19, R8 ;  /* 0x0000001300137223 */ /* 0x041fe40000000008 */
[----:B-----5:R-:W-:-:S03]  /*3c0d0*/  FMUL R4, R0, R18 ;  /* 0x0000001200047220 */ /* 0x020fc60000400000 */
[----:B------:R-:W-:Y:S02]  /*3c0e0*/  STL [R1+0xa8c], R19 ;  /* 0x000a8c1301007387 */ /* 0x000fe40000100800 */
[----:B------:R0:W-:Y:S02]  /*3c0f0*/  STL [R1+0x380], R4 ;  /* 0x0003800401007387 */ /* 0x0001e40000100800 */
[C---:B--2---:R-:W-:Y:S02]  /*3c100*/  FMUL R8, R0.reuse, R5 ;  /* 0x0000000500087220 */ /* 0x044fe40000400000 */
[----:B------:R-:W2:Y:S01]  /*3c110*/  LDL.LU R5, [R1+0x320] ;  /* 0x0003200001057983 */ /* 0x000ea20000300800 */
[----:B0-----:R-:W4:Y:S02]  /*3c120*/  LDL.LU R4, [R1+0x324] ;  /* 0x0003240001047983 */ /* 0x001f240000300800 */
[C---:B---3--:R-:W-:Y:S01]  /*3c130*/  FMUL R17, R0.reuse, R17 ;  /* 0x0000001100117220 */ /* 0x048fe20000400000 */
[----:B------:R0:W-:Y:S01]  /*3c140*/  STL [R1+0x384], R8 ;  /* 0x0003840801007387 */ /* 0x0001e20000100800 */
[----:B------:R-:W-:-:S03]  /*3c150*/  FMUL R16, R0, R16 ;  /* 0x0000001000107220 */ /* 0x000fc60000400000 */
[----:B------:R-:W-:Y:S02]  /*3c160*/  STL [R1+0x370], R17 ;  /* 0x0003701101007387 */ /* 0x000fe40000100800 */
[----:B------:R-:W-:Y:S02]  /*3c170*/  STL [R1+0x374], R16 ;  /* 0x0003741001007387 */ /* 0x000fe40000100800 */
[C---:B0-----:R-:W-:Y:S02]  /*3c180*/  FMUL R8, R0.reuse, R15 ;  /* 0x0000000f00087220 */ /* 0x041fe40000400000 */
[C---:B------:R-:W-:Y:S02]  /*3c190*/  FMUL R15, R0.reuse, R13 ;  /* 0x0000000d000f7220 */ /* 0x040fe40000400000 */
[C---:B------:R-:W-:Y:S01]  /*3c1a0*/  FMUL R13, R0.reuse, R11 ;  /* 0x0000000b000d7220 */ /* 0x040fe20000400000 */
[----:B------:R0:W-:Y:S02]  /*3c1b0*/  STL [R1+0x360], R8 ;  /* 0x0003600801007387 */ /* 0x0001e40000100800 */
[----:B------:R-:W-:Y:S02]  /*3c1c0*/  STL [R1+0x364], R15 ;  /* 0x0003640f01007387 */ /* 0x000fe40000100800 */
[----:B------:R-:W3:Y:S02]  /*3c1d0*/  LDL.LU R11, [R1+0x310] ;  /* 0x00031000010b7983 */ /* 0x000ee40000300800 */
[----:B------:R1:W-:Y:S02]  /*3c1e0*/  STL [R1+0x350], R13 ;  /* 0x0003500d01007387 */ /* 0x0003e40000100800 */
[----:B0-----:R-:W-:-:S02]  /*3c1f0*/  FMUL R8, R0, R10 ;  /* 0x0000000a00087220 */ /* 0x001fc40000400000 */
[----:B------:R-:W5:Y:S03]  /*3c200*/  LDL.LU R10, [R1+0x314] ;  /* 0x00031400010a7983 */ /* 0x000f660000300800 */
[----:B------:R0:W-:Y:S02]  /*3c210*/  STL [R1+0x354], R8 ;  /* 0x0003540801007387 */ /* 0x0001e40000100800 */
[C---:B-1----:R-:W-:Y:S02]  /*3c220*/  FMUL R13, R0.reuse, R7 ;  /* 0x00000007000d7220 */ /* 0x042fe40000400000 */
[C---:B0-----:R-:W-:Y:S02]  /*3c230*/  FMUL R8, R0.reuse, R12 ;  /* 0x0000000c00087220 */ /* 0x041fe40000400000 */
[C---:B------:R-:W-:Y:S02]  /*3c240*/  FMUL R12, R0.reuse, R9 ;  /* 0x00000009000c7220 */ /* 0x040fe40000400000 */
[----:B------:R-:W5:Y:S01]  /*3c250*/  LDL.LU R9, [R1+0x300] ;  /* 0x0003000001097983 */ /* 0x000f620000300800 */
[----:B------:R0:W-:Y:S03]  /*3c260*/  STL [R1+0x340], R8 ;  /* 0x0003400801007387 */ /* 0x0001e60000100800 */
[----:B0-----:R-:W5:Y:S01]  /*3c270*/  LDL.LU R8, [R1+0x304] ;  /* 0x0003040001087983 */ /* 0x001f620000300800 */
[----:B------:R0:W-:Y:S02]  /*3c280*/  STL [R1+0x344], R12 ;  /* 0x0003440c01007387 */ /* 0x0001e40000100800 */
[----:B------:R-:W5:Y:S02]  /*3c290*/  LDL.LU R7, [R1+0x2f0] ;  /* 0x0002f00001077983 */ /* 0x000f640000300800 */
[----:B------:R1:W-:Y:S02]  /*3c2a0*/  STL [R1+0x330], R13 ;  /* 0x0003300d01007387 */ /* 0x0003e40000100800 */
[----:B0-----:R-:W-:-:S02]  /*3c2b0*/  FMUL R12, R0, R6 ;  /* 0x00000006000c7220 */ /* 0x001fc40000400000 */
[----:B------:R-:W5:Y:S03]  /*3c2c0*/  LDL.LU R6, [R1+0x2f4] ;  /* 0x0002f40001067983 */ /* 0x000f660000300800 */
[----:B------:R0:W-:Y:S02]  /*3c2d0*/  STL [R1+0x334], R12 ;  /* 0x0003340c01007387 */ /* 0x0001e40000100800 */
[----:B------:R-:W5:Y:S02]  /*3c2e0*/  LDL.LU R16, [R1+0x2e0] ;  /* 0x0002e00001107983 */ /* 0x000f640000300800 */
[C---:B--2---:R-:W-:Y:S02]  /*3c2f0*/  FMUL R5, R0.reuse, R5 ;  /* 0x0000000500057220 */ /* 0x044fe40000400000 */
[----:B----4-:R-:W-:-:S03]  /*3c300*/  FMUL R4, R0, R4 ;  /* 0x0000000400047220 */ /* 0x010fc60000400000 */
[----:B------:R2:W-:Y:S01]  /*3c310*/  STL [R1+0x320], R5 ;  /* 0x0003200501007387 */ /* 0x0005e20000100800 */
[----:B------:R-:W4:Y:S02]  /*3c320*/  LDL.LU R15, [R1+0x2e4] ;  /* 0x0002e400010f7983 */ /* 0x000f240000300800 */
[----:B------:R2:W-:Y:S02]  /*3c330*/  STL [R1+0x324], R4 ;  /* 0x0003240401007387 */ /* 0x0005e40000100800 */
[----:B-1----:R-:W4:Y:S01]  /*3c340*/  LDL.LU R13, [R1+0x2d0] ;  /* 0x0002d000010d7983 */ /* 0x002f220000300800 */
[----:B0-----:R-:W4:Y:S04]  /*3c350*/  LDL.LU R12, [R1+0x2d4] ;  /* 0x0002d400010c7983 */ /* 0x001f280000300800 */
[----:B--2---:R-:W2:Y:S01]  /*3c360*/  LDL.LU R5, [R1+0x2c0] ;  /* 0x0002c00001057983 */ /* 0x004ea20000300800 */
[----:B------:R-:W2:Y:S02]  /*3c370*/  LDL.LU R4, [R1+0x2c4] ;  /* 0x0002c40001047983 */ /* 0x000ea40000300800 */
[----:B---3--:R-:W-:-:S02]  /*3c380*/  FMUL R18, R0, R11 ;  /* 0x0000000b00127220 */ /* 0x008fc40000400000 */
[----:B------:R-:W3:Y:S03]  /*3c390*/  LDL.LU R11, [R1+0x2b0] ;  /* 0x0002b000010b7983 */ /* 0x000ee60000300800 */
[----:B------:R0:W-:Y:S02]  /*3c3a0*/  STL [R1+0x310], R18 ;  /* 0x0003101201007387 */ /* 0x0001e40000100800 */
[C---:B-----5:R-:W-:Y:S02]  /*3c3b0*/  FMUL R17, R0.reuse, R10 ;  /* 0x0000000a00117220 */ /* 0x060fe40000400000 */
[----:B------:R-:W5:Y:S03]  /*3c3c0*/  LDL.LU R10, [R1+0x2b4] ;  /* 0x0002b400010a7983 */ /* 0x000f660000300800 */
[----:B------:R1:W-:Y:S02]  /*3c3d0*/  STL [R1+0x314], R17 ;  /* 0x0003141101007387 */ /* 0x0003e40000100800 */
[----:B0-----:R-:W-:-:S02]  /*3c3e0*/  FMUL R18, R0, R9 ;  /* 0x0000000900127220 */ /* 0x001fc40000400000 */
[----:B------:R-:W5:Y:S03]  /*3c3f0*/  LDL.LU R9, [R1+0x2a0] ;  /* 0x0002a00001097983 */ /* 0x000f660000300800 */
[----:B------:R0:W-:Y:S02]  /*3c400*/  STL [R1+0x300], R18 ;  /* 0x0003001201007387 */ /* 0x0001e40000100800 */
[C---:B-1----:R-:W-:Y:S02]  /*3c410*/  FMUL R17, R0.reuse, R8 ;  /* 0x0000000800117220 */ /* 0x042fe40000400000 */
[----:B------:R-:W5:Y:S01]  /*3c420*/  LDL.LU R8, [R1+0x2a4] ;  /* 0x0002a40001087983 */ /* 0x000f620000300800 */
[C---:B0-----:R-:W-:Y:S02]  /*3c430*/  FMUL R18, R0.reuse, R7 ;  /* 0x0000000700127220 */ /* 0x041fe40000400000 */
[----:B------:R0:W-:Y:S01]  /*3c440*/  STL [R1+0x304], R17 ;  /* 0x0003041101007387 */ /* 0x0001e20000100800 */
[----:B------:R-:W5:Y:S04]  /*3c450*/  LDL.LU R7, [R1+0x290] ;  /* 0x0002900001077983 */ /* 0x000f680000300800 */
[----:B------:R1:W-:Y:S01]  /*3c460*/  STL [R1+0x2f0], R18 ;  /* 0x0002f01201007387 */ /* 0x0003e20000100800 */
[----:B0-----:R-:W-:-:S03]  /*3c470*/  FMUL R17, R0, R6 ;  /* 0x0000000600117220 */ /* 0x001fc60000400000 */
[----:B------:R-:W5:Y:S02]  /*3c480*/  LDL.LU R6, [R1+0x294] ;  /* 0x0002940001067983 */ /* 0x000f640000300800 */
[----:B------:R4:W-:Y:S02]  /*3c490*/  STL [R1+0x2f4], R17 ;  /* 0x0002f41101007387 */ /* 0x0009e40000100800 */
[----:B-1----:R-:W-:-:S05]  /*3c4a0*/  FMUL R18, R0, R16 ;  /* 0x0000001000127220 */ /* 0x002fca0000400000 */
[----:B------:R-:W-:Y:S01]  /*3c4b0*/  STL [R1+0x2e0], R18 ;  /* 0x0002e01201007387 */ /* 0x000fe20000100800 */
[C---:B----4-:R-:W-:Y:S02]  /*3c4c0*/  FMUL R17, R0.reuse, R15 ;  /* 0x0000000f00117220 */ /* 0x050fe40000400000 */
[C---:B------:R-:W-:Y:S02]  /*3c4d0*/  FMUL R16, R0.reuse, R13 ;  /* 0x0000000d00107220 */ /* 0x040fe40000400000 */
[C---:B------:R-:W-:Y:S01]  /*3c4e0*/  FMUL R15, R0.reuse, R12 ;  /* 0x0000000c000f7220 */ /* 0x040fe20000400000 */
[----:B------:R-:W-:Y:S02]  /*3c4f0*/  STL [R1+0x2e4], R17 ;  /* 0x0002e41101007387 */ /* 0x000fe40000100800 */
[----:B------:R-:W-:Y:S02]  /*3c500*/  STL [R1+0x2d0], R16 ;  /* 0x0002d01001007387 */ /* 0x000fe40000100800 */
[----:B------:R0:W-:Y:S02]  /*3c510*/  STL [R1+0x2d4], R15 ;  /* 0x0002d40f01007387 */ /* 0x0001e40000100800 */
[----:B--2---:R-:W-:-:S02]  /*3c520*/  FMUL R13, R0, R5 ;  /* 0x00000005000d7220 */ /* 0x004fc40000400000 */
[C---:B------:R-:W-:Y:S02]  /*3c530*/  FMUL R12, R0.reuse, R4 ;  /* 0x00000004000c7220 */ /* 0x040fe40000400000 */
[----:B------:R-:W2:Y:S01]  /*3c540*/  LDL.64 R4, [R1+0xab0] ;  /* 0x000ab00001047983 */ /* 0x000ea20000100a00 */
[----:B------:R1:W-:Y:S02]  /*3c550*/  STL [R1+0x2c0], R13 ;  /* 0x0002c00d01007387 */ /* 0x0003e40000100800 */
[C---:B---3--:R-:W-:Y:S01]  /*3c560*/  FMUL R11, R0.reuse, R11 ;  /* 0x0000000b000b7220 */ /* 0x048fe20000400000 */
[----:B------:R3:W-:Y:S01]  /*3c570*/  STL [R1+0x2c4], R12 ;  /* 0x0002c40c01007387 */ /* 0x0007e20000100800 */
[----:B0-----:R-:W4:Y:S03]  /*3c580*/  LDL.LU R15, [R1+0xa90] ;  /* 0x000a9000010f7983 */ /* 0x001f260000300800 */
[----:B------:R0:W-:Y:S01]  /*3c590*/  STL [R1+0x2b0], R11 ;  /* 0x0002b00b01007387 */ /* 0x0001e20000100800 */
[----:B------:R-:W4:Y:S02]  /*3c5a0*/  LDL.64 R16, [R1+0xc50] ;  /* 0x000c500001107983 */ /* 0x000f240000100a00 */
[----:B-----5:R-:W-:-:S05]  /*3c5b0*/  FMUL R10, R0, R10 ;  /* 0x0000000a000a7220 */ /* 0x020fca0000400000 */
[----:B------:R5:W-:Y:S01]  /*3c5c0*/  STL [R1+0x2b4], R10 ;  /* 0x0002b40a01007387 */ /* 0x000be20000100800 */
[----:B-1----:R-:W4:Y:S02]  /*3c5d0*/  LDL.LU R13, [R1+0x388] ;  /* 0x00038800010d7983 */ /* 0x002f240000300800 */
[----:B------:R-:W-:-:S05]  /*3c5e0*/  FMUL R9, R0, R9 ;  /* 0x0000000900097220 */ /* 0x000fca0000400000 */
[----:B------:R1:W-:Y:S01]  /*3c5f0*/  STL [R1+0x2a0], R9 ;  /* 0x0002a00901007387 */ /* 0x0003e20000100800 */
[----:B---3--:R-:W3:Y:S02]  /*3c600*/  LDL.LU R12, [R1+0x38c] ;  /* 0x00038c00010c7983 */ /* 0x008ee40000300800 */
[C---:B------:R-:W-:Y:S02]  /*3c610*/  FMUL R8, R0.reuse, R8 ;  /* 0x0000000800087220 */ /* 0x040fe40000400000 */
[----:B------:R-:W-:-:S03]  /*3c620*/  FMUL R7, R0, R7 ;  /* 0x0000000700077220 */ /* 0x000fc60000400000 */
[----:B------:R1:W-:Y:S01]  /*3c630*/  STL [R1+0x2a4], R8 ;  /* 0x0002a40801007387 */ /* 0x0003e20000100800 */
[----:B0-----:R-:W3:Y:S02]  /*3c640*/  LDL.LU R11, [R1+0x378] ;  /* 0x00037800010b7983 */ /* 0x001ee40000300800 */
[----:B------:R0:W-:Y:S02]  /*3c650*/  STL [R1+0x290], R7 ;  /* 0x0002900701007387 */ /* 0x0001e40000100800 */
[----:B-----5:R-:W5:Y:S02]  /*3c660*/  LDL.LU R10, [R1+0x37c] ;  /* 0x00037c00010a7983 */ /* 0x020f640000300800 */
[----:B------:R-:W-:-:S05]  /*3c670*/  FMUL R0, R0, R6 ;  /* 0x0000000600007220 */ /* 0x000fca0000400000 */
[----:B------:R3:W-:Y:S01]  /*3c680*/  STL [R1+0x294], R0 ;  /* 0x0002940001007387 */ /* 0x0007e20000100800 */
[----:B-1----:R-:W5:Y:S02]  /*3c690*/  LDL.LU R9, [R1+0x368] ;  /* 0x0003680001097983 */ /* 0x002f640000300800 */
[----:B------:R-:W5:Y:S02]  /*3c6a0*/  LDL.LU R8, [R1+0x36c] ;  /* 0x00036c0001087983 */ /* 0x000f640000300800 */
[----:B0-----:R-:W5:Y:S01]  /*3c6b0*/  LDL.LU R7, [R1+0x358] ;  /* 0x0003580001077983 */ /* 0x001f620000300800 */
[----:B------:R-:W5:Y:S04]  /*3c6c0*/  LDL.LU R6, [R1+0x35c] ;  /* 0x00035c0001067983 */ /* 0x000f680000300800 */
[----:B------:R-:W0:Y:S01]  /*3c6d0*/  S2R R29, SR_TID.X ;  /* 0x00000000001d7919 */ /* 0x000e220000002100 */
[----:B--2---:R-:W-:-:S05]  /*3c6e0*/  IMAD.WIDE R4, R14, 0x2, R4 ;  /* 0x000000020e047825 */ /* 0x004fca00078e0204 */
[----:B------:R4:W2:Y:S02]  /*3c6f0*/  LDG.E.U16 R19, [R4.64] ;  /* 0x0000000604137981 */ /* 0x0008a4000c1e1500 */
[----:B----4-:R-:W-:-:S05]  /*3c700*/  IMAD.WIDE R4, R14, 0x2, R16 ;  /* 0x000000020e047825 */ /* 0x010fca00078e0210 */
[----:B------:R-:W4:Y:S01]  /*3c710*/  LDG.E.U16 R18, [R4.64] ;  /* 0x0000000604127981 */ /* 0x000f22000c1e1500 */
[----:B0-----:R-:W-:-:S04]  /*3c720*/  LOP3.LUT R29, R29, 0x1c, RZ, 0xc0, !PT ;  /* 0x0000001c1d1d7812 */ /* 0x001fc800078ec0ff */
[----:B------:R-:W-:-:S05]  /*3c730*/  LEA.HI R29, R29, 0x48, RZ, 0x1e ;  /* 0x000000481d1d7811 */ /* 0x000fca00078ff0ff */
[----:B------:R-:W0:Y:S01]  /*3c740*/  LDS R3, [R29.X8+0x20000] ;  /* 0x020000001d037984 */ /* 0x000e220000008800 */
[----:B------:R-:W3:Y:S02]  /*3c750*/  MUFU.EX2 R2, R2 ;  /* 0x0000000200027308 */ /* 0x000ee40000000800 */
[C---:B---3--:R-:W-:Y:S02]  /*3c760*/  FMUL R0, R2.reuse, R12 ;  /* 0x0000000c02007220 */ /* 0x048fe40000400000 */
[C---:B-----5:R-:W-:Y:S02]  /*3c770*/  FMUL R10, R2.reuse, R10 ;  /* 0x0000000a020a7220 */ /* 0x060fe40000400000 */
[C---:B0-----:R-:W-:Y:S02]  /*3c780*/  FFMA R15, R2.reuse, R15, R3 ;  /* 0x0000000f020f7223 */ /* 0x041fe40000000003 */
[C---:B------:R-:W-:Y:S02]  /*3c790*/  FMUL R3, R2.reuse, R13 ;  /* 0x0000000d02037220 */ /* 0x040fe40000400000 */
[----:B------:R-:W-:-:S02]  /*3c7a0*/  FMUL R9, R2, R9 ;  /* 0x0000000902097220 */ /* 0x000fc40000400000 */
[C---:B------:R-:W-:Y:S02]  /*3c7b0*/  FMUL R8, R2.reuse, R8 ;  /* 0x0000000802087220 */ /* 0x040fe40000400000 */
[C---:B------:R-:W-:Y:S02]  /*3c7c0*/  FMUL R7, R2.reuse, R7 ;  /* 0x0000000702077220 */ /* 0x040fe40000400000 */
[C---:B------:R-:W-:Y:S01]  /*3c7d0*/  FMUL R6, R2.reuse, R6 ;  /* 0x0000000602067220 */ /* 0x040fe20000400000 */
[----:B--2---:R-:W-:Y:S04]  /*3c7e0*/  STL [R1+0x1e4c], R19 ;  /* 0x001e4c1301007387 */ /* 0x004fe80000100800 */
[----:B----4-:R-:W-:Y:S01]  /*3c7f0*/  STL [R1+0x1e50], R18 ;  /* 0x001e501201007387 */ /* 0x010fe20000100800 */
[----:B------:R-:W-:Y:S02]  /*3c800*/  STL [R1+0xa90], R15 ;  /* 0x000a900f01007387 */ /* 0x000fe40000100800 */
[----:B------:R-:W2:Y:S02]  /*3c810*/  LDL.LU R5, [R1+0x348] ;  /* 0x0003480001057983 */ /* 0x000ea40000300800 */
[----:B------:R0:W-:Y:S02]  /*3c820*/  STL [R1+0x388], R3 ;  /* 0x0003880301007387 */ /* 0x0001e40000100800 */
[----:B0-----:R-:W3:Y:S01]  /*3c830*/  LDL.LU R3, [R1+0x338] ;  /* 0x0003380001037983 */ /* 0x001ee20000300800 */
[----:B------:R0:W-:Y:S02]  /*3c840*/  STL [R1+0x38c], R0 ;  /* 0x00038c0001007387 */ /* 0x0001e40000100800 */
[----:B------:R-:W4:Y:S02]  /*3c850*/  LDL.LU R4, [R1+0x34c] ;  /* 0x00034c0001047983 */ /* 0x000f240000300800 */
[----:B0-----:R-:W-:-:S05]  /*3c860*/  FMUL R0, R2, R11 ;  /* 0x0000000b02007220 */ /* 0x001fca0000400000 */
[----:B------:R0:W-:Y:S04]  /*3c870*/  STL [R1+0x378], R0 ;  /* 0x0003780001007387 */ /* 0x0001e80000100800 */
[----:B0-----:R-:W5:Y:S01]  /*3c880*/  LDL.LU R0, [R1+0x33c] ;  /* 0x00033c0001007983 */ /* 0x001f620000300800 */
[----:B------:R0:W-:Y:S02]  /*3c890*/  STL [R1+0x37c], R10 ;  /* 0x00037c0a01007387 */ /* 0x0001e40000100800 */
[----:B------:R-:W5:Y:S02]  /*3c8a0*/  LDL.LU R15, [R1+0x328] ;  /* 0x00032800010f7983 */ /* 0x000f640000300800 */
[----:B------:R1:W-:Y:S01]  /*3c8b0*/  STL [R1+0x368], R9 ;  /* 0x0003680901007387 */ /* 0x0003e20000100800 */
[----:B------:R-:W5:Y:S01]  /*3c8c0*/  LDL.LU R13, [R1+0x318] ;  /* 0x00031800010d7983 */ /* 0x000f620000300800 */
[----:B------:R1:W-:Y:S02]  /*3c8d0*/  STL [R1+0x36c], R8 ;  /* 0x00036c0801007387 */ /* 0x0003e40000100800 */
[----:B------:R-:W5:Y:S02]  /*3c8e0*/  LDL.LU R14, [R1+0x32c] ;  /* 0x00032c00010e7983 */ /* 0x000f640000300800 */
[----:B------:R1:W-:Y:S01]  /*3c8f0*/  STL [R1+0x358], R7 ;  /* 0x0003580701007387 */ /* 0x0003e20000100800 */
[----:B------:R-:W5:Y:S01]  /*3c900*/  LDL.LU R12, [R1+0x31c] ;  /* 0x00031c00010c7983 */ /* 0x000f620000300800 */
[----:B------:R1:W-:Y:S02]  /*3c910*/  STL [R1+0x35c], R6 ;  /* 0x00035c0601007387 */ /* 0x0003e40000100800 */
[----:B------:R-:W5:Y:S02]  /*3c920*/  LDL.LU R11, [R1+0x308] ;  /* 0x00030800010b7983 */ /* 0x000f640000300800 */
[----:B0-----:R-:W5:Y:S01]  /*3c930*/  LDL.LU R10, [R1+0x30c] ;  /* 0x00030c00010a7983 */ /* 0x001f620000300800 */
[----:B-1----:R-:W5:Y:S01]  /*3c940*/  LDL.LU R9, [R1+0x2f8] ;  /* 0x0002f80001097983 */ /* 0x002f620000300800 */
[----:B------:R-:W5:Y:S03]  /*3c950*/  LDL.LU R8, [R1+0x2fc] ;  /* 0x0002fc0001087983 */ /* 0x000f660000300800 */
[----:B------:R-:W5:Y:S01]  /*3c960*/  LDL.LU R7, [R1+0x2e8] ;  /* 0x0002e80001077983 */ /* 0x000f620000300800 */
[----:B------:R-:W5:Y:S02]  /*3c970*/  LDL.LU R6, [R1+0x2ec] ;  /* 0x0002ec0001067983 */ /* 0x000f640000300800 */
[----:B--2---:R-:W-:-:S05]  /*3c980*/  FMUL R5, R2, R5 ;  /* 0x0000000502057220 */ /* 0x004fca0000400000 */
[----:B------:R0:W-:Y:S01]  /*3c990*/  STL [R1+0x348], R5 ;  /* 0x0003480501007387 */ /* 0x0001e20000100800 */
[C---:B---3--:R-:W-:Y:S02]  /*3c9a0*/  FMUL R3, R2.reuse, R3 ;  /* 0x0000000302037220 */ /* 0x048fe40000400000 */
[----:B----4-:R-:W-:-:S05]  /*3c9b0*/  FMUL R4, R2, R4 ;  /* 0x0000000402047220 */ /* 0x010fca0000400000 */
[----:B------:R1:W-:Y:S01]  /*3c9c0*/  STL [R1+0x34c], R4 ;  /* 0x00034c0401007387 */ /* 0x0003e20000100800 */
[----:B0-----:R-:W2:Y:S02]  /*3c9d0*/  LDL.LU R5, [R1+0x2d8] ;  /* 0x0002d80001057983 */ /* 0x001ea40000300800 */
[----:B------:R0:W-:Y:S01]  /*3c9e0*/  STL [R1+0x338], R3 ;  /* 0x0003380301007387 */ /* 0x0001e20000100800 */
[----:B-1----:R-:W3:Y:S01]  /*3c9f0*/  LDL.LU R4, [R1+0x2dc] ;  /* 0x0002dc0001047983 */ /* 0x002ee20000300800 */
[C---:B-----5:R-:W-:Y:S02]  /*3ca00*/  FMUL R0, R2.reuse, R0 ;  /* 0x0000000002007220 */ /* 0x060fe40000400000 */
[C---:B------:R-:W-:Y:S02]  /*3ca10*/  FMUL R15, R2.reuse, R15 ;  /* 0x0000000f020f7220 */ /* 0x040fe40000400000 */
[C---:B------:R-:W-:Y:S01]  /*3ca20*/  FMUL R13, R2.reuse, R13 ;  /* 0x0000000d020d7220 */ /* 0x040fe20000400000 */
[----:B------:R1:W-:Y:S01]  /*3ca30*/  STL [R1+0x33c], R0 ;  /* 0x00033c0001007387 */ /* 0x0003e20000100800 */
[----:B------:R-:W-:-:S02]  /*3ca40*/  FMUL R14, R2, R14 ;  /* 0x0000000e020e7220 */ /* 0x000fc40000400000 */
[----:B0-----:R-:W4:Y:S02]  /*3ca50*/  LDL.LU R3, [R1+0x2c8] ;  /* 0x0002c80001037983 */ /* 0x001f240000300800 */
[C---:B------:R-:W-:Y:S02]  /*3ca60*/  FMUL R12, R2.reuse, R12 ;  /* 0x0000000c020c7220 */ /* 0x040fe40000400000 */
[C---:B------:R-:W-:Y:S02]  /*3ca70*/  FMUL R11, R2.reuse, R11 ;  /* 0x0000000b020b7220 */ /* 0x040fe40000400000 */
[C---:B------:R-:W-:Y:S02]  /*3ca80*/  FMUL R10, R2.reuse, R10 ;  /* 0x0000000a020a7220 */ /* 0x040fe40000400000 */
[C---:B------:R-:W-:Y:S01]  /*3ca90*/  FMUL R9, R2.reuse, R9 ;  /* 0x0000000902097220 */ /* 0x040fe20000400000 */
[----:B-1----:R-:W5:Y:S01]  /*3caa0*/  LDL.LU R0, [R1+0x2cc] ;  /* 0x0002cc0001007983 */ /* 0x002f620000300800 */
[----:B------:R-:W-:Y:S02]  /*3cab0*/  STL [R1+0x328], R15 ;  /* 0x0003280f01007387 */ /* 0x000fe40000100800 */
[----:B------:R-:W-:Y:S02]  /*3cac0*/  STL [R1+0x32c], R14 ;  /* 0x00032c0e01007387 */ /* 0x000fe40000100800 */
[----:B------:R-:W-:Y:S02]  /*3cad0*/  STL [R1+0x318], R13 ;  /* 0x0003180d01007387 */ /* 0x000fe40000100800 */
[C---:B------:R-:W-:Y:S01]  /*3cae0*/  FMUL R8, R2.reuse, R8 ;  /* 0x0000000802087220 */ /* 0x040fe20000400000 */
[----:B------:R-:W-:Y:S01]  /*3caf0*/  STL [R1+0x31c], R12 ;  /* 0x00031c0c01007387 */ /* 0x000fe20000100800 */
[----:B------:R-:W-:Y:S02]  /*3cb00*/  STL [R1+0x308], R11 ;  /* 0x0003080b01007387 */ /* 0x000fe40000100800 */
[----:B------:R-:W-:Y:S02]  /*3cb10*/  STL [R1+0x30c], R10 ;  /* 0x00030c0a01007387 */ /* 0x000fe40000100800 */
[----:B------:R-:W-:Y:S01]  /*3cb20*/  STL [R1+0x2f8], R9 ;  /* 0x0002f80901007387 */ /* 0x000fe20000100800 */
[----:B------:R-:W-:Y:S01]  /*3cb30*/  STL [R1+0x2fc], R8 ;  /* 0x0002fc0801007387 */ /* 0x000fe20000100800 */
[----:B------:R-:W4:Y:S02]  /*3cb40*/  LDL.LU R28, [R1+0xa04] ;  /* 0x000a0400011c7983 */ /* 0x000f240000300800 */
[----:B------:R-:W-:-:S02]  /*3cb50*/  FMUL R7, R2, R7 ;  /* 0x0000000702077220 */ /* 0x000fc40000400000 */
[----:B------:R-:W-:-:S03]  /*3cb60*/  FMUL R6, R2, R6 ;  /* 0x0000000602067220 */ /* 0x000fc60000400000 */
[----:B------:R-:W-:Y:S01]  /*3cb70*/  STL [R1+0x2e8], R7 ;  /* 0x0002e80701007387 */ /* 0x000fe20000100800 */
[C---:B--2---:R-:W-:Y:S02]  /*3cb80*/  FMUL R5, R2.reuse, R5 ;  /* 0x0000000502057220 */ /* 0x044fe40000400000 */
[C---:B---3--:R-:W-:Y:S01]  /*3cb90*/  FMUL R4, R2.reuse, R4 ;  /* 0x0000000402047220 */ /* 0x048fe20000400000 */
[----:B----4-:R0:W-:Y:S01]  /*3cba0*/  STL [R1+0x1ea0], R28 ;  /* 0x001ea01c01007387 */ /* 0x0101e20000100800 */
[----:B------:R-:W-:Y:S02]  /*3cbb0*/  STL [R1+0x2ec], R6 ;  /* 0x0002ec0601007387 */ /* 0x000fe40000100800 */
[----:B------:R-:W2:Y:S02]  /*3cbc0*/  LDL R17, [R1+0x978] ;  /* 0x0009780001117983 */ /* 0x000ea40000100800 */
[----:B------:R-:W-:Y:S01]  /*3cbd0*/  STL [R1+0x2d8], R5 ;  /* 0x0002d80501007387 */ /* 0x000fe20000100800 */
[----:B------:R1:W-:Y:S04]  /*3cbe0*/  STL [R1+0x2dc], R4 ;  /* 0x0002dc0401007387 */ /* 0x0003e80000100800 */
[----:B0-----:R-:W3:Y:S01]  /*3cbf0*/  LDL.LU R28, [R1+0x2b8] ;  /* 0x0002b800011c7983 */ /* 0x001ee20000300800 */
[----:B------:R-:W-:-:S02]  /*3cc00*/  FMUL R3, R2, R3 ;  /* 0x0000000302037220 */ /* 0x000fc40000400000 */
[----:B-----5:R-:W-:-:S03]  /*3cc10*/  FMUL R0, R2, R0 ;  /* 0x0000000002007220 */ /* 0x020fc60000400000 */
[----:B------:R0:W-:Y:S01]  /*3cc20*/  STL [R1+0x2c8], R3 ;  /* 0x0002c80301007387 */ /* 0x0001e20000100800 */
[----:B------:R-:W4:Y:S02]  /*3cc30*/  LDL.LU R29, [R1+0x2bc] ;  /* 0x0002bc00011d7983 */ /* 0x000f240000300800 */
[----:B------:R5:W-:Y:S02]  /*3cc40*/  STL [R1+0x2cc], R0 ;  /* 0x0002cc0001007387 */ /* 0x000be40000100800 */
[----:B------:R-:W2:Y:S01]  /*3cc50*/  LDL.LU R18, [R1+0x2a8] ;  /* 0x0002a80001127983 */ /* 0x000ea20000300800 */
[----:B-1----:R-:W2:Y:S04]  /*3cc60*/  LDL.LU R4, [R1+0x2ac] ;  /* 0x0002ac0001047983 */ /* 0x002ea80000300800 */
[----:B0-----:R-:W2:Y:S01]  /*3cc70*/  LDL.LU R3, [R1+0x298] ;  /* 0x0002980001037983 */ /* 0x001ea20000300800 */
[----:B-----5:R-:W5:Y:S02]  /*3cc80*/  LDL.LU R0, [R1+0x29c] ;  /* 0x00029c0001007983 */ /* 0x020f640000300800 */
        /* <DEDUP_REMOVED lines=20> */
[----:B------:R-:W0:Y:S02]  /*3cdd0*/  S2R R27, SR_TID.X ;  /* 0x00000000001b7919 */ /* 0x000e240000002100 */
[----:B0-----:R-:W-:-:S04]  /*3cde0*/  LOP3.LUT R27, R27, 0x1c, RZ, 0xc0, !PT ;  /* 0x0000001c1b1b7812 */ /* 0x001fc800078ec0ff */
[----:B------:R-:W-:Y:S01]  /*3cdf0*/  LEA.HI R27, R27, 0x50, RZ, 0x1e ;  /* 0x000000501b1b7811 */ /* 0x000fe200078ff0ff */
[----:B---3--:R-:W-:-:S05]  /*3ce00*/  FMUL R28, R2, R28 ;  /* 0x0000001c021c7220 */ /* 0x008fca0000400000 */
[----:B------:R0:W-:Y:S04]  /*3ce10*/  STL [R1+0x2b8], R28 ;  /* 0x0002b81c01007387 */ /* 0x0001e80000100800 */
[----:B0-----:R-:W3:Y:S01]  /*3ce20*/  LDL.LU R28, [R1+0x1ea0] ;  /* 0x001ea000011c7983 */ /* 0x001ee20000300800 */
[C---:B----4-:R-:W-:Y:S02]  /*3ce30*/  FMUL R29, R2.reuse, R29 ;  /* 0x0000001d021d7220 */ /* 0x050fe40000400000 */
[----:B--2---:R-:W-:-:S03]  /*3ce40*/  FMUL R18, R2, R18 ;  /* 0x0000001202127220 */ /* 0x004fc60000400000 */
[----:B------:R0:W-:Y:S04]  /*3ce50*/  STL [R1+0x2bc], R29 ;  /* 0x0002bc1d01007387 */ /* 0x0001e80000100800 */
[----:B0-----:R-:W2:Y:S01]  /*3ce60*/  LDL.LU R29, [R1+0x1e9c] ;  /* 0x001e9c00011d7983 */ /* 0x001ea20000300800 */
[----:B------:R0:W-:Y:S02]  /*3ce70*/  STL [R1+0x2a8], R18 ;  /* 0x0002a81201007387 */ /* 0x0001e40000100800 */
[C---:B0-----:R-:W-:Y:S02]  /*3ce80*/  FMUL R18, R2.reuse, R4 ;  /* 0x0000000402127220 */ /* 0x041fe40000400000 */
[C---:B------:R-:W-:Y:S02]  /*3ce90*/  FMUL R4, R2.reuse, R3 ;  /* 0x0000000302047220 */ /* 0x040fe40000400000 */
[----:B-----5:R-:W-:Y:S01]  /*3cea0*/  FMUL R2, R2, R0 ;  /* 0x0000000002027220 */ /* 0x020fe20000400000 */
[----:B------:R0:W1:Y:S04]  /*3ceb0*/  LDS R3, [R27.X8+0x20000] ;  /* 0x020000001b037984 */ /* 0x0000680000008800 */
[----:B------:R-:W-:Y:S01]  /*3cec0*/  STL [R1+0x2ac], R18 ;  /* 0x0002ac1201007387 */ /* 0x000fe20000100800 */
[----:B------:R-:W-:Y:S02]  /*3ced0*/  STL [R1+0x298], R4 ;  /* 0x0002980401007387 */ /* 0x000fe40000100800 */
[----:B------:R-:W-:Y:S01]  /*3cee0*/  STL [R1+0x29c], R2 ;  /* 0x00029c0201007387 */ /* 0x000fe20000100800 */
[----:B0-----:R-:W2:Y:S01]  /*3cef0*/  LDL.LU R27, [R1+0x8fc] ;  /* 0x0008fc00011b7983 */ /* 0x001ea20000300800 */
[----:B------:R-:W-:-:S02]  /*3cf00*/  F2FP.BF16.PACK_AB R16, R5, R16 ;  /* 0x000000100510723e */ /* 0x000fc400000010ff */
[----:B------:R-:W-:Y:S02]  /*3cf10*/  F2FP.BF16.PACK_AB R15, R19, R15 ;  /* 0x0000000f130f723e */ /* 0x000fe400000010ff */
[----:B------:R-:W-:Y:S02]  /*3cf20*/  F2FP.BF16.PACK_AB R14, R8, R14 ;  /* 0x0000000e080e723e */ /* 0x000fe400000010ff */
[----:B------:R-:W-:Y:S02]  /*3cf30*/  F2FP.BF16.PACK_AB R13, R20, R13 ;  /* 0x0000000d140d723e */ /* 0x000fe400000010ff */
[----:B------:R-:W-:Y:S02]  /*3cf40*/  F2FP.BF16.PACK_AB R12, R21, R12 ;  /* 0x0000000c150c723e */ /* 0x000fe400000010ff */
[----:B------:R-:W-:Y:S02]  /*3cf50*/  F2FP.BF16.PACK_AB R11, R22, R11 ;  /* 0x0000000b160b723e */ /* 0x000fe400000010ff */
[----:B------:R-:W-:-:S02]  /*3cf60*/  F2FP.BF16.PACK_AB R10, R23, R10 ;  /* 0x0000000a170a723e */ /* 0x000fc400000010ff */
[----:B------:R-:W-:Y:S01]  /*3cf70*/  F2FP.BF16.PACK_AB R9, R24, R9 ;  /* 0x000000091809723e */ /* 0x000fe200000010ff */
[----:B------:R-:W-:Y:S01]  /*3cf80*/  F2FP.BF16.PACK_AB R8, R25, R26 ;  /* 0x0000001a1908723e */ /* 0x000fe200000010ff */
[----:B------:R-:W-:Y:S01]  /*3cf90*/  F2FP.BF16.PACK_AB R7, R6, R7 ;  /* 0x000000070607723e */ /* 0x000fe200000010ff */
[----:B---3--:R-:W-:Y:S02]  /*3cfa0*/  FADD R0, -R17, R28 ;  /* 0x0000001c11007221 */ /* 0x008fe40000000100 */
[----:B------:R-:W3:Y:S01]  /*3cfb0*/  LDL.LU R28, [R1+0xa08] ;  /* 0x000a0800011c7983 */ /* 0x000ee20000300800 */
[----:B------:R-:W3:Y:S02]  /*3cfc0*/  LDL R17, [R1+0x970] ;  /* 0x0009700001117983 */ /* 0x000ee40000100800 */
[----:B------:R0:W-:Y:S02]  /*3cfd0*/  STL [R1+0x1e54], R16 ;  /* 0x001e541001007387 */ /* 0x0001e40000100800 */
[----:B------:R4:W-:Y:S01]  /*3cfe0*/  STL [R1+0x1e58], R15 ;  /* 0x001e580f01007387 */ /* 0x0009e20000100800 */
[----:B------:R5:W-:Y:S01]  /*3cff0*/  STL [R1+0x1e5c], R14 ;  /* 0x001e5c0e01007387 */ /* 0x000be20000100800 */
[----:B------:R-:W-:Y:S02]  /*3d000*/  STL [R1+0x1e60], R13 ;  /* 0x001e600d01007387 */ /* 0x000fe40000100800 */
[----:B------:R-:W-:Y:S02]  /*3d010*/  STL [R1+0x1e64], R12 ;  /* 0x001e640c01007387 */ /* 0x000fe40000100800 */
[----:B------:R-:W-:Y:S01]  /*3d020*/  STL [R1+0x1e68], R11 ;  /* 0x001e680b01007387 */ /* 0x000fe20000100800 */
[----:B------:R-:W-:Y:S01]  /*3d030*/  STL [R1+0x1e6c], R10 ;  /* 0x001e6c0a01007387 */ /* 0x000fe20000100800 */
[----:B------:R1:W-:Y:S02]  /*3d040*/  STL [R1+0x1e70], R9 ;  /* 0x001e700901007387 */ /* 0x0003e40000100800 */
[----:B------:R1:W-:Y:S01]  /*3d050*/  STL [R1+0x1e74], R8 ;  /* 0x001e740801007387 */ /* 0x0003e20000100800 */
[----:B0-----:R-:W3:Y:S01]  /*3d060*/  LDL.LU R16, [R1+0xa94] ;  /* 0x000a940001107983 */ /* 0x001ee20000300800 */
[----:B----4-:R-:W4:Y:S02]  /*3d070*/  LDL.LU R15, [R1+0x280] ;  /* 0x00028000010f7983 */ /* 0x010f240000300800 */
[----:B-----5:R-:W5:Y:S01]  /*3d080*/  LDL.LU R14, [R1+0x284] ;  /* 0x00028400010e7983 */ /* 0x020f620000300800 */
[----:B-1----:R-:W4:Y:S01]  /*3d090*/  LDL.LU R9, [R1+0x270] ;  /* 0x0002700001097983 */ /* 0x002f220000300800 */
[----:B------:R-:W4:Y:S02]  /*3d0a0*/  LDL.LU R8, [R1+0x274] ;  /* 0x0002740001087983 */ /* 0x000f240000300800 */
[----:B------:R-:W4:Y:S02]  /*3d0b0*/  LDL.LU R13, [R1+0x260] ;  /* 0x00026000010d7983 */ /* 0x000f240000300800 */
[----:B------:R0:W-:Y:S01]  /*3d0c0*/  STL [R1+0x1e78], R7 ;  /* 0x001e780701007387 */ /* 0x0001e20000100800 */
[----:B--2---:R-:W-:-:S05]  /*3d0d0*/  F2FP.BF16.PACK_AB R6, R29, R27 ;  /* 0x0000001b1d06723e */ /* 0x004fca00000010ff */
[----:B------:R1:W-:Y:S01]  /*3d0e0*/  STL [R1+0x1e7c], R6 ;  /* 0x001e7c0601007387 */ /* 0x0003e20000100800 */
[----:B------:R-:W2:Y:S02]  /*3d0f0*/  LDL.LU R12, [R1+0x264] ;  /* 0x00026400010c7983 */ /* 0x000ea40000300800 */
[----:B------:R-:W2:Y:S02]  /*3d100*/  LDL.LU R11, [R1+0x250] ;  /* 0x00025000010b7983 */ /* 0x000ea40000300800 */
[----:B------:R-:W2:Y:S01]  /*3d110*/  LDL.LU R10, [R1+0x254] ;  /* 0x00025400010a7983 */ /* 0x000ea20000300800 */
[----:B------:R-:W2:Y:S01]  /*3d120*/  LDL.LU R5, [R1+0x240] ;  /* 0x0002400001057983 */ /* 0x000ea20000300800 */
[----:B------:R-:W2:Y:S02]  /*3d130*/  LDL.LU R4, [R1+0x244] ;  /* 0x0002440001047983 */ /* 0x000ea40000300800 */
[----:B------:R-:W-:Y:S02]  /*3d140*/  FMUL R0, R0, 1.4426950216293334961 ;  /* 0x3fb8aa3b00007820 */ /* 0x000fe40000400000 */
[----:B0-----:R-:W2:Y:S01]  /*3d150*/  LDL.LU R7, [R1+0x230] ;  /* 0x0002300001077983 */ /* 0x001ea20000300800 */
[----:B-1----:R-:W2:Y:S03]  /*3d160*/  LDL.LU R6, [R1+0x234] ;  /* 0x0002340001067983 */ /* 0x002ea60000300800 */
[----:B------:R-:W0:Y:S01]  /*3d170*/  MUFU.EX2 R0, R0 ;  /* 0x0000000000007308 */ /* 0x000e220000000800 */
[----:B---3--:R-:W-:-:S02]  /*3d180*/  FADD R2, -R17, R28 ;  /* 0x0000001c11027221 */ /* 0x008fc40000000100 */
[----:B------:R-:W1:Y:S01]  /*3d190*/  S2R R17, SR_TID.X ;  /* 0x0000000000117919 */ /* 0x000e620000002100 */
[----:B0-----:R-:W-:-:S05]  /*3d1a0*/  FFMA R16, R0, R16, R3 ;  /* 0x0000001000107223 */ /* 0x001fca0000000003 */
[----:B------:R5:W-:Y:S01]  /*3d1b0*/  STL [R1+0xa94], R16 ;  /* 0x000a941001007387 */ /* 0x000be20000100800 */
[----:B-1----:R-:W-:-:S04]  /*3d1c0*/  LOP3.LUT R17, R17, 0x1c, RZ, 0xc0, !PT ;  /* 0x0000001c11117812 */ /* 0x002fc800078ec0ff */
[----:B------:R-:W-:Y:S01]  /*3d1d0*/  LEA.HI R17, R17, 0x58, RZ, 0x1e ;  /* 0x0000005811117811 */ /* 0x000fe200078ff0ff */
[----:B-----5:R-:W-:-:S04]  /*3d1e0*/  FMUL R16, R0, R14 ;  /* 0x0000000e00107220 */ /* 0x020fc80000400000 */
[----:B------:R0:W1:Y:S01]  /*3d1f0*/  LDS R3, [R17.X8+0x20000] ;  /* 0x0200000011037984 */ /* 0x0000620000008800 */
[C---:B----4-:R-:W-:Y:S02]  /*3d200*/  FMUL R14, R0.reuse, R8 ;  /* 0x00000008000e7220 */ /* 0x050fe40000400000 */
[C---:B0-----:R-:W-:Y:S02]  /*3d210*/  FMUL R17, R0.reuse, R15 ;  /* 0x0000000f00117220 */ /* 0x041fe40000400000 */
[C---:B------:R-:W-:Y:S02]  /*3d220*/  FMUL R15, R0.reuse, R9 ;  /* 0x00000009000f7220 */ /* 0x040fe40000400000 */
[C---:B------:R-:W-:Y:S01]  /*3d230*/  FMUL R13, R0.reuse, R13 ;  /* 0x0000000d000d7220 */ /* 0x040fe20000400000 */
[----:B------:R-:W-:Y:S01]  /*3d240*/  STL [R1+0x280], R17 ;  /* 0x0002801101007387 */ /* 0x000fe20000100800 */
[----:B------:R-:W-:Y:S02]  /*3d250*/  STL [R1+0x284], R16 ;  /* 0x0002841001007387 */ /* 0x000fe40000100800 */
[----:B------:R-:W3:Y:S02]  /*3d260*/  LDL.LU R9, [R1+0x220] ;  /* 0x0002200001097983 */ /* 0x000ee40000300800 */
[----:B------:R-:W-:Y:S01]  /*3d270*/  STL [R1+0x270], R15 ;  /* 0x0002700f01007387 */ /* 0x000fe20000100800 */
[----:B------:R-:W4:Y:S01]  /*3d280*/  LDL.LU R8, [R1+0x224] ;  /* 0x0002240001087983 */ /* 0x000f220000300800 */
[----:B--2---:R-:W-:-:S02]  /*3d290*/  FMUL R12, R0, R12 ;  /* 0x0000000c000c7220 */ /* 0x004fc40000400000 */
[C---:B------:R-:W-:Y:S02]  /*3d2a0*/  FMUL R11, R0.reuse, R11 ;  /* 0x0000000b000b7220 */ /* 0x040fe40000400000 */
[----:B------:R-:W-:Y:S01]  /*3d2b0*/  STL [R1+0x274], R14 ;  /* 0x0002740e01007387 */ /* 0x000fe20000100800 */
[----:B------:R-:W-:Y:S01]  /*3d2c0*/  STL [R1+0x260], R13 ;  /* 0x0002600d01007387 */ /* 0x000fe20000100800 */
[C---:B------:R-:W-:Y:S02]  /*3d2d0*/  FMUL R10, R0.reuse, R10 ;  /* 0x0000000a000a7220 */ /* 0x040fe40000400000 */
[----:B------:R-:W-:Y:S02]  /*3d2e0*/  STL [R1+0x264], R12 ;  /* 0x0002640c01007387 */ /* 0x000fe40000100800 */
[----:B------:R-:W2:Y:S01]  /*3d2f0*/  LDL.LU R27, [R1+0xa0c] ;  /* 0x000a0c00011b7983 */ /* 0x000ea20000300800 */
[----:B------:R0:W-:Y:S01]  /*3d300*/  STL [R1+0x250], R11 ;  /* 0x0002500b01007387 */ /* 0x0001e20000100800 */
[----:B------:R-:W2:Y:S02]  /*3d310*/  LDL R28, [R1+0x964] ;  /* 0x00096400011c7983 */ /* 0x000ea40000100800 */
[----:B------:R5:W-:Y:S02]  /*3d320*/  STL [R1+0x254], R10 ;  /* 0x0002540a01007387 */ /* 0x000be40000100800 */
[----:B0-----:R-:W-:-:S02]  /*3d330*/  FMUL R11, R0, R5 ;  /* 0x00000005000b7220 */ /* 0x001fc40000400000 */
[----:B------:R-:W2:Y:S01]  /*3d340*/  LDL.LU R5, [R1+0x210] ;  /* 0x0002100001057983 */ /* 0x000ea20000300800 */
[C---:B-----5:R-:W-:Y:S02]  /*3d350*/  FMUL R10, R0.reuse, R4 ;  /* 0x00000004000a7220 */ /* 0x060fe40000400000 */
[----:B------:R-:W-:Y:S02]  /*3d360*/  STL [R1+0x240], R11 ;  /* 0x0002400b01007387 */ /* 0x000fe40000100800 */
[----:B------:R-:W5:Y:S02]  /*3d370*/  LDL.LU R4, [R1+0x214] ;  /* 0x0002140001047983 */ /* 0x000f640000300800 */
[C---:B------:R-:W-:Y:S02]  /*3d380*/  FMUL R7, R0.reuse, R7 ;  /* 0x0000000700077220 */ /* 0x040fe40000400000 */
[C---:B------:R-:W-:Y:S01]  /*3d390*/  FMUL R6, R0.reuse, R6 ;  /* 0x0000000600067220 */ /* 0x040fe20000400000 */
[----:B------:R-:W-:Y:S01]  /*3d3a0*/  STL [R1+0x244], R10 ;  /* 0x0002440a01007387 */ /* 0x000fe20000100800 */
[----:B------:R-:W5:Y:S02]  /*3d3b0*/  LDL.LU R17, [R1+0x590] ;  /* 0x0005900001117983 */ /* 0x000f640000300800 */
[----:B------:R0:W-:Y:S02]  /*3d3c0*/  STL [R1+0x230], R7 ;  /* 0x0002300701007387 */ /* 0x0001e40000100800 */
[----:B------:R-:W5:Y:S01]  /*3d3d0*/  LDL.LU R16, [R1+0x594] ;  /* 0x0005940001107983 */ /* 0x000f620000300800 */
[----:B------:R1:W-:Y:S04]  /*3d3e0*/  STL [R1+0x234], R6 ;  /* 0x0002340601007387 */ /* 0x0003e80000100800 */
[----:B0-----:R-:W5:Y:S01]  /*3d3f0*/  LDL.LU R7, [R1+0x580] ;  /* 0x0005800001077983 */ /* 0x001f620000300800 */
[----:B-1----:R-:W5:Y:S02]  /*3d400*/  LDL.LU R6, [R1+0x584] ;  /* 0x0005840001067983 */ /* 0x002f640000300800 */
[----:B------:R-:W5:Y:S02]  /*3d410*/  LDL.LU R15, [R1+0x570] ;  /* 0x00057000010f7983 */ /* 0x000f640000300800 */
[----:B---3--:R-:W-:-:S02]  /*3d420*/  FMUL R9, R0, R9 ;  /* 0x0000000900097220 */ /* 0x008fc40000400000 */
[----:B----4-:R-:W-:-:S03]  /*3d430*/  FMUL R8, R0, R8 ;  /* 0x0000000800087220 */ /* 0x010fc60000400000 */
[----:B------:R0:W-:Y:S01]  /*3d440*/  STL [R1+0x220], R9 ;  /* 0x0002200901007387 */ /* 0x0001e20000100800 */
[----:B------:R-:W3:Y:S02]  /*3d450*/  LDL.LU R14, [R1+0x574] ;  /* 0x00057400010e7983 */ /* 0x000ee40000300800 */
[----:B------:R1:W-:Y:S02]  /*3d460*/  STL [R1+0x224], R8 ;  /* 0x0002240801007387 */ /* 0x0003e40000100800 */
[----:B------:R-:W4:Y:S01]  /*3d470*/  LDL.LU R13, [R1+0x560] ;  /* 0x00056000010d7983 */ /* 0x000f220000300800 */
[----:B------:R-:W4:Y:S01]  /*3d480*/  LDL.LU R12, [R1+0x564] ;  /* 0x00056400010c7983 */ /* 0x000f220000300800 */
[----:B------:R-:W4:Y:S02]  /*3d490*/  LDL.LU R11, [R1+0x550] ;  /* 0x00055000010b7983 */ /* 0x000f240000300800 */
[----:B------:R-:W4:Y:S01]  /*3d4a0*/  LDL.LU R10, [R1+0x554] ;  /* 0x00055400010a7983 */ /* 0x000f220000300800 */
[----:B0-----:R-:W4:Y:S01]  /*3d4b0*/  LDL.LU R9, [R1+0x540] ;  /* 0x0005400001097983 */ /* 0x001f220000300800 */
[----:B-1----:R-:W4:Y:S02]  /*3d4c0*/  LDL.LU R8, [R1+0x544] ;  /* 0x0005440001087983 */ /* 0x002f240000300800 */
[----:B--2---:R-:W-:-:S02]  /*3d4d0*/  FMUL R19, R0, R5 ;  /* 0x0000000500137220 */ /* 0x004fc40000400000 */
[----:B------:R-:W2:Y:S01]  /*3d4e0*/  LDL.LU R5, [R1+0x530] ;  /* 0x0005300001057983 */ /* 0x000ea20000300800 */
[----:B-----5:R-:W-:-:S03]  /*3d4f0*/  FMUL R18, R0, R4 ;  /* 0x0000000400127220 */ /* 0x020fc60000400000 */
[----:B------:R0:W-:Y:S01]  /*3d500*/  STL [R1+0x210], R19 ;  /* 0x0002101301007387 */ /* 0x0001e20000100800 */
[----:B------:R-:W5:Y:S03]  /*3d510*/  LDL.LU R4, [R1+0x534] ;  /* 0x0005340001047983 */ /* 0x000f660000300800 */
[----:B------:R1:W-:Y:S01]  /*3d520*/  STL [R1+0x214], R18 ;  /* 0x0002141201007387 */ /* 0x0003e20000100800 */
[C---:B0-----:R-:W-:Y:S02]  /*3d530*/  FMUL R19, R0.reuse, R17 ;  /* 0x0000001100137220 */ /* 0x041fe40000400000 */
[C---:B-1----:R-:W-:Y:S02]  /*3d540*/  FMUL R18, R0.reuse, R16 ;  /* 0x0000001000127220 */ /* 0x042fe40000400000 */
[C---:B------:R-:W-:Y:S01]  /*3d550*/  FMUL R17, R0.reuse, R7 ;  /* 0x0000000700117220 */ /* 0x040fe20000400000 */
[----:B------:R-:W-:Y:S02]  /*3d560*/  STL [R1+0x590], R19 ;  /* 0x0005901301007387 */ /* 0x000fe40000100800 */
[----:B------:R-:W-:Y:S02]  /*3d570*/  STL [R1+0x594], R18 ;  /* 0x0005941201007387 */ /* 0x000fe40000100800 */
[----:B------:R-:W5:Y:S02]  /*3d580*/  LDL.LU R7, [R1+0x520] ;  /* 0x0005200001077983 */ /* 0x000f640000300800 */
[C---:B------:R-:W-:Y:S01]  /*3d590*/  FMUL R16, R0.reuse, R6 ;  /* 0x0000000600107220 */ /* 0x040fe20000400000 */
[----:B------:R-:W-:Y:S01]  /*3d5a0*/  STL [R1+0x580], R17 ;  /* 0x0005801101007387 */ /* 0x000fe20000100800 */
[----:B------:R-:W5:Y:S02]  /*3d5b0*/  LDL.LU R6, [R1+0x524] ;  /* 0x0005240001067983 */ /* 0x000f640000300800 */
[C---:B------:R-:W-:Y:S01]  /*3d5c0*/  FMUL R15, R0.reuse, R15 ;  /* 0x0000000f000f7220 */ /* 0x040fe20000400000 */
[----:B------:R-:W-:Y:S04]  /*3d5d0*/  STL [R1+0x584], R16 ;  /* 0x0005841001007387 */ /* 0x000fe80000100800 */
[----:B------:R-:W-:Y:S02]  /*3d5e0*/  STL [R1+0x570], R15 ;  /* 0x0005700f01007387 */ /* 0x000fe40000100800 */
[----:B---3--:R-:W-:-:S02]  /*3d5f0*/  FMUL R14, R0, R14 ;  /* 0x0000000e000e7220 */ /* 0x008fc40000400000 */
[C---:B----4-:R-:W-:Y:S02]  /*3d600*/  FMUL R13, R0.reuse, R13 ;  /* 0x0000000d000d7220 */ /* 0x050fe40000400000 */
[C---:B------:R-:W-:Y:S02]  /*3d610*/  FMUL R12, R0.reuse, R12 ;  /* 0x0000000c000c7220 */ /* 0x040fe40000400000 */
[C---:B------:R-:W-:Y:S02]  /*3d620*/  FMUL R11, R0.reuse, R11 ;  /* 0x0000000b000b7220 */ /* 0x040fe40000400000 */
[C---:B------:R-:W-:Y:S01]  /*3d630*/  FMUL R10, R0.reuse, R10 ;  /* 0x0000000a000a7220 */ /* 0x040fe20000400000 */
[----:B------:R0:W-:Y:S01]  /*3d640*/  STL [R1+0x574], R14 ;  /* 0x0005740e01007387 */ /* 0x0001e20000100800 */
[----:B------:R1:W-:Y:S02]  /*3d650*/  STL [R1+0x560], R13 ;  /* 0x0005600d01007387 */ /* 0x0003e40000100800 */
[----:B------:R3:W-:Y:S02]  /*3d660*/  STL [R1+0x564], R12 ;  /* 0x0005640c01007387 */ /* 0x0007e40000100800 */
[----:B------:R-:W-:-:S02]  /*3d670*/  FMUL R9, R0, R9 ;  /* 0x0000000900097220 */ /* 0x000fc40000400000 */
[C---:B------:R-:W-:Y:S01]  /*3d680*/  FMUL R8, R0.reuse, R8 ;  /* 0x0000000800087220 */ /* 0x040fe20000400000 */
[----:B------:R-:W-:Y:S01]  /*3d690*/  STL [R1+0x550], R11 ;  /* 0x0005500b01007387 */ /* 0x000fe20000100800 */
[----:B------:R-:W-:Y:S03]  /*3d6a0*/  STL [R1+0x554], R10 ;  /* 0x0005540a01007387 */ /* 0x000fe60000100800 */
[----:B0-----:R-:W4:Y:S01]  /*3d6b0*/  LDL.LU R14, [R1+0xa98] ;  /* 0x000a9800010e7983 */ /* 0x001f220000300800 */
[C---:B--2---:R-:W-:Y:S02]  /*3d6c0*/  FMUL R5, R0.reuse, R5 ;  /* 0x0000000500057220 */ /* 0x044fe40000400000 */
[----:B------:R-:W-:Y:S01]  /*3d6d0*/  STL [R1+0x540], R9 ;  /* 0x0005400901007387 */ /* 0x000fe20000100800 */
[----:B------:R-:W-:Y:S01]  /*3d6e0*/  STL [R1+0x544], R8 ;  /* 0x0005440801007387 */ /* 0x000fe20000100800 */
[----:B-----5:R-:W-:-:S03]  /*3d6f0*/  FMUL R4, R0, R4 ;  /* 0x0000000400047220 */ /* 0x020fc60000400000 */
[----:B-1----:R-:W2:Y:S01]  /*3d700*/  LDL.LU R13, [R1+0x288] ;  /* 0x00028800010d7983 */ /* 0x002ea20000300800 */
[----:B------:R0:W-:Y:S03]  /*3d710*/  STL [R1+0x530], R5 ;  /* 0x0005300501007387 */ /* 0x0001e60000100800 */
[----:B---3--:R-:W3:Y:S01]  /*3d720*/  LDL.LU R12, [R1+0x28c] ;  /* 0x00028c00010c7983 */ /* 0x008ee20000300800 */
[----:B------:R1:W-:Y:S03]  /*3d730*/  STL [R1+0x534], R4 ;  /* 0x0005340401007387 */ /* 0x0003e60000100800 */
[----:B0-----:R-:W5:Y:S01]  /*3d740*/  LDL.LU R5, [R1+0x278] ;  /* 0x0002780001057983 */ /* 0x001f620000300800 */
[----:B-1----:R-:W5:Y:S02]  /*3d750*/  LDL.LU R4, [R1+0x27c] ;  /* 0x00027c0001047983 */ /* 0x002f640000300800 */
[----:B------:R-:W-:-:S02]  /*3d760*/  FMUL R2, R2, 1.4426950216293334961 ;  /* 0x3fb8aa3b02027820 */ /* 0x000fc40000400000 */
[----:B------:R-:W-:-:S04]  /*3d770*/  FMUL R7, R0, R7 ;  /* 0x0000000700077220 */ /* 0x000fc80000400000 */
[----:B------:R-:W4:Y:S01]  /*3d780*/  MUFU.EX2 R2, R2 ;  /* 0x0000000200027308 */ /* 0x000f220000000800 */
[----:B------:R-:W-:Y:S01]  /*3d790*/  FMUL R0, R0, R6 ;  /* 0x0000000600007220 */ /* 0x000fe20000400000 */
[----:B------:R0:W-:Y:S01]  /*3d7a0*/  STL [R1+0x520], R7 ;  /* 0x0005200701007387 */ /* 0x0001e20000100800 */
[----:B------:R-:W5:Y:S03]  /*3d7b0*/  LDL.LU R11, [R1+0x268] ;  /* 0x00026800010b7983 */ /* 0x000f660000300800 */
[----:B------:R1:W-:Y:S01]  /*3d7c0*/  STL [R1+0x524], R0 ;  /* 0x0005240001007387 */ /* 0x0003e20000100800 */
[----:B------:R-:W5:Y:S02]  /*3d7d0*/  LDL.LU R10, [R1+0x26c] ;  /* 0x00026c00010a7983 */ /* 0x000f640000300800 */
[----:B------:R-:W5:Y:S02]  /*3d7e0*/  LDL.LU R9, [R1+0x258] ;  /* 0x0002580001097983 */ /* 0x000f640000300800 */
[----:B------:R-:W5:Y:S01]  /*3d7f0*/  LDL.LU R8, [R1+0x25c] ;  /* 0x00025c0001087983 */ /* 0x000f620000300800 */
[----:B0-----:R-:W5:Y:S01]  /*3d800*/  LDL.LU R7, [R1+0x248] ;  /* 0x0002480001077983 */ /* 0x001f620000300800 */
[----:B------:R-:W5:Y:S02]  /*3d810*/  LDL.LU R6, [R1+0x24c] ;  /* 0x00024c0001067983 */ /* 0x000f640000300800 */
[----:B-1----:R-:W-:-:S04]  /*3d820*/  FADD R0, -R28, R27 ;  /* 0x0000001b1c007221 */ /* 0x002fc80000000100 */
[----:B------:R-:W-:-:S04]  /*3d830*/  FMUL R0, R0, 1.4426950216293334961 ;  /* 0x3fb8aa3b00007820 */ /* 0x000fc80000400000 */
[----:B------:R2:W0:Y:S01]  /*3d840*/  MUFU.EX2 R29, R0 ;  /* 0x00000000001d7308 */ /* 0x0004220000000800 */
[C---:B----4-:R-:W-:Y:S02]  /*3d850*/  FFMA R14, R2.reuse, R14, R3 ;  /* 0x0000000e020e7223 */ /* 0x050fe40000000003 */
[C---:B--2---:R-:W-:Y:S02]  /*3d860*/  FMUL R0, R2.reuse, R13 ;  /* 0x0000000d02007220 */ /* 0x044fe40000400000 */
[C---:B---3--:R-:W-:Y:S01]  /*3d870*/  FMUL R12, R2.reuse, R12 ;  /* 0x0000000c020c7220 */ /* 0x048fe20000400000 */
[----:B------:R-:W-:Y:S02]  /*3d880*/  STL [R1+0xa98], R14 ;  /* 0x000a980e01007387 */ /* 0x000fe40000100800 */
[----:B------:R1:W-:Y:S02]  /*3d890*/  STL [R1+0x288], R0 ;  /* 0x0002880001007387 */ /* 0x0003e40000100800 */
[----:B------:R-:W-:Y:S01]  /*3d8a0*/  STL [R1+0x28c], R12 ;  /* 0x00028c0c01007387 */ /* 0x000fe20000100800 */
[----:B-----5:R-:W-:-:S03]  /*3d8b0*/  FMUL R3, R2, R5 ;  /* 0x0000000502037220 */ /* 0x020fc60000400000 */
[----:B------:R-:W2:Y:S01]  /*3d8c0*/  LDL.LU R5, [R1+0x238] ;  /* 0x0002380001057983 */ /* 0x000ea20000300800 */
[C---:B-1----:R-:W-:Y:S02]  /*3d8d0*/  FMUL R0, R2.reuse, R4 ;  /* 0x0000000402007220 */ /* 0x042fe40000400000 */
[----:B------:R1:W-:Y:S02]  /*3d8e0*/  STL [R1+0x278], R3 ;  /* 0x0002780301007387 */ /* 0x0003e40000100800 */
[----:B------:R-:W3:Y:S01]  /*3d8f0*/  LDL.LU R4, [R1+0x23c] ;  /* 0x00023c0001047983 */ /* 0x000ee20000300800 */
[----:B------:R4:W-:Y:S04]  /*3d900*/  STL [R1+0x27c], R0 ;  /* 0x00027c0001007387 */ /* 0x0009e80000100800 */
[----:B-1----:R-:W5:Y:S04]  /*3d910*/  LDL.LU R3, [R1+0x228] ;  /* 0x0002280001037983 */ /* 0x002f680000300800 */
[----:B----4-:R-:W2:Y:S01]  /*3d920*/  LDL.LU R0, [R1+0x22c] ;  /* 0x00022c0001007983 */ /* 0x010ea20000300800 */
[----:B------:R-:W-:-:S02]  /*3d930*/  FMUL R11, R2, R11 ;  /* 0x0000000b020b7220 */ /* 0x000fc40000400000 */
[C---:B------:R-:W-:Y:S02]  /*3d940*/  FMUL R10, R2.reuse, R10 ;  /* 0x0000000a020a7220 */ /* 0x040fe40000400000 */
[C---:B------:R-:W-:Y:S02]  /*3d950*/  FMUL R9, R2.reuse, R9 ;  /* 0x0000000902097220 */ /* 0x040fe40000400000 */
[C---:B------:R-:W-:Y:S01]  /*3d960*/  FMUL R8, R2.reuse, R8 ;  /* 0x0000000802087220 */ /* 0x040fe20000400000 */
[----:B------:R1:W-:Y:S01]  /*3d970*/  STL [R1+0x268], R11 ;  /* 0x0002680b01007387 */ /* 0x0003e20000100800 */
[----:B------:R0:W-:Y:S02]  /*3d980*/  STL [R1+0x26c], R10 ;  /* 0x00026c0a01007387 */ /* 0x0001e40000100800 */
[----:B------:R-:W2:Y:S02]  /*3d990*/  LDL.LU R21, [R1+0x9a0] ;  /* 0x0009a00001157983 */ /* 0x000ea40000300800 */
[C---:B------:R-:W-:Y:S01]  /*3d9a0*/  FMUL R7, R2.reuse, R7 ;  /* 0x0000000702077220 */ /* 0x040fe20000400000 */
[----:B------:R0:W-:Y:S01]  /*3d9b0*/  STL [R1+0x258], R9 ;  /* 0x0002580901007387 */ /* 0x0001e20000100800 */
[----:B------:R-:W2:Y:S02]  /*3d9c0*/  LDL.LU R27, [R1+0x9a8] ;  /* 0x0009a800011b7983 */ /* 0x000ea40000300800 */
[----:B------:R-:W-:-:S02]  /*3d9d0*/  FMUL R6, R2, R6 ;  /* 0x0000000602067220 */ /* 0x000fc40000400000 */
[----:B------:R0:W-:Y:S01]  /*3d9e0*/  STL [R1+0x25c], R8 ;  /* 0x00025c0801007387 */ /* 0x0001e20000100800 */
[----:B------:R-:W2:Y:S01]  /*3d9f0*/  LDL.LU R22, [R1+0x990] ;  /* 0x0009900001167983 */ /* 0x000ea20000300800 */
[----:B------:R0:W-:Y:S02]  /*3da00*/  STL [R1+0x248], R7 ;  /* 0x0002480701007387 */ /* 0x0001e40000100800 */
[----:B------:R-:W2:Y:S02]  /*3da10*/  LDL.LU R23, [R1+0x998] ;  /* 0x0009980001177983 */ /* 0x000ea40000300800 */
[----:B------:R0:W-:Y:S01]  /*3da20*/  STL [R1+0x24c], R6 ;  /* 0x00024c0601007387 */ /* 0x0001e20000100800 */
[----:B------:R-:W2:Y:S01]  /*3da30*/  LDL.LU R24, [R1+0x968] ;  /* 0x0009680001187983 */ /* 0x000ea20000300800 */
[----:B------:R-:W2:Y:S02]  /*3da40*/  LDL.LU R25, [R1+0x980] ;  /* 0x0009800001197983 */ /* 0x000ea40000300800 */
[----:B------:R-:W2:Y:S02]  /*3da50*/  LDL.LU R26, [R1+0x954] ;  /* 0x00095400011a7983 */ /* 0x000ea40000300800 */
[----:B------:R-:W2:Y:S02]  /*3da60*/  LDL.LU R28, [R1+0x960] ;  /* 0x00096000011c7983 */ /* 0x000ea40000300800 */
[----:B--2---:R-:W-:-:S02]  /*3da70*/  FMUL R5, R2, R5 ;  /* 0x0000000502057220 */ /* 0x004fc40000400000 */
[----:B---3--:R-:W-:-:S03]  /*3da80*/  FMUL R4, R2, R4 ;  /* 0x0000000402047220 */ /* 0x008fc60000400000 */
[----:B------:R2:W-:Y:S02]  /*3da90*/  STL [R1+0x238], R5 ;  /* 0x0002380501007387 */ /* 0x0005e40000100800 */
[----:B------:R3:W-:Y:S02]  /*3daa0*/  STL [R1+0x23c], R4 ;  /* 0x00023c0401007387 */ /* 0x0007e40000100800 */
[----:B------:R-:W4:Y:S02]  /*3dab0*/  LDL.LU R20, [R1+0x218] ;  /* 0x0002180001147983 */ /* 0x000f240000300800 */
[C---:B-----5:R-:W-:Y:S02]  /*3dac0*/  FMUL R3, R2.reuse, R3 ;  /* 0x0000000302037220 */ /* 0x060fe40000400000 */
[----:B--2---:R-:W-:-:S03]  /*3dad0*/  FMUL R0, R2, R0 ;  /* 0x0000000002007220 */ /* 0x004fc60000400000 */
[----:B------:R2:W-:Y:S01]  /*3dae0*/  STL [R1+0x228], R3 ;  /* 0x0002280301007387 */ /* 0x0005e20000100800 */
[----:B------:R-:W5:Y:S03]  /*3daf0*/  LDL.LU R19, [R1+0x21c] ;  /* 0x00021c0001137983 */ /* 0x000f660000300800 */
[----:B------:R2:W-:Y:S01]  /*3db00*/  STL [R1+0x22c], R0 ;  /* 0x00022c0001007387 */ /* 0x0005e20000100800 */
[----:B------:R-:W5:Y:S02]  /*3db10*/  LDL.LU R18, [R1+0x598] ;  /* 0x0005980001127983 */ /* 0x000f640000300800 */
[----:B------:R-:W5:Y:S02]  /*3db20*/  LDL.LU R16, [R1+0x59c] ;  /* 0x00059c0001107983 */ /* 0x000f640000300800 */
[----:B------:R-:W5:Y:S01]  /*3db30*/  LDL.LU R15, [R1+0x588] ;  /* 0x00058800010f7983 */ /* 0x000f620000300800 */
[----:B------:R-:W5:Y:S01]  /*3db40*/  LDL.LU R14, [R1+0x58c] ;  /* 0x00058c00010e7983 */ /* 0x000f620000300800 */
[----:B------:R-:W5:Y:S02]  /*3db50*/  LDL.LU R13, [R1+0x578] ;  /* 0x00057800010d7983 */ /* 0x000f640000300800 */
[----:B------:R-:W5:Y:S02]  /*3db60*/  LDL.LU R12, [R1+0x57c] ;  /* 0x00057c00010c7983 */ /* 0x000f640000300800 */
[----:B-1----:R-:W5:Y:S01]  /*3db70*/  LDL.LU R11, [R1+0x568] ;  /* 0x00056800010b7983 */ /* 0x002f620000300800 */
[----:B0-----:R-:W5:Y:S01]  /*3db80*/  LDL.LU R10, [R1+0x56c] ;  /* 0x00056c00010a7983 */ /* 0x001f620000300800 */
[----:B------:R-:W5:Y:S02]  /*3db90*/  LDL.LU R9, [R1+0x558] ;  /* 0x0005580001097983 */ /* 0x000f640000300800 */
[----:B------:R-:W5:Y:S02]  /*3dba0*/  LDL.LU R8, [R1+0x55c] ;  /* 0x00055c0001087983 */ /* 0x000f640000300800 */
[----:B------:R-:W5:Y:S01]  /*3dbb0*/  LDL.LU R7, [R1+0x548] ;  /* 0x0005480001077983 */ /* 0x000f620000300800 */
[----:B------:R-:W5:Y:S01]  /*3dbc0*/  LDL.LU R6, [R1+0x54c] ;  /* 0x00054c0001067983 */ /* 0x000f620000300800 */
[----:B------:R-:W5:Y:S02]  /*3dbd0*/  LDL.LU R5, [R1+0x538] ;  /* 0x0005380001057983 */ /* 0x000f640000300800 */
[----:B---3--:R-:W3:Y:S02]  /*3dbe0*/  LDL.LU R4, [R1+0x53c] ;  /* 0x00053c0001047983 */ /* 0x008ee40000300800 */
[----:B--2---:R-:W2:Y:S01]  /*3dbf0*/  LDL.LU R3, [R1+0x528] ;  /* 0x0005280001037983 */ /* 0x004ea20000300800 */
[----:B------:R-:W2:Y:S04]  /*3dc00*/  LDL.LU R0, [R1+0x52c] ;  /* 0x00052c0001007983 */ /* 0x000ea80000300800 */
[----:B------:R-:W0:Y:S01]  /*3dc10*/  S2R R17, SR_TID.X ;  /* 0x0000000000117919 */ /* 0x000e220000002100 */
[----:B----4-:R-:W-:-:S05]  /*3dc20*/  FMUL R20, R2, R20 ;  /* 0x0000001402147220 */ /* 0x010fca0000400000 */
[----:B------:R-:W-:Y:S01]  /*3dc30*/  STL [R1+0x218], R20 ;  /* 0x0002181401007387 */ /* 0x000fe20000100800 */
[C---:B-----5:R-:W-:Y:S02]  /*3dc40*/  FMUL R19, R2.reuse, R19 ;  /* 0x0000001302137220 */ /* 0x060fe40000400000 */
[C---:B------:R-:W-:Y:S02]  /*3dc50*/  FMUL R18, R2.reuse, R18 ;  /* 0x0000001202127220 */ /* 0x040fe40000400000 */
[C---:B------:R-:W-:Y:S02]  /*3dc60*/  FMUL R16, R2.reuse, R16 ;  /* 0x0000001002107220 */ /* 0x040fe40000400000 */
[C---:B------:R-:W-:Y:S02]  /*3dc70*/  FMUL R15, R2.reuse, R15 ;  /* 0x0000000f020f7220 */ /* 0x040fe40000400000 */
        /* <DEDUP_REMOVED lines=20> */
[C---:B---3--:R-:W-:Y:S01]  /*3ddc0*/  FMUL R4, R2.reuse, R4 ;  /* 0x0000000402047220 */ /* 0x048fe20000400000 */
[----:B------:R-:W-:Y:S01]  /*3ddd0*/  STL [R1+0x55c], R8 ;  /* 0x00055c0801007387 */ /* 0x000fe20000100800 */
[C---:B--2---:R-:W-:Y:S02]  /*3dde0*/  FMUL R3, R2.reuse, R3 ;  /* 0x0000000302037220 */ /* 0x044fe40000400000 */
[----:B------:R-:W-:Y:S02]  /*3ddf0*/  STL [R1+0x548], R7 ;  /* 0x0005480701007387 */ /* 0x000fe40000100800 */
[----:B------:R-:W-:Y:S02]  /*3de00*/  STL [R1+0x54c], R6 ;  /* 0x00054c0601007387 */ /* 0x000fe40000100800 */
[----:B------:R-:W-:Y:S01]  /*3de10*/  FMUL R2, R2, R0 ;  /* 0x0000000002027220 */ /* 0x000fe20000400000 */
[----:B------:R1:W-:Y:S01]  /*3de20*/  STL [R1+0x538], R5 ;  /* 0x0005380501007387 */ /* 0x0003e20000100800 */
[----:B------:R2:W-:Y:S02]  /*3de30*/  STL [R1+0x53c], R4 ;  /* 0x00053c0401007387 */ /* 0x0005e40000100800 */
[----:B------:R3:W-:Y:S02]  /*3de40*/  STL [R1+0x528], R3 ;  /* 0x0005280301007387 */ /* 0x0007e40000100800 */
[----:B------:R-:W4:Y:S01]  /*3de50*/  LDL.LU R0, [R1+0x920] ;  /* 0x0009200001007983 */ /* 0x000f220000300800 */
[----:B------:R-:W-:Y:S01]  /*3de60*/  STL [R1+0x52c], R2 ;  /* 0x00052c0201007387 */ /* 0x000fe20000100800 */
[----:B-1----:R-:W-:-:S02]  /*3de70*/  F2FP.BF16.PACK_AB R5, R21, R27 ;  /* 0x0000001b1505723e */ /* 0x002fc400000010ff */
[----:B--2---:R-:W-:Y:S02]  /*3de80*/  F2FP.BF16.PACK_AB R4, R22, R23 ;  /* 0x000000171604723e */ /* 0x004fe400000010ff */
[----:B---3--:R-:W-:Y:S01]  /*3de90*/  F2FP.BF16.PACK_AB R3, R24, R25 ;  /* 0x000000191803723e */ /* 0x008fe200000010ff */
[----:B------:R-:W4:Y:S01]  /*3dea0*/  LDL.LU R27, [R1+0x930] ;  /* 0x00093000011b7983 */ /* 0x000f220000300800 */
[----:B------:R-:W-:Y:S02]  /*3deb0*/  STL [R1+0x1e80], R5 ;  /* 0x001e800501007387 */ /* 0x000fe40000100800 */
[----:B------:R-:W-:Y:S01]  /*3dec0*/  STL [R1+0x1e84], R4 ;  /* 0x001e840401007387 */ /* 0x000fe20000100800 */
[----:B------:R1:W-:Y:S04]  /*3ded0*/  STL [R1+0x1e88], R3 ;  /* 0x001e880301007387 */ /* 0x0003e80000100800 */
[----:B-1----:R-:W2:Y:S01]  /*3dee0*/  LDL.LU R3, [R1+0xa9c] ;  /* 0x000a9c0001037983 */ /* 0x002ea20000300800 */
[----:B0-----:R-:W-:Y:S01]  /*3def0*/  LOP3.LUT R17, R17, 0x1c, RZ, 0xc0, !PT ;  /* 0x0000001c11117812 */ /* 0x001fe200078ec0ff */
[----:B------:R-:W3:Y:S02]  /*3df00*/  LDL.LU R6, [R1+0x9b0] ;  /* 0x0009b00001067983 */ /* 0x000ee40000300800 */
[----:B------:R-:W5:Y:S01]  /*3df10*/  LDL.LU R7, [R1+0x6ec] ;  /* 0x0006ec0001077983 */ /* 0x000f620000300800 */
[----:B------:R-:W3:Y:S01]  /*3df20*/  LDL.LU R8, [R1+0x6e8] ;  /* 0x0006e80001087983 */ /* 0x000ee20000300800 */
[----:B------:R-:W-:Y:S01]  /*3df30*/  LEA.HI R17, R17, 0x60, RZ, 0x1e ;  /* 0x0000006011117811 */ /* 0x000fe200078ff0ff */
[----:B------:R-:W3:Y:S02]  /*3df40*/  LDL.LU R9, [R1+0x6e4] ;  /* 0x0006e40001097983 */ /* 0x000ee40000300800 */
[----:B------:R-:W3:Y:S01]  /*3df50*/  LDL.LU R10, [R1+0x6e0] ;  /* 0x0006e000010a7983 */ /* 0x000ee20000300800 */
[----:B------:R-:W3:Y:S04]  /*3df60*/  LDL.LU R11, [R1+0x6dc] ;  /* 0x0006dc00010b7983 */ /* 0x000ee80000300800 */
[----:B------:R-:W2:Y:S01]  /*3df70*/  LDS R17, [R17.X8+0x20000] ;  /* 0x0200000011117984 */ /* 0x000ea20000008800 */
        /* <DEDUP_REMOVED lines=10> */
[----:B------:R-:W-:Y:S01]  /*3e020*/  F2FP.BF16.PACK_AB R2, R26, R28 ;  /* 0x0000001c1a02723e */ /* 0x000fe200000010ff */
[----:B------:R-:W3:Y:S01]  /*3e030*/  LDL.LU R23, [R1+0x6b0] ;  /* 0x0006b00001177983 */ /* 0x000ee20000300800 */
[----:B------:R-:W3:Y:S02]  /*3e040*/  LDL.LU R24, [R1+0x6ac] ;  /* 0x0006ac0001187983 */ /* 0x000ee40000300800 */
[----:B------:R-:W3:Y:S02]  /*3e050*/  LDL.LU R25, [R1+0x6a8] ;  /* 0x0006a80001197983 */ /* 0x000ee40000300800 */
[----:B------:R-:W3:Y:S01]  /*3e060*/  LDL.LU R26, [R1+0x6a4] ;  /* 0x0006a400011a7983 */ /* 0x000ee20000300800 */
[----:B------:R-:W3:Y:S01]  /*3e070*/  LDL.LU R28, [R1+0x6a0] ;  /* 0x0006a000011c7983 */ /* 0x000ee20000300800 */
[----:B------:R-:W-:Y:S03]  /*3e080*/  STL [R1+0x1e8c], R2 ;  /* 0x001e8c0201007387 */ /* 0x000fe60000100800 */
[----:B------:R-:W0:Y:S01]  /*3e090*/  S2R R5, SR_TID.X ;  /* 0x0000000000057919 */ /* 0x000e220000002100 */
[----:B----4-:R-:W-:-:S03]  /*3e0a0*/  F2FP.BF16.PACK_AB R0, R0, R27 ;  /* 0x0000001b0000723e */ /* 0x010fc600000010ff */
[----:B------:R-:W4:Y:S02]  /*3e0b0*/  LDL.LU R27, [R1+0x69c] ;  /* 0x00069c00011b7983 */ /* 0x000f240000300800 */
[----:B------:R-:W-:Y:S02]  /*3e0c0*/  STL [R1+0x1e90], R0 ;  /* 0x001e900001007387 */ /* 0x000fe40000100800 */
[----:B------:R1:W-:Y:S02]  /*3e0d0*/  STL [R1+0x1830], R29 ;  /* 0x0018301d01007387 */ /* 0x0003e40000100800 */
[----:B--2---:R-:W-:-:S05]  /*3e0e0*/  FFMA R3, R29, R3, R17 ;  /* 0x000000031d037223 */ /* 0x004fca0000000011 */
[----:B------:R2:W-:Y:S01]  /*3e0f0*/  STL [R1+0xa9c], R3 ;  /* 0x000a9c0301007387 */ /* 0x0005e20000100800 */
[----:B-1----:R-:W3:Y:S01]  /*3e100*/  LDL R29, [R1+0x654] ;  /* 0x00065400011d7983 */ /* 0x002ee20000100800 */
[----:B0-----:R-:W-:-:S04]  /*3e110*/  LOP3.LUT R5, R5, 0x1c, RZ, 0xc0, !PT ;  /* 0x0000001c05057812 */ /* 0x001fc800078ec0ff */
[C---:B------:R-:W-:Y:S02]  /*3e120*/  LEA.HI R4, R5.reuse, 0x70, RZ, 0x1e ;  /* 0x0000007005047811 */ /* 0x040fe400078ff0ff */
[C---:B--2---:R-:W-:Y:S01]  /*3e130*/  LEA.HI R3, R5.reuse, 0x68, RZ, 0x1e ;  /* 0x0000006805037811 */ /* 0x044fe200078ff0ff */
[----:B------:R-:W-:Y:S02]  /*3e140*/  LEA.HI R5, R5, 0x78, RZ, 0x1e ;  /* 0x0000007805057811 */ /* 0x000fe400078ff0ff */
[----:B------:R-:W-:Y:S04]  /*3e150*/  LDS R2, [R4.X8+0x20000] ;  /* 0x0200000004027984 */ /* 0x000fe80000008800 */
[----:B------:R-:W0:Y:S04]  /*3e160*/  LDS R3, [R3.X8+0x20000] ;  /* 0x0200000003037984 */ /* 0x000e280000008800 */
[----:B------:R-:W1:Y:S01]  /*3e170*/  LDS R0, [R5.X8+0x20000] ;  /* 0x0200000005007984 */ /* 0x000e620000008800 */
[----:B------:R-:W-:Y:S06]  /*3e180*/  BAR.SYNC.DEFER_BLOCKING 0x0 ;  /* 0x0000000000007b1d */ /* 0x000fec0000010000 */
[----:B0-----:R-:W-:Y:S01]  /*3e190*/  STL [R1+0x908], R3 ;  /* 0x0009080301007387 */ /* 0x001fe20000100800 */
[----:B------:R-:W-:Y:S02]  /*3e1a0*/  STL [R1+0x900], R2 ;  /* 0x0009000201007387 */ /* 0x000fe40000100800 */
[----:B-1----:R-:W-:Y:S01]  /*3e1b0*/  STL [R1+0x8fc], R0 ;  /* 0x0008fc0001007387 */ /* 0x002fe20000100800 */
[----:B---3--:R-:W-:Y:S01]  /*3e1c0*/  STS.U16 [R29+0x20000], R6 ;  /* 0x020000061d007388 */ /* 0x008fe20000000400 */
[----:B-----5:R-:W-:Y:S02]  /*3e1d0*/  STS.U16 [R29+0x20100], R7 ;  /* 0x020100071d007388 */ /* 0x020fe40000000400 */
        /* <DEDUP_REMOVED lines=19> */
[----:B0-----:R-:W2:Y:S01]  /*3e310*/  LDL.LU R28, [R1+0x698] ;  /* 0x00069800011c7983 */ /* 0x001ea20000300800 */
[----:B------:R-:W3:Y:S03]  /*3e320*/  LDL.LU R0, [R1+0x68c] ;  /* 0x00068c0001007983 */ /* 0x000ee60000300800 */
[----:B---3--:R0:W-:Y:S04]  /*3e330*/  STL [R1+0x1e94], R0 ;  /* 0x001e940001007387 */ /* 0x0081e80000100800 */
[----:B0-----:R-:W3:Y:S01]  /*3e340*/  LDL.LU R0, [R1+0x690] ;  /* 0x0006900001007983 */ /* 0x001ee20000300800 */
[----:B----4-:R-:W-:Y:S03]  /*3e350*/  STS.U16 [R29+0x21500], R27 ;  /* 0x0215001b1d007388 */ /* 0x010fe60000000400 */
[----:B---3--:R0:W-:Y:S04]  /*3e360*/  STL [R1+0x1e98], R0 ;  /* 0x001e980001007387 */ /* 0x0081e80000100800 */
[----:B0-----:R-:W3:Y:S01]  /*3e370*/  LDL.LU R0, [R1+0x694] ;  /* 0x0006940001007983 */ /* 0x001ee20000300800 */
[----:B------:R-:W4:Y:S02]  /*3e380*/  LDL.LU R2, [R1+0x688] ;  /* 0x0006880001027983 */ /* 0x000f240000300800 */
[----:B------:R-:W5:Y:S02]  /*3e390*/  LDL.LU R3, [R1+0x684] ;  /* 0x0006840001037983 */ /* 0x000f640000300800 */
        /* <DEDUP_REMOVED lines=22> */
[----:B------:R-:W4:Y:S03]  /*3e500*/  LDL.LU R26, [R1+0x8] ;  /* 0x00000800011a7983 */ /* 0x000f260000300800 */
[----:B--2---:R0:W-:Y:S01]  /*3e510*/  STS.U16 [R29+0x21600], R28 ;  /* 0x0216001c1d007388 */ /* 0x0041e20000000400 */
[----:B------:R-:W5:Y:S03]  /*3e520*/  LDL.LU R27, [R1+0x4] ;  /* 0x00000400011b7983 */ /* 0x000f660000300800 */
[----:B0-----:R-:W5:Y:S04]  /*3e530*/  LDL.LU R28, [R1] ;  /* 0x00000000011c7983 */ /* 0x001f680000300800 */
[----:B---3--:R0:W-:Y:S04]  /*3e540*/  STS.U16 [R29+0x21700], R0 ;  /* 0x021700001d007388 */ /* 0x0081e80000000400 */
[----:B0-----:R-:W3:Y:S04]  /*3e550*/  LDL.LU R0, [R1+0x1e98] ;  /* 0x001e980001007983 */ /* 0x001ee80000300800 */
[----:B---3--:R0:W-:Y:S04]  /*3e560*/  STS.U16 [R29+0x21800], R0 ;  /* 0x021800001d007388 */ /* 0x0081e80000000400 */
[----:B0-----:R-:W3:Y:S04]  /*3e570*/  LDL.LU R0, [R1+0x1e94] ;  /* 0x001e940001007983 */ /* 0x001ee80000300800 */
[----:B---3--:R0:W-:Y:S01]  /*3e580*/  STS.U16 [R29+0x21900], R0 ;  /* 0x021900001d007388 */ /* 0x0081e20000000400 */
[----:B----4-:R1:W-:Y:S02]  /*3e590*/  STS.U16 [R29+0x21a00], R2 ;  /* 0x021a00021d007388 */ /* 0x0103e40000000400 */
[----:B-----5:R3:W-:Y:S02]  /*3e5a0*/  STS.U16 [R29+0x21b00], R3 ;  /* 0x021b00031d007388 */ /* 0x0207e40000000400 */
        /* <DEDUP_REMOVED lines=49> */
[----:B0-----:R-:W2:Y:S01]  /*3e8c0*/  LDL R17, [R1+0x658] ;  /* 0x0006580001117983 */ /* 0x001ea20000100800 */
[----:B-1----:R-:W2:Y:S02]  /*3e8d0*/  LDL.LU R26, [R1+0x1e30] ;  /* 0x001e3000011a7983 */ /* 0x002ea40000300800 */
[----:B------:R-:W2:Y:S02]  /*3e8e0*/  LDL.LU R27, [R1+0x1e2c] ;  /* 0x001e2c00011b7983 */ /* 0x000ea40000300800 */
[----:B------:R-:W2:Y:S02]  /*3e8f0*/  LDL.LU R28, [R1+0x1e28] ;  /* 0x001e2800011c7983 */ /* 0x000ea40000300800 */
[----:B--2---:R-:W-:Y:S01]  /*3e900*/  STS.U16 [R29+0x23500], R28 ;  /* 0x0235001c1d007388 */ /* 0x004fe20000000400 */
        /* <DEDUP_REMOVED lines=8> */
[----:B0-----:R-:W2:Y:S01]  /*3e990*/  LDL R20, [R1+0x9b8] ;  /* 0x0009b80001147983 */ /* 0x001ea20000100800 */
[----:B------:R-:W-:Y:S02]  /*3e9a0*/  STS.U16 [R29+0x23e00], R19 ;  /* 0x023e00131d007388 */ /* 0x000fe40000000400 */
[----:B------:R-:W-:Y:S02]  /*3e9b0*/  STS.U16 [R29+0x23f00], R18 ;  /* 0x023f00121d007388 */ /* 0x000fe40000000400 */
[----:B------:R-:W-:Y:S01]  /*3e9c0*/  STS [R17+0x24000], R16 ;  /* 0x0240001011007388 */ /* 0x000fe20000000800 */
[----:B------:R-:W-:Y:S01]  /*3e9d0*/  STS [R17+0x24100], R15 ;  /* 0x0241000f11007388 */ /* 0x000fe20000000800 */
[----:B------:R-:W-:Y:S02]  /*3e9e0*/  STS [R17+0x24200], R14 ;  /* 0x0242000e11007388 */ /* 0x000fe40000000800 */
[----:B------:R-:W-:Y:S02]  /*3e9f0*/  STS [R17+0x24300], R13 ;  /* 0x0243000d11007388 */ /* 0x000fe40000000800 */
[----:B------:R-:W-:Y:S01]  /*3ea00*/  STS [R17+0x24400], R12 ;  /* 0x0244000c11007388 */ /* 0x000fe20000000800 */
[----:B------:R-:W-:Y:S01]  /*3ea10*/  STS [R17+0x24500], R11 ;  /* 0x0245000b11007388 */ /* 0x000fe20000000800 */
[----:B------:R-:W-:Y:S02]  /*3ea20*/  STS [R17+0x24600], R10 ;  /* 0x0246000a11007388 */ /* 0x000fe40000000800 */
[----:B------:R-:W-:Y:S02]  /*3ea30*/  STS [R17+0x24700], R9 ;  /* 0x0247000911007388 */ /* 0x000fe40000000800 */
[----:B------:R-:W-:Y:S01]  /*3ea40*/  STS [R17+0x24800], R8 ;  /* 0x0248000811007388 */ /* 0x000fe20000000800 */
[----:B------:R-:W-:Y:S01]  /*3ea50*/  STS [R17+0x24900], R7 ;  /* 0x0249000711007388 */ /* 0x000fe20000000800 */
[----:B------:R-:W-:Y:S02]  /*3ea60*/  STS [R17+0x24a00], R6 ;  /* 0x024a000611007388 */ /* 0x000fe40000000800 */
[----:B-----5:R-:W-:Y:S02]  /*3ea70*/  STS [R17+0x24b00], R5 ;  /* 0x024b000511007388 */ /* 0x020fe40000000800 */
[----:B----4-:R-:W-:Y:S01]  /*3ea80*/  STS [R17+0x24c00], R4 ;  /* 0x024c000411007388 */ /* 0x010fe20000000800 */
[----:B---3--:R-:W-:Y:S01]  /*3ea90*/  STS [R17+0x24d00], R3 ;  /* 0x024d000311007388 */ /* 0x008fe20000000800 */
[----:B------:R0:W-:Y:S02]  /*3eaa0*/  STS [R17+0x24e00], R2 ;  /* 0x024e000211007388 */ /* 0x0001e40000000800 */
[----:B------:R-:W-:Y:S02]  /*3eab0*/  STS [R17+0x24f00], R0 ;  /* 0x024f000011007388 */ /* 0x000fe40000000800 */
[----:B------:R-:W-:Y:S06]  /*3eac0*/  BAR.SYNC.DEFER_BLOCKING 0x0 ;  /* 0x0000000000007b1d */ /* 0x000fec0000010000 */
[----:B0-----:R-:W3:Y:S04]  /*3ead0*/  LDL R2, [R1+0x9b4] ;  /* 0x0009b40001027983 */ /* 0x001ee80000100800 */
[----:B--2---:R-:W0:Y:S04]  /*3eae0*/  LDSM.16.M88.4 R8, [R20+0x20000] ;  /* 0x020000001408783b */ /* 0x004e280000000200 */
[----:B------:R-:W1:Y:S04]  /*3eaf0*/  LDSM.16.M88.4 R12, [R20+0x20800] ;  /* 0x02080000140c783b */ /* 0x000e680000000200 */
[----:B------:R-:W-:Y:S04]  /*3eb00*/  LDSM.16.M88.4 R16, [R20+0x22000] ;  /* 0x022000001410783b */ /* 0x000fe80000000200 */
[----:B---3--:R-:W-:Y:S04]  /*3eb10*/  LDSM.16.M88.4 R24, [R2+0x24000] ;  /* 0x024000000218783b */ /* 0x008fe80000000200 */
[----:B0-----:R-:W-:Y:S01]  /*3eb20*/  STL.64 [R1+0x30], R8 ;  /* 0x0000300801007387 */ /* 0x001fe20000100a00 */
[----:B------:R-:W-:Y:S01]  /*3eb30*/  IMAD.MOV.U32 R5, RZ, RZ, R8 ;  /* 0x000000ffff057224 */ /* 0x000fe200078e0008 */
[----:B------:R-:W-:-:S02]  /*3eb40*/  MOV R4, R9 ;  /* 0x0000000900047202 */ /* 0x000fc40000000f00 */
[----:B------:R-:W-:Y:S01]  /*3eb50*/  MOV R3, R10 ;  /* 0x0000000a00037202 */ /* 0x000fe20000000f00 */
[----:B------:R-:W-:Y:S01]  /*3eb60*/  STL.64 [R1+0x38], R10 ;  /* 0x0000380a01007387 */ /* 0x000fe20000100a00 */
[----:B------:R-:W-:Y:S02]  /*3eb70*/  MOV R0, R11 ;  /* 0x0000000b00007202 */ /* 0x000fe40000000f00 */
[----:B------:R-:W0:Y:S04]  /*3eb80*/  LDSM.16.M88.4 R8, [R20+0x21000] ;  /* 0x021000001408783b */ /* 0x000e280000000200 */
[----:B-1----:R-:W-:Y:S01]  /*3eb90*/  STL.64 [R1+0x20], R12 ;  /* 0x0000200c01007387 */ /* 0x002fe20000100a00 */
[----:B------:R-:W-:Y:S02]  /*3eba0*/  STL.64 [R1+0x28], R14 ;  /* 0x0000280e01007387 */ /* 0x000fe40000100a00 */
[----:B------:R-:W-:Y:S02]  /*3ebb0*/  LDSM.16.M88.4 R12, [R20+0x22800] ;  /* 0x02280000140c783b */ /* 0x000fe40000000200 */
[----:B0-----:R-:W-:Y:S02]  /*3ebc0*/  STL.64 [R1+0x10], R8 ;  /* 0x0000100801007387 */ /* 0x001fe40000100a00 */
[----:B------:R-:W-:-:S02]  /*3ebd0*/  IMAD.MOV.U32 R7, RZ, RZ, R8 ;  /* 0x000000ffff077224 */ /* 0x000fc400078e0008 */
[----:B------:R-:W-:Y:S01]  /*3ebe0*/  STL.64 [R1+0x18], R10 ;  /* 0x0000180a01007387 */ /* 0x000fe20000100a00 */
[----:B------:R-:W-:Y:S02]  /*3ebf0*/  MOV R6, R9 ;  /* 0x0000000900067202 */ /* 0x000fe40000000f00 */
[----:B------:R-:W0:Y:S04]  /*3ec00*/  LDSM.16.M88.4 R8, [R20+0x21800] ;  /* 0x021800001408783b */ /* 0x000e280000000200 */
[----:B------:R-:W-:Y:S04]  /*3ec10*/  STL.64 [R1+0x1db8], R18 ;  /* 0x001db81201007387 */ /* 0x000fe80000100a00 */
[----:B0-----:R-:W-:Y:S01]  /*3ec20*/  STL.64 [R1], R8 ;  /* 0x0000000801007387 */ /* 0x001fe20000100a00 */
[----:B------:R-:W-:Y:S02]  /*3ec30*/  STL.64 [R1+0x8], R10 ;  /* 0x0000080a01007387 */ /* 0x000fe40000100a00 */
[----:B------:R0:W-:Y:S02]  /*3ec40*/  STL.64 [R1+0x1db0], R16 ;  /* 0x001db01001007387 */ /* 0x0001e40000100a00 */
[----:B------:R-:W1:Y:S01]  /*3ec50*/  LDSM.16.M88.4 R8, [R20+0x23000] ;  /* 0x023000001408783b */ /* 0x000e620000000200 */
[----:B0-----:R-:W-:-:S02]  /*3ec60*/  MOV R16, R7 ;  /* 0x0000000700107202 */ /* 0x001fc40000000f00 */
[----:B------:R-:W-:-:S05]  /*3ec70*/  MOV R17, R6 ;  /* 0x0000000600117202 */ /* 0x000fca0000000f00 */
[----:B------:R-:W-:Y:S01]  /*3ec80*/  STL.64 [R1+0x1e00], R16 ;  /* 0x001e001001007387 */ /* 0x000fe20000100a00 */
[----:B------:R-:W-:Y:S02]  /*3ec90*/  STL.64 [R1+0x1d98], R14 ;  /* 0x001d980e01007387 */ /* 0x000fe40000100a00 */
[----:B------:R0:W-:Y:S02]  /*3eca0*/  STL.64 [R1+0x1d90], R12 ;  /* 0x001d900c01007387 */ /* 0x0001e40000100a00 */
[----:B0-----:R-:W2:Y:S01]  /*3ecb0*/  LDL.LU R12, [R1+0x600] ;  /* 0x00060000010c7983 */ /* 0x001ea20000300800 */
[----:B------:R-:W2:Y:S02]  /*3ecc0*/  LDL.LU R13, [R1+0x604] ;  /* 0x00060400010d7983 */ /* 0x000ea40000300800 */
[----:B------:R-:W3:Y:S02]  /*3ecd0*/  LDL.LU R14, [R1+0x608] ;  /* 0x00060800010e7983 */ /* 0x000ee40000300800 */
[----:B------:R-:W3:Y:S02]  /*3ece0*/  LDL.LU R15, [R1+0x60c] ;  /* 0x00060c00010f7983 */ /* 0x000ee40000300800 */
[----:B---3--:R-:W-:Y:S01]  /*3ecf0*/  STL.64 [R1+0x1e10], R14 ;  /* 0x001e100e01007387 */ /* 0x008fe20000100a00 */
[----:B--2---:R0:W-:Y:S03]  /*3ed00*/  STL.64 [R1+0x1e08], R12 ;  /* 0x001e080c01007387 */ /* 0x0041e60000100a00 */
[----:B0-----:R-:W2:Y:S01]  /*3ed10*/  LDL.LU R12, [R1+0x630] ;  /* 0x00063000010c7983 */ /* 0x001ea20000300800 */
[----:B------:R-:W2:Y:S02]  /*3ed20*/  LDL.LU R13, [R1+0x634] ;  /* 0x00063400010d7983 */ /* 0x000ea40000300800 */
[----:B------:R-:W3:Y:S02]  /*3ed30*/  LDL.LU R14, [R1+0x638] ;  /* 0x00063800010e7983 */ /* 0x000ee40000300800 */
[----:B------:R-:W3:Y:S02]  /*3ed40*/  LDL.LU R15, [R1+0x63c] ;  /* 0x00063c00010f7983 */ /* 0x000ee40000300800 */
[----:B------:R-:W-:Y:S01]  /*3ed50*/  IMAD.MOV.U32 R16, RZ, RZ, R5 ;  /* 0x000000ffff107224 */ /* 0x000fe200078e0005 */
[----:B------:R-:W-:-:S02]  /*3ed60*/  MOV R17, R4 ;  /* 0x0000000400117202 */ /* 0x000fc40000000f00 */
[----:B------:R-:W0:Y:S02]  /*3ed70*/  LDSM.16.M88.4 R4, [R20+0x23800] ;  /* 0x023800001404783b */ /* 0x000e240000000200 */
[----:B------:R-:W4:Y:S02]  /*3ed80*/  LDSM.16.M88.4 R20, [R2+0x24200] ;  /* 0x024200000214783b */ /* 0x000f240000000200 */
[----:B---3--:R-:W-:Y:S02]  /*3ed90*/  STL.64 [R1+0x1e20], R14 ;  /* 0x001e200e01007387 */ /* 0x008fe40000100a00 */
[----:B--2---:R2:W-:Y:S02]  /*3eda0*/  STL.64 [R1+0x1e18], R12 ;  /* 0x001e180c01007387 */ /* 0x0045e40000100a00 */
[----:B--2---:R-:W2:Y:S01]  /*3edb0*/  LDL.LU R12, [R1+0x640] ;  /* 0x00064000010c7983 */ /* 0x004ea20000300800 */
[----:B------:R-:W2:Y:S02]  /*3edc0*/  LDL.LU R13, [R1+0x644] ;  /* 0x00064400010d7983 */ /* 0x000ea40000300800 */
[----:B------:R-:W2:Y:S02]  /*3edd0*/  LDL.LU R14, [R1+0x648] ;  /* 0x00064800010e7983 */ /* 0x000ea40000300800 */
[----:B------:R-:W2:Y:S01]  /*3ede0*/  LDL.LU R15, [R1+0x64c] ;  /* 0x00064c00010f7983 */ /* 0x000ea20000300800 */
[----:B-1----:R1:W-:Y:S01]  /*3edf0*/  STL.64 [R1+0x1d78], R10 ;  /* 0x001d780a01007387 */ /* 0x0023e20000100a00 */
[----:B------:R3:W-:Y:S03]  /*3ee00*/  STL.64 [R1+0x1d70], R8 ;  /* 0x001d700801007387 */ /* 0x0007e60000100a00 */
[----:B-1----:R-:W5:Y:S04]  /*3ee10*/  LDL.64 R10, [R1+0x28] ;  /* 0x00002800010a7983 */ /* 0x002f680000100a00 */
[----:B---3--:R-:W3:Y:S01]  /*3ee20*/  LDL.64 R8, [R1+0x20] ;  /* 0x0000200001087983 */ /* 0x008ee20000100a00 */
[----:B0-----:R-:W-:Y:S02]  /*3ee30*/  STL.64 [R1+0x1d58], R6 ;  /* 0x001d580601007387 */ /* 0x001fe40000100a00 */
[----:B------:R0:W-:Y:S02]  /*3ee40*/  STL.64 [R1+0x1d50], R4 ;  /* 0x001d500401007387 */ /* 0x0001e40000100a00 */
[----:B0-----:R-:W5:Y:S01]  /*3ee50*/  LDL.LU R4, [R1+0x610] ;  /* 0x0006100001047983 */ /* 0x001f620000300800 */
[----:B------:R-:W5:Y:S02]  /*3ee60*/  LDL.LU R5, [R1+0x614] ;  /* 0x0006140001057983 */ /* 0x000f640000300800 */
[----:B------:R-:W5:Y:S02]  /*3ee70*/  LDL.LU R6, [R1+0x618] ;  /* 0x0006180001067983 */ /* 0x000f640000300800 */
[----:B------:R-:W5:Y:S01]  /*3ee80*/  LDL.LU R7, [R1+0x61c] ;  /* 0x00061c0001077983 */ /* 0x000f620000300800 */
[----:B----4-:R-:W-:Y:S01]  /*3ee90*/  STL.64 [R1+0x1d38], R22 ;  /* 0x001d381601007387 */ /* 0x010fe20000100a00 */
[----:B------:R0:W-:Y:S03]  /*3eea0*/  STL.64 [R1+0x1d30], R20 ;  /* 0x001d301401007387 */ /* 0x0001e60000100a00 */
[----:B0-----:R-:W3:Y:S01]  /*3eeb0*/  LDL.LU R20, [R1+0x620] ;  /* 0x0006200001147983 */ /* 0x001ee20000300800 */
[----:B------:R-:W3:Y:S02]  /*3eec0*/  LDL.LU R21, [R1+0x624] ;  /* 0x0006240001157983 */ /* 0x000ee40000300800 */
[----:B------:R-:W3:Y:S02]  /*3eed0*/  LDL.LU R22, [R1+0x628] ;  /* 0x0006280001167983 */ /* 0x000ee40000300800 */
[----:B------:R-:W3:Y:S01]  /*3eee0*/  LDL.LU R23, [R1+0x62c] ;  /* 0x00062c0001177983 */ /* 0x000ee20000300800 */
[----:B------:R-:W-:Y:S01]  /*3eef0*/  STL [R1+0x1c80], R2 ;  /* 0x001c800201007387 */ /* 0x000fe20000100800 */
[----:B--2---:R-:W-:Y:S11]  /*3ef00*/  HMMA.16816.F32.BF16 R12, R24, R16, R12 ;  /* 0x00000010180c723c */ /* 0x004ff6000004180c */
[----:B------:R-:W-:Y:S11]  /*3ef10*/  @!UPT UIADD3 URZ, URZ, URZ, URZ ;  /* 0x0000003f3f3ff290 */ /* 0x000ff6000fffe03f */
[----:B------:R-:W-:Y:S01]  /*3ef20*/  @!UPT UIADD3 URZ, URZ, URZ, URZ ;  /* 0x0000003f3f3ff290 */ /* 0x000fe2000fffe03f */
[----:B------:R-:W-:Y:S01]  /*3ef30*/  STL.64 [R1+0x640], R12 ;  /* 0x0006400c01007387 */ /* 0x000fe20000100a00 */
[----:B------:R0:W-:Y:S03]  /*3ef40*/  STL.64 [R1+0x648], R14 ;  /* 0x0006480e01007387 */ /* 0x0001e60000100a00 */
[----:B0-----:R-:W2:Y:S01]  /*3ef50*/  LDL.LU.64 R14, [R1+0x1e20] ;  /* 0x001e2000010e7983 */ /* 0x001ea20000300a00 */
[----:B------:R-:W2:Y:S01]  /*3ef60*/  LDL.LU.64 R12, [R1+0x1e18] ;  /* 0x001e1800010c7983 */ /* 0x000ea20000300a00 */
[----:B------:R-:W-:Y:S02]  /*3ef70*/  MOV R18, R3 ;  /* 0x0000000300127202 */ /* 0x000fe40000000f00 */
[----:B------:R-:W-:-:S07]  /*3ef80*/  MOV R19, R0 ;  /* 0x0000000000137202 */ /* 0x000fce0000000f00 */
[C---:B--2---:R-:W-:Y:S01]  /*3ef90*/  HMMA.16816.F32.BF16 R16, R24.reuse, R18, R12 ;  /* 0x000000121810723c */ /* 0x044fe2000004180c */
[----:B------:R-:W2:Y:S01]  /*3efa0*/  LDL.LU.64 R14, [R1+0x1e10] ;  /* 0x001e1000010e7983 */ /* 0x000ea20000300a00 */
[----:B------:R-:W2:Y:S11]  /*3efb0*/  LDL.LU.64 R12, [R1+0x1e08] ;  /* 0x001e0800010c7983 */ /* 0x000eb60000300a00 */
[----:B------:R-:W-:Y:S10]  /*3efc0*/  @!UPT UIADD3 URZ, URZ, URZ, URZ ;  /* 0x0000003f3f3ff290 */ /* 0x000ff4000fffe03f */
[----:B------:R0:W-:Y:S01]  /*3efd0*/  STL.64 [R1+0x630], R16 ;  /* 0x0006301001007387 */ /* 0x0001e20000100a00 */
[----:B------:R-:W-:Y:S03]  /*3efe0*/  STL.64 [R1+0x638], R18 ;  /* 0x0006381201007387 */ /* 0x000fe60000100a00 */
[----:B0-----:R-:W2:Y:S01]  /*3eff0*/  LDL.LU.64 R16, [R1+0x1e00] ;  /* 0x001e000001107983 */ /* 0x001ea20000300a00 */
[C---:B---3--:R-:W-:Y:S08]  /*3f000*/  HMMA.16816.F32.BF16 R20, R24.reuse, R8, R20 ;  /* 0x000000081814723c */ /* 0x048ff00000041814 */
[C---:B-----5:R-:W-:Y:S01]  /*3f010*/  HMMA.16816.F32.BF16 R4, R24.reuse, R10, R4 ;  /* 0x0000000a1804723c */ /* 0x060fe20000041804 */
[----:B------:R-:W-:Y:S11]  /*3f020*/  IMAD.MOV.U32 R2, RZ, RZ, R11 ;  /* 0x000000ffff027224 */ /* 0x000ff600078e000b */
[----:B------:R-:W-:Y:S03]  /*3f030*/  @!UPT UIADD3 URZ, URZ, URZ, URZ ;  /* 0x0000003f3f3ff290 */ /* 0x000fe6000fffe03f */
[----:B------:R-:W-:Y:S01]  /*3f040*/  STL.64 [R1+0x620], R20 ;  /* 0x0006201401007387 */ /* 0x000fe20000100a00 */
[----:B------:R-:W-:Y:S02]  /*3f050*/  STL.64 [R1+0x628], R22 ;  /* 0x0006281601007387 */ /* 0x000fe40000100a00 */
[----:B------:R-:W-:Y:S05]  /*3f060*/  STL [R1+0x1d28], R2 ;  /* 0x001d280201007387 */ /* 0x000fea0000100800 */
[----:B------:R0:W-:Y:S01]  /*3f070*/  STL.64 [R1+0x610], R4 ;  /* 0x0006100401007387 */ /* 0x0001e20000100a00 */
[----:B------:R1:W-:Y:S04]  /*3f080*/  STL.64 [R1+0x618], R6 ;  /* 0x0006180601007387 */ /* 0x0003e80000100a00 */
[----:B0-----:R-:W3:Y:S01]  /*3f090*/  LDL.LU R4, [R1+0x4e0] ;  /* 0x0004e00001047983 */ /* 0x001ee20000300800 */
[C---:B--2---:R-:W-:Y:S11]  /*3f0a0*/  HMMA.16816.F32.BF16 R8, R24.reuse, R16, R12 ;  /* 0x000000101808723c */ /* 0x044ff6000004180c */
[----:B------:R-:W-:Y:S11]  /*3f0b0*/  @!UPT UIADD3 URZ, URZ, URZ, URZ ;  /* 0x0000003f3f3ff290 */ /* 0x000ff6000fffe03f */
[----:B------:R-:W-:Y:S01]  /*3f0c0*/  @!UPT UIADD3 URZ, URZ, URZ, URZ ;  /* 0x0000003f3f3ff290 */ /* 0x000fe2000fffe03f */
[----:B------:R-:W-:Y:S01]  /*3f0d0*/  STL.64 [R1+0x600], R8 ;  /* 0x0006000801007387 */ /* 0x000fe20000100a00 */
[----:B------:R-:W-:Y:S02]  /*3f0e0*/  STL.64 [R1+0x608], R10 ;  /* 0x0006080a01007387 */ /* 0x000fe40000100a00 */
[----:B------:R-:W3:Y:S02]  /*3f0f0*/  LDL.LU R5, [R1+0x4e4] ;  /* 0x0004e40001057983 */ /* 0x000ee40000300800 */
[----:B-1----:R-:W2:Y:S01]  /*3f100*/  LDL.LU R6, [R1+0x4e8] ;  /* 0x0004e80001067983 */ /* 0x002ea20000300800 */
[----:B------:R-:W2:Y:S01]  /*3f110*/  LDL.LU R7, [R1+0x4ec] ;  /* 0x0004ec0001077983 */ /* 0x000ea20000300800 */
[----:B------:R-:W4:Y:S02]  /*3f120*/  LDL.LU R12, [R1+0x5b0] ;  /* 0x0005b000010c7983 */ /* 0x000f240000300800 */
[----:B------:R-:W4:Y:S02]  /*3f130*/  LDL.LU R13, [R1+0x5b4] ;  /* 0x0005b400010d7983 */ /* 0x000f240000300800 */
[----:B------:R-:W5:Y:S01]  /*3f140*/  LDL.LU R14, [R1+0x5b8] ;  /* 0x0005b800010e7983 */ /* 0x000f620000300800 */
[----:B------:R-:W5:Y:S01]  /*3f150*/  LDL.LU R15, [R1+0x5bc] ;  /* 0x0005bc00010f7983 */ /* 0x000f620000300800 */
[----:B------:R-:W2:Y:S02]  /*3f160*/  LDL.64 R18, [R1+0x8] ;  /* 0x0000080001127983 */ /* 0x000ea40000100a00 */
[----:B------:R-:W3:Y:S01]  /*3f170*/  LDL.64 R16, [R1] ;  /* 0x0000000001107983 */ /* 0x000ee20000100a00 */
[----:B--2---:R-:W-:Y:S01]  /*3f180*/  STL.64 [R1+0x1de8], R18 ;  /* 0x001de81201007387 */ /* 0x004fe20000100a00 */
[----:B---3--:R-:W-:Y:S02]  /*3f190*/  STL.64 [R1+0x1de0], R16 ;  /* 0x001de01001007387 */ /* 0x008fe40000100a00 */
[----:B-----5:R-:W-:Y:S02]  /*3f1a0*/  STL.64 [R1+0x1da8], R14 ;  /* 0x001da80e01007387 */ /* 0x020fe40000100a00 */
[----:B----4-:R0:W-:Y:S02]  /*3f1b0*/  STL.64 [R1+0x1da0], R12 ;  /* 0x001da00c01007387 */ /* 0x0101e40000100a00 */
        /* <DEDUP_REMOVED lines=9> */
[----:B------:R-:W3:Y:S01]  /*3f250*/  LDL.LU R15, [R1+0x5dc] ;  /* 0x0005dc00010f7983 */ /* 0x000ee20000300800 */
[----:B------:R-:W4:Y:S04]  /*3f260*/  LDL.64 R18, [R1+0x18] ;  /* 0x0000180001127983 */ /* 0x000f280000100a00 */
[----:B---3--:R-:W-:Y:S01]  /*3f270*/  STL.64 [R1+0x1dd8], R14 ;  /* 0x001dd80e01007387 */ /* 0x008fe20000100a00 */
[----:B--2---:R0:W-:Y:S03]  /*3f280*/  STL.64 [R1+0x1dd0], R12 ;  /* 0x001dd00c01007387 */ /* 0x0041e60000100a00 */
[----:B0-----:R-:W2:Y:S01]  /*3f290*/  LDL.LU R12, [R1+0x5e0] ;  /* 0x0005e000010c7983 */ /* 0x001ea20000300800 */
[----:B------:R-:W2:Y:S02]  /*3f2a0*/  LDL.LU R13, [R1+0x5e4] ;  /* 0x0005e400010d7983 */ /* 0x000ea40000300800 */
[----:B------:R-:W3:Y:S02]  /*3f2b0*/  LDL.LU R14, [R1+0x5e8] ;  /* 0x0005e800010e7983 */ /* 0x000ee40000300800 */
[----:B------:R-:W3:Y:S02]  /*3f2c0*/  LDL.LU R15, [R1+0x5ec] ;  /* 0x0005ec00010f7983 */ /* 0x000ee40000300800 */
[----:B---3--:R-:W-:Y:S01]  /*3f2d0*/  STL.64 [R1+0x1df8], R14 ;  /* 0x001df80e01007387 */ /* 0x008fe20000100a00 */
[----:B--2---:R0:W-:Y:S03]  /*3f2e0*/  STL.64 [R1+0x1df0], R12 ;  /* 0x001df00c01007387 */ /* 0x0041e60000100a00 */
[----:B0-----:R-:W4:Y:S01]  /*3f2f0*/  LDL.LU R12, [R1+0x5f0] ;  /* 0x0005f000010c7983 */ /* 0x001f220000300800 */
[----:B------:R-:W4:Y:S02]  /*3f300*/  LDL.LU R13, [R1+0x5f4] ;  /* 0x0005f400010d7983 */ /* 0x000f240000300800 */
[----:B------:R-:W4:Y:S02]  /*3f310*/  LDL.LU R14, [R1+0x5f8] ;  /* 0x0005f800010e7983 */ /* 0x000f240000300800 */
[----:B------:R-:W4:Y:S01]  /*3f320*/  LDL.LU R15, [R1+0x5fc] ;  /* 0x0005fc00010f7983 */ /* 0x000f220000300800 */
[----:B------:R-:W2:Y:S01]  /*3f330*/  LDL.LU R8, [R1+0x500] ;  /* 0x0005000001087983 */ /* 0x000ea20000300800 */
[----:B------:R-:W2:Y:S02]  /*3f340*/  LDL.LU R9, [R1+0x504] ;  /* 0x0005040001097983 */ /* 0x000ea40000300800 */
[----:B------:R-:W3:Y:S02]  /*3f350*/  LDL.LU R10, [R1+0x508] ;  /* 0x00050800010a7983 */ /* 0x000ee40000300800 */
[----:B------:R-:W3:Y:S02]  /*3f360*/  LDL.LU R11, [R1+0x50c] ;  /* 0x00050c00010b7983 */ /* 0x000ee40000300800 */
[----:B---3--:R-:W-:Y:S01]  /*3f370*/  STL.64 [R1+0x1d88], R10 ;  /* 0x001d880a01007387 */ /* 0x008fe20000100a00 */
[----:B--2---:R0:W-:Y:S03]  /*3f380*/  STL.64 [R1+0x1d80], R8 ;  /* 0x001d800801007387 */ /* 0x0041e60000100a00 */
[----:B0-----:R-:W2:Y:S01]  /*3f390*/  LDL.LU R8, [R1+0x510] ;  /* 0x0005100001087983 */ /* 0x001ea20000300800 */
[----:B------:R-:W2:Y:S02]  /*3f3a0*/  LDL.LU R9, [R1+0x514] ;  /* 0x0005140001097983 */ /* 0x000ea40000300800 */
[----:B------:R-:W2:Y:S02]  /*3f3b0*/  LDL.LU R10, [R1+0x518] ;  /* 0x00051800010a7983 */ /* 0x000ea40000300800 */
[----:B------:R-:W2:Y:S01]  /*3f3c0*/  LDL.LU R11, [R1+0x51c] ;  /* 0x00051c00010b7983 */ /* 0x000ea20000300800 */
[----:B------:R-:W-:Y:S01]  /*3f3d0*/  STL.64 [R1+0x1d68], R6 ;  /* 0x001d680601007387 */ /* 0x000fe20000100a00 */
[----:B------:R0:W-:Y:S03]  /*3f3e0*/  STL.64 [R1+0x1d60], R4 ;  /* 0x001d600401007387 */ /* 0x0001e60000100a00 */
[----:B0-----:R-:W3:Y:S01]  /*3f3f0*/  LDL.LU R4, [R1+0x4f0] ;  /* 0x0004f00001047983 */ /* 0x001ee20000300800 */
[----:B------:R-:W3:Y:S02]  /*3f400*/  LDL.LU R5, [R1+0x4f4] ;  /* 0x0004f40001057983 */ /* 0x000ee40000300800 */
[----:B------:R-:W3:Y:S02]  /*3f410*/  LDL.LU R6, [R1+0x4f8] ;  /* 0x0004f80001067983 */ /* 0x000ee40000300800 */
[----:B------:R-:W3:Y:S01]  /*3f420*/  LDL.LU R7, [R1+0x4fc] ;  /* 0x0004fc0001077983 */ /* 0x000ee20000300800 */
[----:B------:R-:W5:Y:S01]  /*3f430*/  LDL.LU R20, [R1+0x4c0] ;  /* 0x0004c00001147983 */ /* 0x000f620000300800 */
[----:B------:R-:W5:Y:S02]  /*3f440*/  LDL.LU R21, [R1+0x4c4] ;  /* 0x0004c40001157983 */ /* 0x000f640000300800 */
[----:B------:R-:W2:Y:S02]  /*3f450*/  LDL.LU R22, [R1+0x4c8] ;  /* 0x0004c80001167983 */ /* 0x000ea40000300800 */
[----:B------:R-:W2:Y:S01]  /*3f460*/  LDL.LU R23, [R1+0x4cc] ;  /* 0x0004cc0001177983 */ /* 0x000ea20000300800 */
[C---:B----4-:R-:W-:Y:S01]  /*3f470*/  HMMA.16816.F32.BF16 R12, R24.reuse, R18, R12 ;  /* 0x00000012180c723c */ /* 0x050fe2000004180c */
[----:B------:R-:W-:Y:S01]  /*3f480*/  MOV R2, R19 ;  /* 0x0000001300027202 */ /* 0x000fe20000000f00 */
[----:B--2---:R-:W-:Y:S01]  /*3f490*/  STL.64 [R1+0x1d48], R22 ;  /* 0x001d481601007387 */ /* 0x004fe20000100a00 */
[----:B-----5:R0:W-:Y:S03]  /*3f4a0*/  STL.64 [R1+0x1d40], R20 ;  /* 0x001d401401007387 */ /* 0x0201e60000100a00 */
[----:B0-----:R-:W2:Y:S01]  /*3f4b0*/  LDL.LU R20, [R1+0x4d0] ;  /* 0x0004d00001147983 */ /* 0x001ea20000300800 */
[----:B------:R-:W2:Y:S02]  /*3f4c0*/  LDL.LU R21, [R1+0x4d4] ;  /* 0x0004d40001157983 */ /* 0x000ea40000300800 */
[----:B------:R-:W2:Y:S02]  /*3f4d0*/  LDL.LU R22, [R1+0x4d8] ;  /* 0x0004d80001167983 */ /* 0x000ea40000300800 */
[----:B------:R-:W2:Y:S11]  /*3f4e0*/  LDL.LU R23, [R1+0x4dc] ;  /* 0x0004dc0001177983 */ /* 0x000eb60000300800 */
[----:B------:R-:W-:Y:S01]  /*3f4f0*/  @!UPT UIADD3 URZ, URZ, URZ, URZ ;  /* 0x0000003f3f3ff290 */ /* 0x000fe2000fffe03f */
[----:B------:R-:W-:Y:S01]  /*3f500*/  STL.64 [R1+0x5f0], R12 ;  /* 0x0005f00c01007387 */ /* 0x000fe20000100a00 */
[----:B------:R0:W-:Y:S03]  /*3f510*/  STL.64 [R1+0x5f8], R14 ;  /* 0x0005f80e01007387 */ /* 0x0001e60000100a00 */
[----:B0-----:R-:W4:Y:S01]  /*3f520*/  LDL.LU.64 R14, [R1+0x1df8] ;  /* 0x001df800010e7983 */ /* 0x001f220000300a00 */
[----:B------:R-:W4:Y:S02]  /*3f530*/  LDL.LU.64 R12, [R1+0x1df0] ;  /* 0x001df000010c7983 */ /* 0x000f240000300a00 */
[----:B------:R-:W5:Y:S02]  /*3f540*/  LDL.LU.64 R18, [R1+0x1de8] ;  /* 0x001de80001127983 */ /* 0x000f640000300a00 */
[----:B------:R-:W4:Y:S01]  /*3f550*/  LDL.LU.64 R16, [R1+0x1de0] ;  /* 0x001de00001107983 */ /* 0x000f220000300a00 */
[----:B------:R-:W-:Y:S01]  /*3f560*/  STL [R1+0x1d2c], R2 ;  /* 0x001d2c0201007387 */ /* 0x000fe20000100800 */
[C---:B----4-:R-:W-:Y:S11]  /*3f570*/  HMMA.16816.F32.BF16 R12, R24.reuse, R16, R12 ;  /* 0x00000010180c723c */ /* 0x050ff6000004180c */
[----:B------:R-:W-:Y:S11]  /*3f580*/  @!UPT UIADD3 URZ, URZ, URZ, URZ ;  /* 0x0000003f3f3ff290 */ /* 0x000ff6000fffe03f */
[----:B------:R-:W-:Y:S01]  /*3f590*/  @!UPT UIADD3 URZ, URZ, URZ, URZ ;  /* 0x0000003f3f3ff290 */ /* 0x000fe2000fffe03f */
[----:B------:R-:W-:Y:S01]  /*3f5a0*/  STL.64 [R1+0x5e0], R12 ;  /* 0x0005e00c01007387 */ /* 0x000fe20000100a00 */
[----:B------:R0:W-:Y:S03]  /*3f5b0*/  STL.64 [R1+0x5e8], R14 ;  /* 0x0005e80e01007387 */ /* 0x0001e60000100a00 */
[----:B0-----:R-:W4:Y:S01]  /*3f5c0*/  LDL.LU.64 R14, [R1+0x1dd8] ;  /* 0x001dd800010e7983 */ /* 0x001f220000300a00 */
[----:B------:R-:W4:Y:S01]  /*3f5d0*/  LDL.LU.64 R12, [R1+0x1dd0] ;  /* 0x001dd000010c7983 */ /* 0x000f220000300a00 */
[----:B-----5:R-:W-:Y:S01]  /*3f5e0*/  MOV R2, R19 ;  /* 0x0000001300027202 */ /* 0x020fe20000000f00 */
[C---:B----4-:R-:W-:Y:S11]  /*3f5f0*/  HMMA.16816.F32.BF16 R12, R24.reuse, R18, R12 ;  /* 0x00000012180c723c */ /* 0x050ff6000004180c */
[----:B------:R-:W-:Y:S11]  /*3f600*/  @!UPT UIADD3 URZ, URZ, URZ, URZ ;  /* 0x0000003f3f3ff290 */ /* 0x000ff6000fffe03f */
[----:B------:R-:W-:Y:S01]  /*3f610*/  @!UPT UIADD3 URZ, URZ, URZ, URZ ;  /* 0x0000003f3f3ff290 */ /* 0x000fe2000fffe03f */
[----:B------:R-:W-:Y:S01]  /*3f620*/  STL.64 [R1+0x5d0], R12 ;  /* 0x0005d00c01007387 */ /* 0x000fe20000100a00 */
[----:B------:R0:W-:Y:S03]  /*3f630*/  STL.64 [R1+0x5d8], R14 ;  /* 0x0005d80e01007387 */ /* 0x0001e60000100a00 */
[----:B0-----:R-:W4:Y:S01]  /*3f640*/  LDL.LU.64 R14, [R1+0x1dc8] ;  /* 0x001dc800010e7983 */ /* 0x001f220000300a00 */
[----:B------:R-:W4:Y:S02]  /*3f650*/  LDL.LU.64 R12, [R1+0x1dc0] ;  /* 0x001dc000010c7983 */ /* 0x000f240000300a00 */
[----:B------:R-:W5:Y:S02]  /*3f660*/  LDL.LU.64 R18, [R1+0x1db8] ;  /* 0x001db80001127983 */ /* 0x000f640000300a00 */
[----:B------:R-:W4:Y:S02]  /*3f670*/  LDL.LU.64 R16, [R1+0x1db0] ;  /* 0x001db00001107983 */ /* 0x000f240000300a00 */
[C---:B----4-:R-:W-:Y:S11]  /*3f680*/  HMMA.16816.F32.BF16 R12, R24.reuse, R16, R12 ;  /* 0x00000010180c723c */ /* 0x050ff6000004180c */
[----:B------:R-:W-:Y:S11]  /*3f690*/  @!UPT UIADD3 URZ, URZ, URZ, URZ ;  /* 0x0000003f3f3ff290 */ /* 0x000ff6000fffe03f */
[----:B------:R-:W-:Y:S01]  /*3f6a0*/  @!UPT UIADD3 URZ, URZ, URZ, URZ ;  /* 0x0000003f3f3ff290 */ /* 0x000fe2000fffe03f */
[----:B------:R-:W-:Y:S01]  /*3f6b0*/  STL.64 [R1+0x5c0], R12 ;  /* 0x0005c00c01007387 */ /* 0x000fe20000100a00 */
[----:B------:R0:W-:Y:S03]  /*3f6c0*/  STL.64 [R1+0x5c8], R14 ;  /* 0x0005c80e01007387 */ /* 0x0001e60000100a00 */
[----:B0-----:R-:W5:Y:S01]  /*3f6d0*/  LDL.LU.64 R14, [R1+0x1da8] ;  /* 0x001da800010e7983 */ /* 0x001f620000300a00 */
[----:B------:R-:W5:Y:S02]  /*3f6e0*/  LDL.LU.64 R12, [R1+0x1da0] ;  /* 0x001da000010c7983 */ /* 0x000f640000300a00 */
[C---:B-----5:R-:W-:Y:S11]  /*3f6f0*/  HMMA.16816.F32.BF16 R12, R24.reuse, R18, R12 ;  /* 0x00000012180c723c */ /* 0x060ff6000004180c */
[----:B------:R-:W-:Y:S11]  /*3f700*/  @!UPT UIADD3 URZ, URZ, URZ, URZ ;  /* 0x0000003f3f3ff290 */ /* 0x000ff6000fffe03f */
[----:B------:R-:W-:Y:S01]  /*3f710*/  @!UPT UIADD3 URZ, URZ, URZ, URZ ;  /* 0x0000003f3f3ff290 */ /* 0x000fe2000fffe03f */
[----:B------:R-:W-:Y:S01]  /*3f720*/  STL.64 [R1+0x5b0], R12 ;  /* 0x0005b00c01007387 */ /* 0x000fe20000100a00 */
[----:B------:R0:W-:Y:S03]  /*3f730*/  STL.64 [R1+0x5b8], R14 ;  /* 0x0005b80e01007387 */ /* 0x0001e60000100a00 */
[----:B0-----:R-:W4:Y:S01]  /*3f740*/  LDL.LU.64 R14, [R1+0x1d98] ;  /* 0x001d9800010e7983 */ /* 0x001f220000300a00 */
[----:B------:R-:W5:Y:S02]  /*3f750*/  LDL.LU.64 R12, [R1+0x1d90] ;  /* 0x001d9000010c7983 */ /* 0x000f640000300a00 */
[----:B------:R0:W-:Y:S02]  /*3f760*/  STL.64 [R1+0x1cb0], R18 ;  /* 0x001cb01201007387 */ /* 0x0001e40000100a00 */
[----:B------:R1:W-:Y:S01]  /*3f770*/  STL.64 [R1+0x1ca8], R16 ;  /* 0x001ca81001007387 */ /* 0x0003e20000100a00 */
[----:B0-----:R-:W2:Y:S04]  /*3f780*/  LDL.64 R18, [R1+0x38] ;  /* 0x0000380001127983 */ /* 0x001ea80000100a00 */
[----:B-1----:R-:W2:Y:S01]  /*3f790*/  LDL.64 R16, [R1+0x30] ;  /* 0x0000300001107983 */ /* 0x002ea20000100a00 */
[C---:B-----5:R-:W-:Y:S11]  /*3f7a0*/  HMMA.16816.F32.BF16 R8, R24.reuse, R12, R8 ;  /* 0x0000000c1808723c */ /* 0x060ff60000041808 */
[----:B------:R-:W-:Y:S11]  /*3f7b0*/  @!UPT UIADD3 URZ, URZ, URZ, URZ ;  /* 0x0000003f3f3ff290 */ /* 0x000ff6000fffe03f */
[----:B------:R-:W-:Y:S01]  /*3f7c0*/  @!UPT UIADD3 URZ, URZ, URZ, URZ ;  /* 0x0000003f3f3ff290 */ /* 0x000fe2000fffe03f */
[----:B------:R-:W-:Y:S01]  /*3f7d0*/  STL.64 [R1+0x510], R8 ;  /* 0x0005100801007387 */ /* 0x000fe20000100a00 */
[----:B------:R0:W-:Y:S03]  /*3f7e0*/  STL.64 [R1+0x518], R10 ;  /* 0x0005180a01007387 */ /* 0x0001e60000100a00 */
[----:B0-----:R-:W4:Y:S01]  /*3f7f0*/  LDL.LU.64 R10, [R1+0x1d88] ;  /* 0x001d8800010a7983 */ /* 0x001f220000300a00 */
[----:B------:R-:W4:Y:S02]  /*3f800*/  LDL.LU.64 R8, [R1+0x1d80] ;  /* 0x001d800001087983 */ /* 0x000f240000300a00 */
[----:B------:R-:W-:Y:S01]  /*3f810*/  STL [R1+0x1c84], R13 ;  /* 0x001c840d01007387 */ /* 0x000fe20000100800 */
[C---:B----4-:R-:W-:Y:S11]  /*3f820*/  HMMA.16816.F32.BF16 R8, R24.reuse, R14, R8 ;  /* 0x0000000e1808723c */ /* 0x050ff60000041808 */
[----:B------:R-:W-:Y:S11]  /*3f830*/  @!UPT UIADD3 URZ, URZ, URZ, URZ ;  /* 0x0000003f3f3ff290 */ /* 0x000ff6000fffe03f */
[----:B------:R-:W-:Y:S01]  /*3f840*/  @!UPT UIADD3 URZ, URZ, URZ, URZ ;  /* 0x0000003f3f3ff290 */ /* 0x000fe2000fffe03f */
[----:B------:R-:W-:Y:S01]  /*3f850*/  STL.64 [R1+0x500], R8 ;  /* 0x0005000801007387 */ /* 0x000fe20000100a00 */
[----:B------:R0:W-:Y:S03]  /*3f860*/  STL.64 [R1+0x508], R10 ;  /* 0x0005080a01007387 */ /* 0x0001e60000100a00 */
[----:B0-----:R-:W4:Y:S01]  /*3f870*/  LDL.LU.64 R10, [R1+0x1d78] ;  /* 0x001d7800010a7983 */ /* 0x001f220000300a00 */
[----:B------:R-:W3:Y:S02]  /*3f880*/  LDL.LU.64 R8, [R1+0x1d70] ;  /* 0x001d700001087983 */ /* 0x000ee40000300a00 */
[----:B------:R-:W-:Y:S02]  /*3f890*/  STL.64 [R1+0x1d20], R14 ;  /* 0x001d200e01007387 */ /* 0x000fe40000100a00 */
[----:B------:R0:W-:Y:S02]  /*3f8a0*/  STL [R1+0x1d18], R12 ;  /* 0x001d180c01007387 */ /* 0x0001e40000100800 */
[----:B0-----:R-:W5:Y:S01]  /*3f8b0*/  LDL.LU R12, [R1+0x4a0] ;  /* 0x0004a000010c7983 */ /* 0x001f620000300800 */
[----:B------:R-:W5:Y:S02]  /*3f8c0*/  LDL.LU R13, [R1+0x4a4] ;  /* 0x0004a400010d7983 */ /* 0x000f640000300800 */
[----:B------:R-:W5:Y:S02]  /*3f8d0*/  LDL.LU R14, [R1+0x4a8] ;  /* 0x0004a800010e7983 */ /* 0x000f640000300800 */
[----:B------:R-:W5:Y:S01]  /*3f8e0*/  LDL.LU R15, [R1+0x4ac] ;  /* 0x0004ac00010f7983 */ /* 0x000f620000300800 */
[C---:B---3--:R-:W-:Y:S11]  /*3f8f0*/  HMMA.16816.F32.BF16 R4, R24.reuse, R8, R4 ;  /* 0x000000081804723c */ /* 0x048ff60000041804 */
[----:B------:R-:W-:Y:S11]  /*3f900*/  @!UPT UIADD3 URZ, URZ, URZ, URZ ;  /* 0x0000003f3f3ff290 */ /* 0x000ff6000fffe03f */
[----:B------:R-:W-:Y:S01]  /*3f910*/  @!UPT UIADD3 URZ, URZ, URZ, URZ ;  /* 0x0000003f3f3ff290 */ /* 0x000fe2000fffe03f */
[----:B------:R-:W-:Y:S01]  /*3f920*/  STL.64 [R1+0x4f0], R4 ;  /* 0x0004f00401007387 */ /* 0x000fe20000100a00 */
[----:B------:R0:W-:Y:S03]  /*3f930*/  STL.64 [R1+0x4f8], R6 ;  /* 0x0004f80601007387 */ /* 0x0001e60000100a00 */
[----:B0-----:R-:W4:Y:S01]  /*3f940*/  LDL.LU.64 R6, [R1+0x1d68] ;  /* 0x001d680001067983 */ /* 0x001f220000300a00 */
[----:B------:R-:W4:Y:S02]  /*3f950*/  LDL.LU.64 R4, [R1+0x1d60] ;  /* 0x001d600001047983 */ /* 0x000f240000300a00 */
[C---:B----4-:R-:W-:Y:S11]  /*3f960*/  HMMA.16816.F32.BF16 R4, R24.reuse, R10, R4 ;  /* 0x0000000a1804723c */ /* 0x050ff60000041804 */
[----:B------:R-:W-:Y:S11]  /*3f970*/  @!UPT UIADD3 URZ, URZ, URZ, URZ ;  /* 0x0000003f3f3ff290 */ /* 0x000ff6000fffe03f */
[----:B------:R-:W-:Y:S01]  /*3f980*/  @!UPT UIADD3 URZ, URZ, URZ, URZ ;  /* 0x0000003f3f3ff290 */ /* 0x000fe2000fffe03f */
[----:B------:R-:W-:Y:S01]  /*3f990*/  STL.64 [R1+0x4e0], R4 ;  /* 0x0004e00401007387 */ /* 0x000fe20000100a00 */
[----:B------:R0:W-:Y:S03]  /*3f9a0*/  STL.64 [R1+0x4e8], R6 ;  /* 0x0004e80601007387 */ /* 0x0001e60000100a00 */
[----:B0-----:R-:W3:Y:S01]  /*3f9b0*/  LDL.LU.64 R6, [R1+0x1d58] ;  /* 0x001d580001067983 */ /* 0x001ee20000300a00 */
[----:B------:R-:W2:Y:S02]  /*3f9c0*/  LDL.LU.64 R4, [R1+0x1d50] ;  /* 0x001d500001047983 */ /* 0x000ea40000300a00 */
[----:B------:R-:W-:Y:S02]  /*3f9d0*/  STL.64 [R1+0x1c68], R10 ;  /* 0x001c680a01007387 */ /* 0x000fe40000100a00 */
[----:B------:R0:W-:Y:S02]  /*3f9e0*/  STL.64 [R1+0x1c60], R8 ;  /* 0x001c600801007387 */ /* 0x0001e40000100a00 */
[----:B0-----:R-:W4:Y:S01]  /*3f9f0*/  LDL.LU R8, [R1+0x4b0] ;  /* 0x0004b00001087983 */ /* 0x001f220000300800 */
[----:B------:R-:W4:Y:S02]  /*3fa00*/  LDL.LU R9, [R1+0x4b4] ;  /* 0x0004b40001097983 */ /* 0x000f240000300800 */
[----:B------:R-:W4:Y:S02]  /*3fa10*/  LDL.LU R10, [R1+0x4b8] ;  /* 0x0004b800010a7983 */ /* 0x000f240000300800 */
[----:B------:R-:W4:Y:S01]  /*3fa20*/  LDL.LU R11, [R1+0x4bc] ;  /* 0x0004bc00010b7983 */ /* 0x000f220000300800 */
[C---:B--2---:R-:W-:Y:S11]  /*3fa30*/  HMMA.16816.F32.BF16 R20, R24.reuse, R4, R20 ;  /* 0x000000041814723c */ /* 0x044ff60000041814 */
[----:B------:R-:W-:Y:S11]  /*3fa40*/  @!UPT UIADD3 URZ, URZ, URZ, URZ ;  /* 0x0000003f3f3ff290 */ /* 0x000ff6000fffe03f */
[----:B------:R-:W-:Y:S01]  /*3fa50*/  @!UPT UIADD3 URZ, URZ, URZ, URZ ;  /* 0x0000003f3f3ff290 */ /* 0x000fe2000fffe03f */
[----:B------:R-:W-:Y:S01]  /*3fa60*/  STL.64 [R1+0x4d0], R20 ;  /* 0x0004d01401007387 */ /* 0x000fe20000100a00 */
[----:B------:R0:W-:Y:S03]  /*3fa70*/  STL.64 [R1+0x4d8], R22 ;  /* 0x0004d81601007387 */ /* 0x0001e60000100a00 */
[----:B0-----:R-:W3:Y:S01]  /*3fa80*/  LDL.LU.64 R22, [R1+0x1d48] ;  /* 0x001d480001167983 */ /* 0x001ee20000300a00 */
[----:B------:R-:W3:Y:S02]  /*3fa90*/  LDL.LU.64 R20, [R1+0x1d40] ;  /* 0x001d400001147983 */ /* 0x000ee40000300a00 */
[----:B---3--:R-:W-:Y:S01]  /*3faa0*/  HMMA.16816.F32.BF16 R24, R24, R6, R20 ;  /* 0x000000061818723c */ /* 0x008fe20000041814 */
[----:B------:R-:W4:Y:S01]  /*3fab0*/  LDL.LU.64 R22, [R1+0x1d38] ;  /* 0x001d380001167983 */ /* 0x000f220000300a00 */
[----:B------:R-:W4:Y:S02]  /*3fac0*/  LDL.LU.64 R20, [R1+0x1d30] ;  /* 0x001d300001147983 */ /* 0x000f240000300a00 */
[----:B------:R-:W-:Y:S02]  /*3fad0*/  STL.64 [R1+0x1c48], R6 ;  /* 0x001c480601007387 */ /* 0x000fe40000100a00 */
[----:B------:R4:W-:Y:S11]  /*3fae0*/  STL.64 [R1+0x1c40], R4 ;  /* 0x001c400401007387 */ /* 0x0009f60000100a00 */
[----:B------:R-:W-:Y:S06]  /*3faf0*/  @!UPT UIADD3 URZ, URZ, URZ, URZ ;  /* 0x0000003f3f3ff290 */ /* 0x000fec000fffe03f */
[----:B------:R-:W-:Y:S01]  /*3fb00*/  STL.64 [R1+0x4c0], R24 ;  /* 0x0004c01801007387 */ /* 0x000fe20000100a00 */
[----:B------:R-:W-:Y:S01]  /*3fb10*/  STL.64 [R1+0x4c8], R26 ;  /* 0x0004c81a01007387 */ /* 0x000fe20000100a00 */
[C---:B----4-:R-:W-:Y:S11]  /*3fb20*/  HMMA.16816.F32.BF16 R4, R20.reuse, R16, R8 ;  /* 0x000000101404723c */ /* 0x050ff60000041808 */
[----:B------:R-:W-:Y:S11]  /*3fb30*/  @!UPT UIADD3 URZ, URZ, URZ, URZ ;  /* 0x0000003f3f3ff290 */ /* 0x000ff6000fffe03f */
[----:B------:R-:W-:Y:S01]  /*3fb40*/  @!UPT UIADD3 URZ, URZ, URZ, URZ ;  /* 0x0000003f3f3ff290 */ /* 0x000fe2000fffe03f */
[----:B------:R-:W-:Y:S01]  /*3fb50*/  STL.64 [R1+0x4b0], R4 ;  /* 0x0004b00401007387 */ /* 0x000fe20000100a00 */
[----:B------:R5:W-:Y:S02]  /*3fb60*/  STL.64 [R1+0x4b8], R6 ;  /* 0x0004b80601007387 */ /* 0x000be40000100a00 */
[----:B-----5:R-:W-:Y:S11]  /*3fb70*/  HMMA.16816.F32.BF16 R4, R20, R18, R12 ;  /* 0x000000121404723c */ /* 0x020ff6000004180c */
[----:B------:R-:W-:Y:S11]  /*3fb80*/  @!UPT UIADD3 URZ, URZ, URZ, URZ ;  /* 0x0000003f3f3ff290 */ /* 0x000ff6000fffe03f */
[----:B------:R-:W-:Y:S01]  /*3fb90*/  @!UPT UIADD3 URZ, URZ, URZ, URZ ;  /* 0x0000003f3f3ff290 */ /* 0x000fe2000fffe03f */
[----:B------:R-:W-:Y:S01]  /*3fba0*/  STL.64 [R1+0x4a0], R4 ;  /* 0x0004a00401007387 */ /* 0x000fe20000100a00 */
[----:B------:R-:W-:Y:S02]  /*3fbb0*/  STL.64 [R1+0x4a8], R6 ;  /* 0x0004a80601007387 */ /* 0x000fe40000100a00 */
[----:B------:R-:W2:Y:S02]  /*3fbc0*/  LDL.LU R8, [R1+0x70] ;  /* 0x0000700001087983 */ /* 0x000ea40000300800 */
[----:B------:R-:W2:Y:S01]  /*3fbd0*/  LDL.LU R9, [R1+0x74] ;  /* 0x0000740001097983 */ /* 0x000ea20000300800 */
[----:B------:R-:W3:Y:S01]  /*3fbe0*/  LDL.LU R10, [R1+0x78] ;  /* 0x00007800010a7983 */ /* 0x000ee20000300800 */
[----:B------:R-:W3:Y:S01]  /*3fbf0*/  LDL.LU R11, [R1+0x7c] ;  /* 0x00007c00010b7983 */ /* 0x000ee20000300800 */
[----:B------:R-:W-:Y:S02]  /*3fc00*/  MOV R3, R18 ;  /* 0x0000001200037202 */ /* 0x000fe40000000f00 */
[----:B------:R-:W-:Y:S01]  /*3fc10*/  MOV R29, R16 ;  /* 0x00000010001d7202 */ /* 0x000fe20000000f00 */
[----:B------:R-:W-:Y:S01]  /*3fc20*/  IMAD.MOV.U32 R28, RZ, RZ, R17 ;  /* 0x000000ffff1c7224 */ /* 0x000fe200078e0011 */
[----:B---3--:R-:W-:Y:S01]  /*3fc30*/  STL.64 [R1+0x1c78], R10 ;  /* 0x001c780a01007387 */ /* 0x008fe20000100a00 */
[----:B--2---:R0:W-:Y:S03]  /*3fc40*/  STL.64 [R1+0x1c70], R8 ;  /* 0x001c700801007387 */ /* 0x0041e60000100a00 */
[----:B0-----:R-:W2:Y:S01]  /*3fc50*/  LDL.LU R8, [R1+0x80] ;  /* 0x0000800001087983 */ /* 0x001ea20000300800 */
[----:B------:R-:W2:Y:S02]  /*3fc60*/  LDL.LU R9, [R1+0x84] ;  /* 0x0000840001097983 */ /* 0x000ea40000300800 */
[----:B------:R-:W3:Y:S02]  /*3fc70*/  LDL.LU R10, [R1+0x88] ;  /* 0x00008800010a7983 */ /* 0x000ee40000300800 */
[----:B------:R-:W3:Y:S01]  /*3fc80*/  LDL.LU R11, [R1+0x8c] ;  /* 0x00008c00010b7983 */ /* 0x000ee20000300800 */
[----:B------:R-:W4:Y:S04]  /*3fc90*/  LDL R18, [R1+0x8] ;  /* 0x0000080001127983 */ /* 0x000f280000100800 */
[----:B------:R-:W5:Y:S04]  /*3fca0*/  LDL R16, [R1] ;  /* 0x0000000001107983 */ /* 0x000f680000100800 */
[----:B------:R-:W5:Y:S01]  /*3fcb0*/  LDL R17, [R1+0x4] ;  /* 0x0000040001117983 */ /* 0x000f620000100800 */
[----:B------:R-:W-:Y:S01]  /*3fcc0*/  MOV R0, R19 ;  /* 0x0000001300007202 */ /* 0x000fe20000000f00 */
[----:B------:R-:W-:-:S02]  /*3fcd0*/  MOV R19, R2 ;  /* 0x0000000200137202 */ /* 0x000fc40000000f00 */
[----:B------:R-:W2:Y:S04]  /*3fce0*/  LDL.LU R2, [R1+0x1d2c] ;  /* 0x001d2c0001027983 */ /* 0x000ea80000300800 */
[----:B----4-:R-:W-:Y:S01]  /*3fcf0*/  STL.64 [R1+0x1ce0], R18 ;  /* 0x001ce01201007387 */ /* 0x010fe20000100a00 */
[----:B-----5:R-:W-:Y:S02]  /*3fd00*/  STL.64 [R1+0x1cd8], R16 ;  /* 0x001cd81001007387 */ /* 0x020fe40000100a00 */
[----:B---3--:R-:W-:Y:S02]  /*3fd10*/  STL.64 [R1+0x1c90], R10 ;  /* 0x001c900a01007387 */ /* 0x008fe40000100a00 */
[----:B--2---:R0:W-:Y:S02]  /*3fd20*/  STL.64 [R1+0x1c88], R8 ;  /* 0x001c880801007387 */ /* 0x0041e40000100a00 */
[----:B0-----:R-:W2:Y:S01]  /*3fd30*/  LDL.LU R8, [R1+0x90] ;  /* 0x0000900001087983 */ /* 0x001ea20000300800 */
[----:B------:R-:W2:Y:S02]  /*3fd40*/  LDL.LU R9, [R1+0x94] ;  /* 0x0000940001097983 */ /* 0x000ea40000300800 */
[----:B------:R-:W3:Y:S02]  /*3fd50*/  LDL.LU R10, [R1+0x98] ;  /* 0x00009800010a7983 */ /* 0x000ee40000300800 */
[----:B------:R-:W3:Y:S01]  /*3fd60*/  LDL.LU R11, [R1+0x9c] ;  /* 0x00009c00010b7983 */ /* 0x000ee20000300800 */
[----:B------:R-:W4:Y:S04]  /*3fd70*/  LDL R18, [R1+0x18] ;  /* 0x0000180001127983 */ /* 0x000f280000100800 */
[----:B------:R-:W5:Y:S04]  /*3fd80*/  LDL R16, [R1+0x10] ;  /* 0x0000100001107983 */ /* 0x000f680000100800 */
[----:B------:R-:W5:Y:S01]  /*3fd90*/  LDL R17, [R1+0x14] ;  /* 0x0000140001117983 */ /* 0x000f620000100800 */
[----:B------:R-:W-:-:S02]  /*3fda0*/  IMAD.MOV.U32 R19, RZ, RZ, R2 ;  /* 0x000000ffff137224 */ /* 0x000fc400078e0002 */
[----:B------:R-:W2:Y:S03]  /*3fdb0*/  LDL.LU R2, [R1+0x1d28] ;  /* 0x001d280001027983 */ /* 0x000ea60000300800 */
        /* <DEDUP_REMOVED lines=9> */
[----:B------:R-:W4:Y:S04]  /*3fe50*/  LDL R17, [R1+0x24] ;  /* 0x0000240001117983 */ /* 0x000f280000100800 */
[----:B------:R-:W5:Y:S01]  /*3fe60*/  LDL R18, [R1+0x28] ;  /* 0x0000280001127983 */ /* 0x000f620000100800 */
[----:B------:R-:W2:Y:S02]  /*3fe70*/  LDL.LU R24, [R1+0x1e0] ;  /* 0x0001e00001187983 */ /* 0x000ea40000300800 */
[----:B------:R-:W2:Y:S02]  /*3fe80*/  LDL.LU R25, [R1+0x1e4] ;  /* 0x0001e40001197983 */ /* 0x000ea40000300800 */
[----:B------:R-:W2:Y:S01]  /*3fe90*/  LDL.LU R26, [R1+0x1e8] ;  /* 0x0001e800011a7983 */ /* 0x000ea20000300800 */
[----:B------:R-:W2:Y:S01]  /*3fea0*/  LDL.LU R27, [R1+0x1ec] ;  /* 0x0001ec00011b7983 */ /* 0x000ea20000300800 */
[----:B------:R-:W4:Y:S02]  /*3feb0*/  LDL.LU R12, [R1+0x200] ;  /* 0x00020000010c7983 */ /* 0x000f240000300800 */
[----:B------:R-:W4:Y:S02]  /*3fec0*/  LDL.LU R13, [R1+0x204] ;  /* 0x00020400010d7983 */ /* 0x000f240000300800 */
[----:B------:R-:W4:Y:S01]  /*3fed0*/  LDL.LU R14, [R1+0x208] ;  /* 0x00020800010e7983 */ /* 0x000f220000300800 */
[----:B------:R-:W4:Y:S04]  /*3fee0*/  LDL.LU R15, [R1+0x20c] ;  /* 0x00020c00010f7983 */ /* 0x000f280000300800 */
[----:B--2---:R-:W-:Y:S01]  /*3fef0*/  STL.64 [R1+0x1d10], R26 ;  /* 0x001d101a01007387 */ /* 0x004fe20000100a00 */
[----:B------:R0:W-:Y:S03]  /*3ff00*/  STL.64 [R1+0x1d08], R24 ;  /* 0x001d081801007387 */ /* 0x0001e60000100a00 */
[----:B0-----:R-:W5:Y:S01]  /*3ff10*/  LDL.LU R24, [R1+0x1f0] ;  /* 0x0001f00001187983 */ /* 0x001f620000300800 */
[----:B------:R-:W5:Y:S02]  /*3ff20*/  LDL.LU R25, [R1+0x1f4] ;  /* 0x0001f40001197983 */ /* 0x000f640000300800 */
[----:B------:R-:W5:Y:S02]  /*3ff30*/  LDL.LU R26, [R1+0x1f8] ;  /* 0x0001f800011a7983 */ /* 0x000f640000300800 */
[----:B------:R-:W5:Y:S01]  /*3ff40*/  LDL.LU R27, [R1+0x1fc] ;  /* 0x0001fc00011b7983 */ /* 0x000f620000300800 */
[----:B---3--:R-:W-:Y:S01]  /*3ff50*/  STL.64 [R1+0x1cc0], R10 ;  /* 0x001cc00a01007387 */ /* 0x008fe20000100a00 */
[----:B------:R0:W-:Y:S03]  /*3ff60*/  STL.64 [R1+0x1cb8], R8 ;  /* 0x001cb80801007387 */ /* 0x0001e60000100a00 */
        /* <DEDUP_REMOVED lines=10> */
[----:B----4-:R-:W-:Y:S01]  /*40010*/  HMMA.16816.F32.BF16 R12, R20, R16, R12 ;  /* 0x00000010140c723c */ /* 0x010fe2000004180c */
[----:B---3--:R-:W-:Y:S01]  /*40020*/  STL.64 [R1+0x1cf0], R10 ;  /* 0x001cf00a01007387 */ /* 0x008fe20000100a00 */
[----:B--2---:R0:W-:Y:S03]  /*40030*/  STL.64 [R1+0x1ce8], R8 ;  /* 0x001ce80801007387 */ /* 0x0041e60000100a00 */
[----:B0-----:R-:W2:Y:S01]  /*40040*/  LDL.LU R8, [R1+0x1d0] ;  /* 0x0001d00001087983 */ /* 0x001ea20000300800 */
[----:B------:R-:W2:Y:S02]  /*40050*/  LDL.LU R9, [R1+0x1d4] ;  /* 0x0001d40001097983 */ /* 0x000ea40000300800 */
[----:B------:R-:W2:Y:S02]  /*40060*/  LDL.LU R10, [R1+0x1d8] ;  /* 0x0001d800010a7983 */ /* 0x000ea40000300800 */
[----:B------:R-:W2:Y:S01]  /*40070*/  LDL.LU R11, [R1+0x1dc] ;  /* 0x0001dc00010b7983 */ /* 0x000ea20000300800 */
[----:B------:R-:W3:Y:S01]  /*40080*/  LDL.LU R4, [R1+0x50] ;  /* 0x0000500001047983 */ /* 0x000ee20000300800 */
[----:B------:R-:W3:Y:S02]  /*40090*/  LDL.LU R5, [R1+0x54] ;  /* 0x0000540001057983 */ /* 0x000ee40000300800 */
[----:B------:R-:W4:Y:S02]  /*400a0*/  LDL.LU R6, [R1+0x58] ;  /* 0x0000580001067983 */ /* 0x000f240000300800 */
[----:B------:R-:W4:Y:S01]  /*400b0*/  LDL.LU R7, [R1+0x5c] ;  /* 0x00005c0001077983 */ /* 0x000f220000300800 */
[----:B------:R-:W-:Y:S01]  /*400c0*/  MOV R19, R2 ;  /* 0x0000000200137202 */ /* 0x000fe20000000f00 */
[----:B------:R-:W-:Y:S01]  /*400d0*/  MOV R2, R17 ;  /* 0x0000001100027202 */ /* 0x000fe20000000f00 */
[----:B----4-:R-:W-:Y:S01]  /*400e0*/  STL.64 [R1+0x1c58], R6 ;  /* 0x001c580601007387 */ /* 0x010fe20000100a00 */
[----:B---3--:R0:W-:Y:S03]  /*400f0*/  STL.64 [R1+0x1c50], R4 ;  /* 0x001c500401007387 */ /* 0x0081e60000100a00 */
[----:B0-----:R-:W3:Y:S01]  /*40100*/  LDL.LU R4, [R1+0x60] ;  /* 0x0000600001047983 */ /* 0x001ee20000300800 */
[----:B------:R-:W3:Y:S02]  /*40110*/  LDL.LU R5, [R1+0x64] ;  /* 0x0000640001057983 */ /* 0x000ee40000300800 */
[----:B------:R-:W3:Y:S02]  /*40120*/  LDL.LU R6, [R1+0x68] ;  /* 0x0000680001067983 */ /* 0x000ee40000300800 */
[----:B------:R-:W3:Y:S01]  /*40130*/  LDL.LU R7, [R1+0x6c] ;  /* 0x00006c0001077983 */ /* 0x000ee20000300800 */
[----:B------:R0:W-:Y:S02]  /*40140*/  STL.64 [R1+0x200], R12 ;  /* 0x0002000c01007387 */ /* 0x0001e40000100a00 */
[----:B0-----:R-:W-:-:S02]  /*40150*/  MOV R13, R16 ;  /* 0x00000010000d7202 */ /* 0x001fc40000000f00 */
[C---:B-----5:R-:W-:Y:S01]  /*40160*/  HMMA.16816.F32.BF16 R16, R20.reuse, R18, R24 ;  /* 0x000000121410723c */ /* 0x060fe20000041818 */
[----:B------:R0:W-:Y:S04]  /*40170*/  STL.64 [R1+0x208], R14 ;  /* 0x0002080e01007387 */ /* 0x0001e80000100a00 */
[----:B0-----:R-:W4:Y:S01]  /*40180*/  LDL.LU.64 R14, [R1+0x1d20] ;  /* 0x001d2000010e7983 */ /* 0x001f220000300a00 */
[----:B------:R-:W5:Y:S02]  /*40190*/  LDL.LU R12, [R1+0x1d18] ;  /* 0x001d1800010c7983 */ /* 0x000f640000300800 */
[----:B------:R-:W2:Y:S02]  /*401a0*/  LDL.LU.64 R26, [R1+0x1d10] ;  /* 0x001d1000011a7983 */ /* 0x000ea40000300a00 */
[----:B------:R-:W2:Y:S11]  /*401b0*/  LDL.LU.64 R24, [R1+0x1d08] ;  /* 0x001d080001187983 */ /* 0x000eb60000300a00 */
[----:B------:R-:W-:Y:S02]  /*401c0*/  @!UPT UIADD3 URZ, URZ, URZ, URZ ;  /* 0x0000003f3f3ff290 */ /* 0x000fe4000fffe03f */
[----:B------:R-:W-:Y:S01]  /*401d0*/  STL.64 [R1+0x1f0], R16 ;  /* 0x0001f01001007387 */ /* 0x000fe20000100a00 */
[----:B------:R0:W-:Y:S03]  /*401e0*/  STL.64 [R1+0x1f8], R18 ;  /* 0x0001f81201007387 */ /* 0x0001e60000100a00 */
[----:B0-----:R-:W2:Y:S01]  /*401f0*/  LDL.LU.64 R18, [R1+0x1d00] ;  /* 0x001d000001127983 */ /* 0x001ea20000300a00 */
[----:B------:R-:W2:Y:S02]  /*40200*/  LDL.LU.64 R16, [R1+0x1cf8] ;  /* 0x001cf80001107983 */ /* 0x000ea40000300a00 */
[C---:B--2---:R-:W-:Y:S08]  /*40210*/  HMMA.16816.F32.BF16 R24, R20.reuse, R16, R24 ;  /* 0x000000101418723c */ /* 0x044ff00000041818 */
[C---:B------:R-:W-:Y:S11]  /*40220*/  HMMA.16816.F32.BF16 R16, R20.reuse, R18, R8 ;  /* 0x000000121410723c */ /* 0x040ff60000041808 */
[----:B------:R-:W-:Y:S04]  /*40230*/  @!UPT UIADD3 URZ, URZ, URZ, URZ ;  /* 0x0000003f3f3ff290 */ /* 0x000fe8000fffe03f */
[----:B------:R0:W-:Y:S01]  /*40240*/  STL.64 [R1+0x1e0], R24 ;  /* 0x0001e01801007387 */ /* 0x0001e20000100a00 */
[----:B------:R1:W-:Y:S03]  /*40250*/  STL.64 [R1+0x1e8], R26 ;  /* 0x0001e81a01007387 */ /* 0x0003e60000100a00 */
[----:B0-----:R-:W2:Y:S01]  /*40260*/  LDL.LU R24, [R1+0x40] ;  /* 0x0000400001187983 */ /* 0x001ea20000300800 */
[----:B------:R-:W2:Y:S02]  /*40270*/  LDL.LU R25, [R1+0x44] ;  /* 0x0000440001197983 */ /* 0x000ea40000300800 */
[----:B-1----:R-:W2:Y:S02]  /*40280*/  LDL.LU R26, [R1+0x48] ;  /* 0x00004800011a7983 */ /* 0x002ea40000300800 */
[----:B------:R-:W2:Y:S01]  /*40290*/  LDL.LU R27, [R1+0x4c] ;  /* 0x00004c00011b7983 */ /* 0x000ea20000300800 */
[----:B------:R-:W2:Y:S01]  /*402a0*/  LDL.LU.64 R10, [R1+0x1cf0] ;  /* 0x001cf000010a7983 */ /* 0x000ea20000300a00 */
[----:B------:R-:W2:Y:S02]  /*402b0*/  LDL.LU.64 R8, [R1+0x1ce8] ;  /* 0x001ce80001087983 */ /* 0x000ea40000300a00 */
[----:B------:R-:W-:Y:S02]  /*402c0*/  STL.64 [R1+0x1d0], R16 ;  /* 0x0001d01001007387 */ /* 0x000fe40000100a00 */
[----:B------:R0:W-:Y:S02]  /*402d0*/  STL.64 [R1+0x1d8], R18 ;  /* 0x0001d81201007387 */ /* 0x0001e40000100a00 */
[----:B0-----:R-:W2:Y:S01]  /*402e0*/  LDL.LU.64 R18, [R1+0x1ce0] ;  /* 0x001ce00001127983 */ /* 0x001ea20000300a00 */
[----:B------:R-:W2:Y:S02]  /*402f0*/  LDL.LU.64 R16, [R1+0x1cd8] ;  /* 0x001cd80001107983 */ /* 0x000ea40000300a00 */
[C---:B--2---:R-:W-:Y:S11]  /*40300*/  HMMA.16816.F32.BF16 R8, R20.reuse, R16, R8 ;  /* 0x000000101408723c */ /* 0x044ff60000041808 */
[----:B------:R-:W-:Y:S11]  /*40310*/  @!UPT UIADD3 URZ, URZ, URZ, URZ ;  /* 0x0000003f3f3ff290 */ /* 0x000ff6000fffe03f */
[----:B------:R-:W-:Y:S01]  /*40320*/  @!UPT UIADD3 URZ, URZ, URZ, URZ ;  /* 0x0000003f3f3ff290 */ /* 0x000fe2000fffe03f */
[----:B------:R-:W-:Y:S01]  /*40330*/  STL.64 [R1+0x1c0], R8 ;  /* 0x0001c00801007387 */ /* 0x000fe20000100a00 */
[----:B------:R0:W-:Y:S03]  /*40340*/  STL.64 [R1+0x1c8], R10 ;  /* 0x0001c80a01007387 */ /* 0x0001e60000100a00 */
[----:B0-----:R-:W2:Y:S01]  /*40350*/  LDL.LU.64 R10, [R1+0x1cd0] ;  /* 0x001cd000010a7983 */ /* 0x001ea20000300a00 */
[----:B------:R-:W2:Y:S02]  /*40360*/  LDL.LU.64 R8, [R1+0x1cc8] ;  /* 0x001cc80001087983 */ /* 0x000ea40000300a00 */
[C---:B--2---:R-:W-:Y:S01]  /*40370*/  HMMA.16816.F32.BF16 R16, R20.reuse, R18, R8 ;  /* 0x000000121410723c */ /* 0x044fe20000041808 */
[----:B------:R-:W2:Y:S01]  /*40380*/  LDL.LU.64 R10, [R1+0x1cc0] ;  /* 0x001cc000010a7983 */ /* 0x000ea20000300a00 */
[----:B------:R-:W2:Y:S11]  /*40390*/  LDL.LU.64 R8, [R1+0x1cb8] ;  /* 0x001cb80001087983 */ /* 0x000eb60000300a00 */
[----:B------:R-:W-:Y:S10]  /*403a0*/  @!UPT UIADD3 URZ, URZ, URZ, URZ ;  /* 0x0000003f3f3ff290 */ /* 0x000ff4000fffe03f */
[----:B------:R-:W-:Y:S01]  /*403b0*/  STL.64 [R1+0x1b0], R16 ;  /* 0x0001b01001007387 */ /* 0x000fe20000100a00 */
[----:B------:R0:W-:Y:S03]  /*403c0*/  STL.64 [R1+0x1b8], R18 ;  /* 0x0001b81201007387 */ /* 0x0001e60000100a00 */
        /* <DEDUP_REMOVED lines=9> */
[----:B--2---:R-:W-:Y:S11]  /*40460*/  HMMA.16816.F32.BF16 R8, R20, R18, R8 ;  /* 0x000000121408723c */ /* 0x004ff60000041808 */
[----:B------:R-:W-:Y:S11]  /*40470*/  @!UPT UIADD3 URZ, URZ, URZ, URZ ;  /* 0x0000003f3f3ff290 */ /* 0x000ff6000fffe03f */
[----:B------:R-:W-:Y:S01]  /*40480*/  @!UPT UIADD3 URZ, URZ, URZ, URZ ;  /* 0x0000003f3f3ff290 */ /* 0x000fe2000fffe03f */
[----:B------:R-:W-:Y:S01]  /*40490*/  STL.64 [R1+0x6b0], R8 ;  /* 0x0006b00801007387 */ /* 0x000fe20000100a00 */
[----:B------:R0:W-:Y:S03]  /*404a0*/  STL.64 [R1+0x6b8], R10 ;  /* 0x0006b80a01007387 */ /* 0x0001e60000100a00 */
[----:B0-----:R-:W5:Y:S01]  /*404b0*/  LDL.LU.64 R10, [R1+0x1c90] ;  /* 0x001c9000010a7983 */ /* 0x001f620000300a00 */
[----:B------:R-:W5:Y:S02]  /*404c0*/  LDL.LU.64 R8, [R1+0x1c88] ;  /* 0x001c880001087983 */ /* 0x000f640000300a00 */
[----:B------:R-:W-:Y:S02]  /*404d0*/  STL.64 [R1+0x1bc0], R18 ;  /* 0x001bc01201007387 */ /* 0x000fe40000100a00 */
[----:B------:R0:W-:Y:S02]  /*404e0*/  STL.64 [R1+0x1bb8], R16 ;  /* 0x001bb81001007387 */ /* 0x0001e40000100a00 */
[----:B0-----:R-:W-:-:S02]  /*404f0*/  IMAD.MOV.U32 R16, RZ, RZ, R13 ;  /* 0x000000ffff107224 */ /* 0x001fc400078e000d */
[----:B------:R-:W5:Y:S01]  /*40500*/  LDL.LU R13, [R1+0x1c84] ;  /* 0x001c8400010d7983 */ /* 0x000f620000300800 */
[----:B------:R-:W-:Y:S02]  /*40510*/  MOV R17, R2 ;  /* 0x0000000200117202 */ /* 0x000fe40000000f00 */
[----:B------:R-:W2:Y:S03]  /*40520*/  LDL.LU R2, [R1+0x1c80] ;  /* 0x001c800001027983 */ /* 0x000ea60000300800 */
[----:B------:R0:W-:Y:S04]  /*40530*/  STL.64 [R1+0x1c38], R16 ;  /* 0x001c381001007387 */ /* 0x0001e80000100a00 */
[----:B0-----:R-:W2:Y:S01]  /*40540*/  LDL.LU R16, [R1+0x5a0] ;  /* 0x0005a00001107983 */ /* 0x001ea20000300800 */
[----:B------:R-:W2:Y:S02]  /*40550*/  LDL.LU R17, [R1+0x5a4] ;  /* 0x0005a40001117983 */ /* 0x000ea40000300800 */
[----:B------:R-:W2:Y:S02]  /*40560*/  LDL.LU R18, [R1+0x5a8] ;  /* 0x0005a80001127983 */ /* 0x000ea40000300800 */
[----:B------:R-:W2:Y:S01]  /*40570*/  LDL.LU R19, [R1+0x5ac] ;  /* 0x0005ac0001137983 */ /* 0x000ea20000300800 */
[C---:B-----5:R-:W-:Y:S11]  /*40580*/  HMMA.16816.F32.BF16 R8, R20.reuse, R12, R8 ;  /* 0x0000000c1408723c */ /* 0x060ff60000041808 */
        /* <DEDUP_REMOVED lines=14> */
[----:B------:R0:W-:Y:S02]  /*40670*/  STL.64 [R1+0x1b98], R12 ;  /* 0x001b980c01007387 */ /* 0x0001e40000100a00 */
        /* <DEDUP_REMOVED lines=16> */
[----:B0-----:R-:W2:Y:S01]  /*40780*/  LDL.LU.64 R6, [R1+0x1c48] ;  /* 0x001c480001067983 */ /* 0x001ea20000300a00 */
[----:B------:R-:W3:Y:S02]  /*40790*/  LDL.LU.64 R4, [R1+0x1c40] ;  /* 0x001c400001047983 */ /* 0x000ee40000300a00 */
[----:B------:R-:W-:Y:S02]  /*407a0*/  STL.64 [R1+0x1b80], R10 ;  /* 0x001b800a01007387 */ /* 0x000fe40000100a00 */
[----:B------:R-:W-:Y:S01]  /*407b0*/  STL.64 [R1+0x1b78], R8 ;  /* 0x001b780801007387 */ /* 0x000fe20000100a00 */
[C---:B---3--:R-:W-:Y:S08]  /*407c0*/  HMMA.16816.F32.BF16 R24, R20.reuse, R4, R24 ;  /* 0x000000041418723c */ /* 0x048ff00000041818 */
[----:B--2---:R-:W-:Y:S11]  /*407d0*/  HMMA.16816.F32.BF16 R20, R20, R6, R16 ;  /* 0x000000061414723c */ /* 0x004ff60000041810 */
[----:B------:R-:W-:Y:S04]  /*407e0*/  @!UPT UIADD3 URZ, URZ, URZ, URZ ;  /* 0x0000003f3f3ff290 */ /* 0x000fe8000fffe03f */
[----:B------:R-:W-:Y:S01]  /*407f0*/  STL.64 [R1+0x660], R24 ;  /* 0x0006601801007387 */ /* 0x000fe20000100a00 */
[----:B------:R-:W-:Y:S02]  /*40800*/  STL.64 [R1+0x668], R26 ;  /* 0x0006681a01007387 */ /* 0x000fe40000100a00 */
[----:B------:R-:W5:Y:S02]  /*40810*/  LDL.LU.64 R16, [R1+0x1c38] ;  /* 0x001c380001107983 */ /* 0x000f640000300a00 */
[----:B------:R-:W-:Y:S01]  /*40820*/  STL.64 [R1+0x1b60], R6 ;  /* 0x001b600601007387 */ /* 0x000fe20000100a00 */
[----:B------:R0:W-:Y:S02]  /*40830*/  STL.64 [R1+0x1b58], R4 ;  /* 0x001b580401007387 */ /* 0x0001e40000100a00 */
[----:B------:R-:W-:Y:S02]  /*40840*/  STL.64 [R1+0x5a0], R20 ;  /* 0x0005a01401007387 */ /* 0x000fe40000100a00 */
[----:B------:R-:W-:Y:S02]  /*40850*/  STL.64 [R1+0x5a8], R22 ;  /* 0x0005a81601007387 */ /* 0x000fe40000100a00 */
[----:B------:R-:W1:Y:S04]  /*40860*/  LDSM.16.M88.4 R20, [R2+0x24600] ;  /* 0x024600000214783b */ /* 0x000e680000000200 */
[----:B------:R-:W2:Y:S04]  /*40870*/  LDSM.16.M88.4 R24, [R2+0x24400] ;  /* 0x024400000218783b */ /* 0x000ea80000000200 */
[----:B0-----:R-:W3:Y:S01]  /*40880*/  LDL.LU R4, [R1+0x480] ;  /* 0x0004800001047983 */ /* 0x001ee20000300800 */
[----:B------:R-:W3:Y:S02]  /*40890*/  LDL.LU R5, [R1+0x484] ;  /* 0x0004840001057983 */ /* 0x000ee40000300800 */
[----:B------:R-:W3:Y:S02]  /*408a0*/  LDL.LU R6, [R1+0x488] ;  /* 0x0004880001067983 */ /* 0x000ee40000300800 */
[----:B------:R-:W3:Y:S01]  /*408b0*/  LDL.LU R7, [R1+0x48c] ;  /* 0x00048c0001077983 */ /* 0x000ee20000300800 */
[----:B-1----:R-:W-:Y:S01]  /*408c0*/  STL.64 [R1+0x1b40], R22 ;  /* 0x001b401601007387 */ /* 0x002fe20000100a00 */
[----:B------:R0:W-:Y:S03]  /*408d0*/  STL.64 [R1+0x1b38], R20 ;  /* 0x001b381401007387 */ /* 0x0001e60000100a00 */
[----:B0-----:R-:W2:Y:S01]  /*408e0*/  LDL.LU R20, [R1+0x490] ;  /* 0x0004900001147983 */ /* 0x001ea20000300800 */
[----:B------:R-:W2:Y:S02]  /*408f0*/  LDL.LU R21, [R1+0x494] ;  /* 0x0004940001157983 */ /* 0x000ea40000300800 */
[----:B------:R-:W2:Y:S02]  /*40900*/  LDL.LU R22, [R1+0x498] ;  /* 0x0004980001167983 */ /* 0x000ea40000300800 */
[----:B------:R-:W2:Y:S01]  /*40910*/  LDL.LU R23, [R1+0x49c] ;  /* 0x00049c0001177983 */ /* 0x000ea20000300800 */
[----:B------:R-:W-:-:S02]  /*40920*/  MOV R8, R29 ;  /* 0x0000001d00087202 */ /* 0x000fc40000000f00 */
[----:B------:R-:W-:Y:S01]  /*40930*/  MOV R9, R28 ;  /* 0x0000001c00097202 */ /* 0x000fe20000000f00 */
[----:B------:R-:W-:Y:S01]  /*40940*/  IMAD.MOV.U32 R10, RZ, RZ, R3 ;  /* 0x000000ffff0a7224 */ /* 0x000fe200078e0003 */
[----:B------:R-:W-:Y:S01]  /*40950*/  MOV R11, R0 ;  /* 0x00000000000b7202 */ /* 0x000fe20000000f00 */
[----:B------:R-:W-:Y:S04]  /*40960*/  STL [R1+0x1b28], R2 ;  /* 0x001b280201007387 */ /* 0x000fe80000100800 */
[C---:B--2---:R-:W-:Y:S08]  /*40970*/  HMMA.16816.F32.BF16 R20, R24.reuse, R8, R20 ;  /* 0x000000081814723c */ /* 0x044ff00000041814 */
[C---:B---3--:R-:W-:Y:S08]  /*40980*/  HMMA.16816.F32.BF16 R8, R24.reuse, R10, R4 ;  /* 0x0000000a1808723c */ /* 0x048ff00000041804 */
[----:B-----5:R-:W-:Y:S07]  /*40990*/  HMMA.16816.F32.BF16 R4, R24, R16, R12 ;  /* 0x000000101804723c */ /* 0x020fee000004180c */
[----:B------:R0:W-:Y:S01]  /*409a0*/  STL.64 [R1+0x490], R20 ;  /* 0x0004901401007387 */ /* 0x0001e20000100a00 */
[----:B------:R1:W-:Y:S03]  /*409b0*/  STL.64 [R1+0x498], R22 ;  /* 0x0004981601007387 */ /* 0x0003e60000100a00 */
[----:B0-----:R-:W2:Y:S04]  /*409c0*/  LDL.LU R20, [R1+0x390] ;  /* 0x0003900001147983 */ /* 0x001ea80000300800 */
[----:B------:R-:W-:Y:S02]  /*409d0*/  STL.64 [R1+0x480], R8 ;  /* 0x0004800801007387 */ /* 0x000fe40000100a00 */
[----:B------:R-:W-:Y:S06]  /*409e0*/  STL.64 [R1+0x488], R10 ;  /* 0x0004880a01007387 */ /* 0x000fec0000100a00 */
[----:B------:R-:W-:Y:S01]  /*409f0*/  STL.64 [R1+0x470], R4 ;  /* 0x0004700401007387 */ /* 0x000fe20000100a00 */
[----:B------:R-:W-:Y:S01]  /*40a00*/  STL.64 [R1+0x478], R6 ;  /* 0x0004780601007387 */ /* 0x000fe20000100a00 */
[----:B------:R-:W2:Y:S02]  /*40a10*/  LDL.LU R21, [R1+0x394] ;  /* 0x0003940001157983 */ /* 0x000ea40000300800 */
[----:B-1----:R-:W3:Y:S02]  /*40a20*/  LDL.LU R22, [R1+0x398] ;  /* 0x0003980001167983 */ /* 0x002ee40000300800 */
[----:B------:R-:W3:Y:S02]  /*40a30*/  LDL.LU R23, [R1+0x39c] ;  /* 0x00039c0001177983 */ /* 0x000ee40000300800 */
[----:B---3--:R-:W-:Y:S01]  /*40a40*/  STL.64 [R1+0x1b50], R22 ;  /* 0x001b501601007387 */ /* 0x008fe20000100a00 */
[----:B--2---:R0:W-:Y:S03]  /*40a50*/  STL.64 [R1+0x1b48], R20 ;  /* 0x001b481401007387 */ /* 0x0041e60000100a00 */
[----:B0-----:R-:W2:Y:S01]  /*40a60*/  LDL.LU R20, [R1+0x3a0] ;  /* 0x0003a00001147983 */ /* 0x001ea20000300800 */
[----:B------:R-:W2:Y:S02]  /*40a70*/  LDL.LU R21, [R1+0x3a4] ;  /* 0x0003a40001157983 */ /* 0x000ea40000300800 */
[----:B------:R-:W3:Y:S02]  /*40a80*/  LDL.LU R22, [R1+0x3a8] ;  /* 0x0003a80001167983 */ /* 0x000ee40000300800 */
[----:B------:R-:W3:Y:S01]  /*40a90*/  LDL.LU R23, [R1+0x3ac] ;  /* 0x0003ac0001177983 */ /* 0x000ee20000300800 */
[----:B------:R-:W4:Y:S01]  /*40aa0*/  LDL.LU R8, [R1+0x3d0] ;  /* 0x0003d00001087983 */ /* 0x000f220000300800 */
[----:B------:R-:W4:Y:S02]  /*40ab0*/  LDL.LU R9, [R1+0x3d4] ;  /* 0x0003d40001097983 */ /* 0x000f240000300800 */
[----:B------:R-:W5:Y:S02]  /*40ac0*/  LDL.LU R10, [R1+0x3d8] ;  /* 0x0003d800010a7983 */ /* 0x000f640000300800 */
[----:B------:R-:W5:Y:S01]  /*40ad0*/  LDL.LU R11, [R1+0x3dc] ;  /* 0x0003dc00010b7983 */ /* 0x000f620000300800 */
[----:B------:R-:W2:Y:S01]  /*40ae0*/  LDL.LU R12, [R1+0x3f0] ;  /* 0x0003f000010c7983 */ /* 0x000ea20000300800 */
[----:B------:R-:W2:Y:S02]  /*40af0*/  LDL.LU R13, [R1+0x3f4] ;  /* 0x0003f400010d7983 */ /* 0x000ea40000300800 */
[----:B------:R-:W2:Y:S02]  /*40b00*/  LDL.LU R14, [R1+0x3f8] ;  /* 0x0003f800010e7983 */ /* 0x000ea40000300800 */
[----:B------:R-:W2:Y:S01]  /*40b10*/  LDL.LU R15, [R1+0x3fc] ;  /* 0x0003fc00010f7983 */ /* 0x000ea20000300800 */
[----:B------:R-:W2:Y:S04]  /*40b20*/  LDL.64 R18, [R1+0x8] ;  /* 0x0000080001127983 */ /* 0x000ea80000100a00 */
[----:B------:R-:W3:Y:S04]  /*40b30*/  LDL.64 R16, [R1] ;  /* 0x0000000001107983 */ /* 0x000ee80000100a00 */
[----:B--2---:R-:W-:Y:S01]  /*40b40*/  STL.64 [R1+0x1bf0], R18 ;  /* 0x001bf01201007387 */ /* 0x004fe20000100a00 */
[----:B---3--:R-:W-:Y:S02]  /*40b50*/  STL.64 [R1+0x1be8], R16 ;  /* 0x001be81001007387 */ /* 0x008fe40000100a00 */
[----:B------:R-:W-:Y:S02]  /*40b60*/  STL.64 [R1+0x1bb0], R14 ;  /* 0x001bb00e01007387 */ /* 0x000fe40000100a00 */
[----:B------:R0:W-:Y:S02]  /*40b70*/  STL.64 [R1+0x1ba8], R12 ;  /* 0x001ba80c01007387 */ /* 0x0001e40000100a00 */
[----:B0-----:R-:W2:Y:S01]  /*40b80*/  LDL.LU R12, [R1+0x400] ;  /* 0x00040000010c7983 */ /* 0x001ea20000300800 */
[----:B------:R-:W2:Y:S02]  /*40b90*/  LDL.LU R13, [R1+0x404] ;  /* 0x00040400010d7983 */ /* 0x000ea40000300800 */
[----:B------:R-:W3:Y:S02]  /*40ba0*/  LDL.LU R14, [R1+0x408] ;  /* 0x00040800010e7983 */ /* 0x000ee40000300800 */
[----:B------:R-:W3:Y:S01]  /*40bb0*/  LDL.LU R15, [R1+0x40c] ;  /* 0x00040c00010f7983 */ /* 0x000ee20000300800 */
[----:B------:R-:W2:Y:S04]  /*40bc0*/  LDL.64 R18, [R1+0x18] ;  /* 0x0000180001127983 */ /* 0x000ea80000100a00 */
[----:B------:R-:W3:Y:S04]  /*40bd0*/  LDL.64 R16, [R1+0x10] ;  /* 0x0000100001107983 */ /* 0x000ee80000100a00 */
        /* <DEDUP_REMOVED lines=33> */
[----:B-----5:R-:W-:Y:S01]  /*40df0*/  STL.64 [R1+0x1b90], R10 ;  /* 0x001b900a01007387 */ /* 0x020fe20000100a00 */
[----:B----4-:R0:W-:Y:S03]  /*40e00*/  STL.64 [R1+0x1b88], R8 ;  /* 0x001b880801007387 */ /* 0x0101e60000100a00 */
[----:B0-----:R-:W3:Y:S01]  /*40e10*/  LDL.LU R8, [R1+0x3e0] ;  /* 0x0003e00001087983 */ /* 0x001ee20000300800 */
[----:B------:R-:W3:Y:S02]  /*40e20*/  LDL.LU R9, [R1+0x3e4] ;  /* 0x0003e40001097983 */ /* 0x000ee40000300800 */
[----:B------:R-:W3:Y:S02]  /*40e30*/  LDL.LU R10, [R1+0x3e8] ;  /* 0x0003e800010a7983 */ /* 0x000ee40000300800 */
[----:B------:R-:W3:Y:S01]  /*40e40*/  LDL.LU R11, [R1+0x3ec] ;  /* 0x0003ec00010b7983 */ /* 0x000ee20000300800 */
[----:B------:R-:W-:Y:S01]  /*40e50*/  STL.64 [R1+0x1b70], R22 ;  /* 0x001b701601007387 */ /* 0x000fe20000100a00 */
[----:B------:R0:W-:Y:S02]  /*40e60*/  STL.64 [R1+0x1b68], R20 ;  /* 0x001b681401007387 */ /* 0x0001e40000100a00 */
[----:B------:R-:W4:Y:S02]  /*40e70*/  LDL.LU R4, [R1+0x3b0] ;  /* 0x0003b00001047983 */ /* 0x000f240000300800 */
[----:B------:R-:W4:Y:S01]  /*40e80*/  LDL.LU R5, [R1+0x3b4] ;  /* 0x0003b40001057983 */ /* 0x000f220000300800 */
[----:B------:R-:W4:Y:S01]  /*40e90*/  LDL.LU R6, [R1+0x3b8] ;  /* 0x0003b80001067983 */ /* 0x000f220000300800 */
[----:B------:R-:W4:Y:S01]  /*40ea0*/  LDL.LU R7, [R1+0x3bc] ;  /* 0x0003bc0001077983 */ /* 0x000f220000300800 */
[----:B------:R-:W-:-:S02]  /*40eb0*/  MOV R3, R18 ;  /* 0x0000001200037202 */ /* 0x000fc40000000f00 */
[----:B0-----:R-:W5:Y:S01]  /*40ec0*/  LDL.LU R20, [R1+0x3c0] ;  /* 0x0003c00001147983 */ /* 0x001f620000300800 */
[----:B------:R-:W5:Y:S02]  /*40ed0*/  LDL.LU R21, [R1+0x3c4] ;  /* 0x0003c40001157983 */ /* 0x000f640000300800 */
[----:B------:R-:W5:Y:S02]  /*40ee0*/  LDL.LU R22, [R1+0x3c8] ;  /* 0x0003c80001167983 */ /* 0x000f640000300800 */
[----:B------:R-:W5:Y:S01]  /*40ef0*/  LDL.LU R23, [R1+0x3cc] ;  /* 0x0003cc0001177983 */ /* 0x000f620000300800 */
[----:B------:R-:W-:Y:S01]  /*40f00*/  MOV R0, R19 ;  /* 0x0000001300007202 */ /* 0x000fe20000000f00 */
[C---:B--2---:R-:W-:Y:S11]  /*40f10*/  HMMA.16816.F32.BF16 R12, R24.reuse, R18, R12 ;  /* 0x00000012180c723c */ /* 0x044ff6000004180c */
[----:B------:R-:W-:Y:S11]  /*40f20*/  @!UPT UIADD3 URZ, URZ, URZ, URZ ;  /* 0x0000003f3f3ff290 */ /* 0x000ff6000fffe03f */
[----:B------:R-:W-:Y:S01]  /*40f30*/  @!UPT UIADD3 URZ, URZ, URZ, URZ ;  /* 0x0000003f3f3ff290 */ /* 0x000fe2000fffe03f */
[----:B------:R-:W-:Y:S01]  /*40f40*/  STL.64 [R1+0x460], R12 ;  /* 0x0004600c01007387 */ /* 0x000fe20000100a00 */
[----:B------:R0:W-:Y:S03]  /*40f50*/  STL.64 [R1+0x468], R14 ;  /* 0x0004680e01007387 */ /* 0x0001e60000100a00 */
[----:B0-----:R-:W2:Y:S01]  /*40f60*/  LDL.LU.64 R14, [R1+0x1c30] ;  /* 0x001c3000010e7983 */ /* 0x001ea20000300a00 */
[----:B------:R-:W2:Y:S02]  /*40f70*/  LDL.LU.64 R12, [R1+0x1c28] ;  /* 0x001c2800010c7983 */ /* 0x000ea40000300a00 */
[----:B------:R-:W2:Y:S02]  /*40f80*/  LDL.LU.64 R18, [R1+0x1c20] ;  /* 0x001c200001127983 */ /* 0x000ea40000300a00 */
[----:B------:R-:W2:Y:S01]  /*40f90*/  LDL.LU.64 R16, [R1+0x1c18] ;  /* 0x001c180001107983 */ /* 0x000ea20000300a00 */
[----:B------:R-:W-:Y:S01]  /*40fa0*/  STL [R1+0x1b30], R0 ;  /* 0x001b300001007387 */ /* 0x000fe20000100800 */
[----:B------:R-:W-:Y:S01]  /*40fb0*/  STL [R1+0x1b2c], R3 ;  /* 0x001b2c0301007387 */ /* 0x000fe20000100800 */
[----:B--2---:R-:W-:Y:S11]  /*40fc0*/  HMMA.16816.F32.BF16 R12, R24, R16, R12 ;  /* 0x00000010180c723c */ /* 0x004ff6000004180c */
[----:B------:R-:W-:Y:S11]  /*40fd0*/  @!UPT UIADD3 URZ, URZ, URZ, URZ ;  /* 0x0000003f3f3ff290 */ /* 0x000ff6000fffe03f */
[----:B------:R-:W-:Y:S01]  /*40fe0*/  @!UPT UIADD3 URZ, URZ, URZ, URZ ;  /* 0x0000003f3f3ff290 */ /* 0x000fe2000fffe03f */
[----:B------:R-:W-:Y:S01]  /*40ff0*/  STL.64 [R1+0x450], R12 ;  /* 0x0004500c01007387 */ /* 0x000fe20000100a00 */
[----:B------:R0:W-:Y:S03]  /*41000*/  STL.64 [R1+0x458], R14 ;  /* 0x0004580e01007387 */ /* 0x0001e60000100a00 */
[----:B0-----:R-:W2:Y:S01]  /*41010*/  LDL.LU.64 R14, [R1+0x1c10] ;  /* 0x001c1000010e7983 */ /* 0x001ea20000300a00 */
[----:B------:R-:W2:Y:S02]  /*41020*/  LDL.LU.64 R12, [R1+0x1c08] ;  /* 0x001c0800010c7983 */ /* 0x000ea40000300a00 */
[----:B------:R-:W-:Y:S01]  /*41030*/  IMAD.MOV.U32 R2, RZ, RZ, R17 ;  /* 0x000000ffff027224 */ /* 0x000fe200078e0011 */
[----:B------:R-:W-:-:S04]  /*41040*/  MOV R29, R18 ;  /* 0x00000012001d7202 */ /* 0x000fc80000000f00 */
[----:B------:R-:W-:Y:S01]  /*41050*/  STL [R1+0x1b34], R2 ;  /* 0x001b340201007387 */ /* 0x000fe20000100800 */
        /* <DEDUP_REMOVED lines=17> */
[----:B------:R-:W-:Y:S01]  /*41170*/  IMAD.MOV.U32 R0, RZ, RZ, R18 ;  /* 0x000000ffff007224 */ /* 0x000fe200078e0012 */
[----:B------:R-:W-:Y:S02]  /*41180*/  MOV R3, R19 ;  /* 0x0000001300037202 */ /* 0x000fe40000000f00 */
        /* <DEDUP_REMOVED lines=23> */
[----:B------:R-:W3:Y:S02]  /*41300*/  LDL.LU.64 R12, [R1+0x1b98] ;  /* 0x001b9800010c7983 */ /* 0x000ee40000300a00 */
[----:B------:R-:W-:Y:S02]  /*41310*/  STL.64 [R1+0x1ac0], R18 ;  /* 0x001ac01201007387 */ /* 0x000fe40000100a00 */
[----:B------:R0:W-:Y:S02]  /*41320*/  STL.64 [R1+0x1ab8], R16 ;  /* 0x001ab81001007387 */ /* 0x0001e40000100a00 */
[----:B0-----:R-:W2:Y:S04]  /*41330*/  LDL R16, [R1+0x20] ;  /* 0x0000200001107983 */ /* 0x001ea80000100800 */
[----:B------:R-:W2:Y:S01]  /*41340*/  LDL R17, [R1+0x24] ;  /* 0x0000240001117983 */ /* 0x000ea20000100800 */
[C---:B---3--:R-:W-:Y:S11]  /*41350*/  HMMA.16816.F32.BF16 R8, R24.reuse, R12, R8 ;  /* 0x0000000c1808723c */ /* 0x048ff60000041808 */
        /* <DEDUP_REMOVED lines=11> */
[----:B0-----:R-:W4:Y:S01]  /*41410*/  LDL.LU.64 R10, [R1+0x1b80] ;  /* 0x001b8000010a7983 */ /* 0x001f220000300a00 */
[----:B------:R-:W5:Y:S02]  /*41420*/  LDL.LU.64 R8, [R1+0x1b78] ;  /* 0x001b780001087983 */ /* 0x000f640000300a00 */
[----:B------:R-:W-:Y:S02]  /*41430*/  STL.64 [R1+0x1aa0], R14 ;  /* 0x001aa00e01007387 */ /* 0x000fe40000100a00 */
[----:B------:R0:W-:Y:S02]  /*41440*/  STL.64 [R1+0x1a98], R12 ;  /* 0x001a980c01007387 */ /* 0x0001e40000100a00 */
[----:B0-----:R-:W2:Y:S01]  /*41450*/  LDL.LU R12, [R1+0x160] ;  /* 0x00016000010c7983 */ /* 0x001ea20000300800 */
[----:B------:R-:W2:Y:S02]  /*41460*/  LDL.LU R13, [R1+0x164] ;  /* 0x00016400010d7983 */ /* 0x000ea40000300800 */
[----:B------:R-:W2:Y:S02]  /*41470*/  LDL.LU R14, [R1+0x168] ;  /* 0x00016800010e7983 */ /* 0x000ea40000300800 */
[----:B------:R-:W2:Y:S01]  /*41480*/  LDL.LU R15, [R1+0x16c] ;  /* 0x00016c00010f7983 */ /* 0x000ea20000300800 */
[C---:B-----5:R-:W-:Y:S08]  /*41490*/  HMMA.16816.F32.BF16 R20, R24.reuse, R8, R20 ;  /* 0x000000081814723c */ /* 0x060ff00000041814 */
[C---:B----4-:R-:W-:Y:S11]  /*414a0*/  HMMA.16816.F32.BF16 R4, R24.reuse, R10, R4 ;  /* 0x0000000a1804723c */ /* 0x050ff60000041804 */
[----:B------:R-:W-:Y:S04]  /*414b0*/  @!UPT UIADD3 URZ, URZ, URZ, URZ ;  /* 0x0000003f3f3ff290 */ /* 0x000fe8000fffe03f */
[----:B------:R-:W-:Y:S01]  /*414c0*/  STL.64 [R1+0x3c0], R20 ;  /* 0x0003c01401007387 */ /* 0x000fe20000100a00 */
[----:B------:R0:W-:Y:S03]  /*414d0*/  STL.64 [R1+0x3c8], R22 ;  /* 0x0003c81601007387 */ /* 0x0001e60000100a00 */
[----:B0-----:R-:W3:Y:S01]  /*414e0*/  LDL.LU.64 R22, [R1+0x1b70] ;  /* 0x001b700001167983 */ /* 0x001ee20000300a00 */
[----:B------:R-:W3:Y:S03]  /*414f0*/  LDL.LU.64 R20, [R1+0x1b68] ;  /* 0x001b680001147983 */ /* 0x000ee60000300a00 */
[----:B------:R-:W-:Y:S02]  /*41500*/  STL.64 [R1+0x3b0], R4 ;  /* 0x0003b00401007387 */ /* 0x000fe40000100a00 */
[----:B------:R0:W-:Y:S02]  /*41510*/  STL.64 [R1+0x3b8], R6 ;  /* 0x0003b80601007387 */ /* 0x0001e40000100a00 */
[----:B0-----:R-:W4:Y:S01]  /*41520*/  LDL.LU.64 R6, [R1+0x1b60] ;  /* 0x001b600001067983 */ /* 0x001f220000300a00 */
[----:B------:R-:W3:Y:S02]  /*41530*/  LDL.LU.64 R4, [R1+0x1b58] ;  /* 0x001b580001047983 */ /* 0x000ee40000300a00 */
[----:B------:R0:W-:Y:S02]  /*41540*/  STL.64 [R1+0x1a80], R10 ;  /* 0x001a800a01007387 */ /* 0x0001e40000100a00 */
[----:B------:R1:W-:Y:S01]  /*41550*/  STL.64 [R1+0x1a78], R8 ;  /* 0x001a780801007387 */ /* 0x0003e20000100a00 */
[----:B0-----:R-:W5:Y:S04]  /*41560*/  LDL R10, [R1+0x38] ;  /* 0x00003800010a7983 */ /* 0x001f680000100800 */
[----:B-1----:R-:W2:Y:S04]  /*41570*/  LDL R8, [R1+0x30] ;  /* 0x0000300001087983 */ /* 0x002ea80000100800 */
[----:B------:R-:W2:Y:S04]  /*41580*/  LDL R9, [R1+0x34] ;  /* 0x0000340001097983 */ /* 0x000ea80000100800 */
[----:B------:R-:W5:Y:S01]  /*41590*/  LDL R11, [R1+0x3c] ;  /* 0x00003c00010b7983 */ /* 0x000f620000100800 */
[C---:B---3--:R-:W-:Y:S11]  /*415a0*/  HMMA.16816.F32.BF16 R20, R24.reuse, R4, R20 ;  /* 0x000000041814723c */ /* 0x048ff60000041814 */
[----:B------:R-:W-:Y:S11]  /*415b0*/  @!UPT UIADD3 URZ, URZ, URZ, URZ ;  /* 0x0000003f3f3ff290 */ /* 0x000ff6000fffe03f */
[----:B------:R-:W-:Y:S01]  /*415c0*/  @!UPT UIADD3 URZ, URZ, URZ, URZ ;  /* 0x0000003f3f3ff290 */ /* 0x000fe2000fffe03f */
[----:B------:R-:W-:Y:S01]  /*415d0*/  STL.64 [R1+0x3a0], R20 ;  /* 0x0003a01401007387 */ /* 0x000fe20000100a00 */
[----:B------:R0:W-:Y:S03]  /*415e0*/  STL.64 [R1+0x3a8], R22 ;  /* 0x0003a81601007387 */ /* 0x0001e60000100a00 */
[----:B0-----:R-:W4:Y:S01]  /*415f0*/  LDL.LU.64 R22, [R1+0x1b50] ;  /* 0x001b500001167983 */ /* 0x001f220000300a00 */
[----:B------:R-:W4:Y:S02]  /*41600*/  LDL.LU.64 R20, [R1+0x1b48] ;  /* 0x001b480001147983 */ /* 0x000f240000300a00 */
[----:B----4-:R-:W-:Y:S01]  /*41610*/  HMMA.16816.F32.BF16 R24, R24, R6, R20 ;  /* 0x000000061818723c */ /* 0x010fe20000041814 */
[----:B------:R-:W2:Y:S01]  /*41620*/  LDL.LU.64 R22, [R1+0x1b40] ;  /* 0x001b400001167983 */ /* 0x000ea20000300a00 */
[----:B------:R-:W2:Y:S11]  /*41630*/  LDL.LU.64 R20, [R1+0x1b38] ;  /* 0x001b380001147983 */ /* 0x000eb60000300a00 */
[----:B------:R-:W-:Y:S10]  /*41640*/  @!UPT UIADD3 URZ, URZ, URZ, URZ ;  /* 0x0000003f3f3ff290 */ /* 0x000ff4000fffe03f */
[----:B------:R0:W-:Y:S01]  /*41650*/  STL.64 [R1+0x390], R24 ;  /* 0x0003901801007387 */ /* 0x0001e20000100a00 */
[----:B------:R1:W-:Y:S03]  /*41660*/  STL.64 [R1+0x398], R26 ;  /* 0x0003981a01007387 */ /* 0x0003e60000100a00 */
[----:B0-----:R-:W5:Y:S01]  /*41670*/  LDL.LU R24, [R1+0x170] ;  /* 0x0001700001187983 */ /* 0x001f620000300800 */
[----:B------:R-:W5:Y:S02]  /*41680*/  LDL.LU R25, [R1+0x174] ;  /* 0x0001740001197983 */ /* 0x000f640000300800 */
[----:B-1----:R-:W5:Y:S02]  /*41690*/  LDL.LU R26, [R1+0x178] ;  /* 0x00017800011a7983 */ /* 0x002f640000300800 */
[----:B------:R-:W5:Y:S01]  /*416a0*/  LDL.LU R27, [R1+0x17c] ;  /* 0x00017c00011b7983 */ /* 0x000f620000300800 */
[----:B------:R-:W-:Y:S01]  /*416b0*/  STL.64 [R1+0x1a60], R6 ;  /* 0x001a600601007387 */ /* 0x000fe20000100a00 */
[----:B------:R0:W-:Y:S03]  /*416c0*/  STL.64 [R1+0x1a58], R4 ;  /* 0x001a580401007387 */ /* 0x0001e60000100a00 */
[----:B0-----:R-:W2:Y:S01]  /*416d0*/  LDL.LU R4, [R1+0x180] ;  /* 0x0001800001047983 */ /* 0x001ea20000300800 */
[----:B------:R-:W2:Y:S02]  /*416e0*/  LDL.LU R5, [R1+0x184] ;  /* 0x0001840001057983 */ /* 0x000ea40000300800 */
[----:B------:R-:W2:Y:S02]  /*416f0*/  LDL.LU R6, [R1+0x188] ;  /* 0x0001880001067983 */ /* 0x000ea40000300800 */
[----:B------:R-:W2:Y:S02]  /*41700*/  LDL.LU R7, [R1+0x18c] ;  /* 0x00018c0001077983 */ /* 0x000ea40000300800 */
[C---:B--2---:R-:W-:Y:S08]  /*41710*/  HMMA.16816.F32.BF16 R4, R20.reuse, R8, R4 ;  /* 0x000000081404723c */ /* 0x044ff00000041804 */
[C---:B-----5:R-:W-:Y:S11]  /*41720*/  HMMA.16816.F32.BF16 R8, R20.reuse, R10, R24 ;  /* 0x0000000a1408723c */ /* 0x060ff60000041818 */
[----:B------:R-:W-:Y:S04]  /*41730*/  @!UPT UIADD3 URZ, URZ, URZ, URZ ;  /* 0x0000003f3f3ff290 */ /* 0x000fe8000fffe03f */
[----:B------:R-:W-:Y:S01]  /*41740*/  STL.64 [R1+0x180], R4 ;  /* 0x0001800401007387 */ /* 0x000fe20000100a00 */
[----:B------:R0:W-:Y:S02]  /*41750*/  STL.64 [R1+0x188], R6 ;  /* 0x0001880601007387 */ /* 0x0001e40000100a00 */
[----:B0-----:R-:W-:Y:S01]  /*41760*/  HMMA.16816.F32.BF16 R4, R20, R16, R12 ;  /* 0x000000101404723c */ /* 0x001fe2000004180c */
[----:B------:R-:W2:Y:S04]  /*41770*/  LDL.LU R12, [R1+0xf0] ;  /* 0x0000f000010c7983 */ /* 0x000ea80000300800 */
[----:B------:R-:W-:Y:S02]  /*41780*/  STL.64 [R1+0x170], R8 ;  /* 0x0001700801007387 */ /* 0x000fe40000100a00 */
[----:B------:R-:W-:Y:S11]  /*41790*/  STL.64 [R1+0x178], R10 ;  /* 0x0001780a01007387 */ /* 0x000ff60000100a00 */
[----:B------:R-:W-:Y:S05]  /*417a0*/  @!UPT UIADD3 URZ, URZ, URZ, URZ ;  /* 0x0000003f3f3ff290 */ /* 0x000fea000fffe03f */
[----:B------:R-:W-:Y:S01]  /*417b0*/  STL.64 [R1+0x160], R4 ;  /* 0x0001600401007387 */ /* 0x000fe20000100a00 */
[----:B------:R-:W-:Y:S02]  /*417c0*/  STL.64 [R1+0x168], R6 ;  /* 0x0001680601007387 */ /* 0x000fe40000100a00 */
[----:B------:R-:W2:Y:S02]  /*417d0*/  LDL.LU R13, [R1+0xf4] ;  /* 0x0000f400010d7983 */ /* 0x000ea40000300800 */
[----:B------:R-:W3:Y:S01]  /*417e0*/  LDL.LU R14, [R1+0xf8] ;  /* 0x0000f800010e7983 */ /* 0x000ee20000300800 */
[----:B------:R-:W3:Y:S01]  /*417f0*/  LDL.LU R15, [R1+0xfc] ;  /* 0x0000fc00010f7983 */ /* 0x000ee20000300800 */
[----:B------:R-:W4:Y:S01]  /*41800*/  LDL R16, [R1] ;  /* 0x0000000001107983 */ /* 0x000f220000100800 */
[----:B------:R-:W-:Y:S01]  /*41810*/  MOV R18, R0 ;  /* 0x0000000000127202 */ /* 0x000fe20000000f00 */
[----:B------:R-:W-:Y:S01]  /*41820*/  IMAD.MOV.U32 R19, RZ, RZ, R3 ;  /* 0x000000ffff137224 */ /* 0x000fe200078e0003 */
[----:B------:R-:W-:-:S02]  /*41830*/  MOV R17, R2 ;  /* 0x0000000200117202 */ /* 0x000fc40000000f00 */
[----:B------:R-:W5:Y:S01]  /*41840*/  LDL.LU R2, [R1+0x1b34] ;  /* 0x001b340001027983 */ /* 0x000f620000300800 */
[----:B------:R-:W5:Y:S02]  /*41850*/  LDL.LU R0, [R1+0x1b30] ;  /* 0x001b300001007983 */ /* 0x000f640000300800 */
[----:B------:R-:W5:Y:S02]  /*41860*/  LDL.LU R3, [R1+0x1b2c] ;  /* 0x001b2c0001037983 */ /* 0x000f640000300800 */
[----:B------:R-:W-:Y:S01]  /*41870*/  STL.64 [R1+0x1af0], R18 ;  /* 0x001af01201007387 */ /* 0x000fe20000100a00 */
[----:B----4-:R-:W-:Y:S01]  /*41880*/  STL.64 [R1+0x1ae8], R16 ;  /* 0x001ae81001007387 */ /* 0x010fe20000100a00 */
[----:B---3--:R-:W-:Y:S02]  /*41890*/  STL.64 [R1+0x1ab0], R14 ;  /* 0x001ab00e01007387 */ /* 0x008fe40000100a00 */
[----:B--2---:R0:W-:Y:S02]  /*418a0*/  STL.64 [R1+0x1aa8], R12 ;  /* 0x001aa80c01007387 */ /* 0x0041e40000100a00 */
[----:B0-----:R-:W2:Y:S01]  /*418b0*/  LDL.LU R12, [R1+0x100] ;  /* 0x00010000010c7983 */ /* 0x001ea20000300800 */
[----:B------:R-:W2:Y:S02]  /*418c0*/  LDL.LU R13, [R1+0x104] ;  /* 0x00010400010d7983 */ /* 0x000ea40000300800 */
[----:B------:R-:W3:Y:S02]  /*418d0*/  LDL.LU R14, [R1+0x108] ;  /* 0x00010800010e7983 */ /* 0x000ee40000300800 */
[----:B------:R-:W3:Y:S01]  /*418e0*/  LDL.LU R15, [R1+0x10c] ;  /* 0x00010c00010f7983 */ /* 0x000ee20000300800 */
[----:B------:R-:W4:Y:S01]  /*418f0*/  LDL R24, [R1+0x10] ;  /* 0x0000100001187983 */ /* 0x000f220000100800 */
[----:B------:R-:W-:-:S02]  /*41900*/  MOV R26, R29 ;  /* 0x0000001d001a7202 */ /* 0x000fc40000000f00 */
[----:B------:R-:W-:Y:S02]  /*41910*/  MOV R27, R28 ;  /* 0x0000001c001b7202 */ /* 0x000fe40000000f00 */
[----:B-----5:R-:W-:Y:S02]  /*41920*/  MOV R25, R2 ;  /* 0x0000000200197202 */ /* 0x020fe40000000f00 */
[----:B------:R-:W5:Y:S01]  /*41930*/  LDL.LU R2, [R1+0x1b28] ;  /* 0x001b280001027983 */ /* 0x000f620000300800 */
[----:B------:R-:W-:Y:S03]  /*41940*/  STL.64 [R1+0x1b10], R26 ;  /* 0x001b101a01007387 */ /* 0x000fe60000100a00 */
[----:B----4-:R-:W-:Y:S01]  /*41950*/  STL.64 [R1+0x1b08], R24 ;  /* 0x001b081801007387 */ /* 0x010fe20000100a00 */
[----:B------:R-:W4:Y:S02]  /*41960*/  LDL.LU R16, [R1+0x130] ;  /* 0x0001300001107983 */ /* 0x000f240000300800 */
[----:B------:R-:W4:Y:S02]  /*41970*/  LDL.LU R17, [R1+0x134] ;  /* 0x0001340001117983 */ /* 0x000f240000300800 */
[----:B------:R-:W2:Y:S01]  /*41980*/  LDL.LU R18, [R1+0x138] ;  /* 0x0001380001127983 */ /* 0x000ea20000300800 */
[----:B------:R-:W2:Y:S04]  /*41990*/  LDL.LU R19, [R1+0x13c] ;  /* 0x00013c0001137983 */ /* 0x000ea80000300800 */
[----:B--2---:R-:W-:Y:S01]  /*419a0*/  STL.64 [R1+0x1b00], R18 ;  /* 0x001b001201007387 */ /* 0x004fe20000100a00 */
[----:B----4-:R0:W-:Y:S03]  /*419b0*/  STL.64 [R1+0x1af8], R16 ;  /* 0x001af81001007387 */ /* 0x0101e60000100a00 */
[----:B0-----:R-:W2:Y:S01]  /*419c0*/  LDL.LU R16, [R1+0x140] ;  /* 0x0001400001107983 */ /* 0x001ea20000300800 */
[----:B------:R-:W2:Y:S02]  /*419d0*/  LDL.LU R17, [R1+0x144] ;  /* 0x0001440001117983 */ /* 0x000ea40000300800 */
[----:B------:R-:W4:Y:S02]  /*419e0*/  LDL.LU R18, [R1+0x148] ;  /* 0x0001480001127983 */ /* 0x000f240000300800 */
[----:B------:R-:W4:Y:S02]  /*419f0*/  LDL.LU R19, [R1+0x14c] ;  /* 0x00014c0001137983 */ /* 0x000f240000300800 */
[----:B----4-:R-:W-:Y:S01]  /*41a00*/  STL.64 [R1+0x1b20], R18 ;  /* 0x001b201201007387 */ /* 0x010fe20000100a00 */
[----:B--2---:R0:W-:Y:S03]  /*41a10*/  STL.64 [R1+0x1b18], R16 ;  /* 0x001b181001007387 */ /* 0x0041e60000100a00 */
[----:B0-----:R-:W2:Y:S01]  /*41a20*/  LDL.LU R16, [R1+0x150] ;  /* 0x0001500001107983 */ /* 0x001ea20000300800 */
[----:B------:R-:W2:Y:S02]  /*41a30*/  LDL.LU R17, [R1+0x154] ;  /* 0x0001540001117983 */ /* 0x000ea40000300800 */
[----:B------:R-:W2:Y:S02]  /*41a40*/  LDL.LU R18, [R1+0x158] ;  /* 0x0001580001127983 */ /* 0x000ea40000300800 */
[----:B------:R-:W2:Y:S01]  /*41a50*/  LDL.LU R19, [R1+0x15c] ;  /* 0x00015c0001137983 */ /* 0x000ea20000300800 */
[----:B---3--:R-:W-:Y:S01]  /*41a60*/  STL.64 [R1+0x1ad0], R14 ;  /* 0x001ad00e01007387 */ /* 0x008fe20000100a00 */
[----:B------:R0:W-:Y:S03]  /*41a70*/  STL.64 [R1+0x1ac8], R12 ;  /* 0x001ac80c01007387 */ /* 0x0001e60000100a00 */
[----:B0-----:R-:W3:Y:S01]  /*41a80*/  LDL.LU R12, [R1+0x110] ;  /* 0x00011000010c7983 */ /* 0x001ee20000300800 */
[----:B------:R-:W3:Y:S02]  /*41a90*/  LDL.LU R13, [R1+0x114] ;  /* 0x00011400010d7983 */ /* 0x000ee40000300800 */
[----:B------:R-:W4:Y:S02]  /*41aa0*/  LDL.LU R14, [R1+0x118] ;  /* 0x00011800010e7983 */ /* 0x000f240000300800 */
[----:B------:R-:W4:Y:S02]  /*41ab0*/  LDL.LU R15, [R1+0x11c] ;  /* 0x00011c00010f7983 */ /* 0x000f240000300800 */
[----:B----4-:R-:W-:Y:S01]  /*41ac0*/  STL.64 [R1+0x1ae0], R14 ;  /* 0x001ae00e01007387 */ /* 0x010fe20000100a00 */
[----:B---3--:R0:W-:Y:S03]  /*41ad0*/  STL.64 [R1+0x1ad8], R12 ;  /* 0x001ad80c01007387 */ /* 0x0081e60000100a00 */
[----:B0-----:R-:W3:Y:S01]  /*41ae0*/  LDL.LU R12, [R1+0x120] ;  /* 0x00012000010c7983 */ /* 0x001ee20000300800 */
[----:B------:R-:W3:Y:S02]  /*41af0*/  LDL.LU R13, [R1+0x124] ;  /* 0x00012400010d7983 */ /* 0x000ee40000300800 */
[----:B------:R-:W3:Y:S02]  /*41b00*/  LDL.LU R14, [R1+0x128] ;  /* 0x00012800010e7983 */ /* 0x000ee40000300800 */
[----:B------:R-:W3:Y:S01]  /*41b10*/  LDL.LU R15, [R1+0x12c] ;  /* 0x00012c00010f7983 */ /* 0x000ee20000300800 */
[----:B------:R-:W4:Y:S01]  /*41b20*/  LDL.LU R8, [R1+0xd0] ;  /* 0x0000d00001087983 */ /* 0x000f220000300800 */
[----:B------:R-:W4:Y:S02]  /*41b30*/  LDL.LU R9, [R1+0xd4] ;  /* 0x0000d40001097983 */ /* 0x000f240000300800 */
[----:B------:R-:W2:Y:S02]  /*41b40*/  LDL.LU R10, [R1+0xd8] ;  /* 0x0000d800010a7983 */ /* 0x000ea40000300800 */
[----:B------:R-:W2:Y:S02]  /*41b50*/  LDL.LU R11, [R1+0xdc] ;  /* 0x0000dc00010b7983 */ /* 0x000ea40000300800 */
[----:B------:R-:W-:Y:S01]  /*41b60*/  IMAD.MOV.U32 R26, RZ, RZ, R3 ;  /* 0x000000ffff1a7224 */ /* 0x000fe200078e0003 */
[----:B------:R-:W-:Y:S01]  /*41b70*/  MOV R27, R0 ;  /* 0x00000000001b7202 */ /* 0x000fe20000000f00 */
[----:B--2---:R-:W-:Y:S01]  /*41b80*/  STL.64 [R1+0x1a90], R10 ;  /* 0x001a900a01007387 */ /* 0x004fe20000100a00 */
[----:B----4-:R0:W-:Y:S03]  /*41b90*/  STL.64 [R1+0x1a88], R8 ;  /* 0x001a880801007387 */ /* 0x0101e60000100a00 */
[----:B0-----:R-:W2:Y:S01]  /*41ba0*/  LDL.LU R8, [R1+0xe0] ;  /* 0x0000e00001087983 */ /* 0x001ea20000300800 */
[----:B------:R-:W2:Y:S02]  /*41bb0*/  LDL.LU R9, [R1+0xe4] ;  /* 0x0000e40001097983 */ /* 0x000ea40000300800 */
[----:B------:R-:W2:Y:S02]  /*41bc0*/  LDL.LU R10, [R1+0xe8] ;  /* 0x0000e800010a7983 */ /* 0x000ea40000300800 */
[----:B------:R-:W2:Y:S01]  /*41bd0*/  LDL.LU R11, [R1+0xec] ;  /* 0x0000ec00010b7983 */ /* 0x000ea20000300800 */
[----:B------:R-:W4:Y:S01]  /*41be0*/  LDL.LU R4, [R1+0xb0] ;  /* 0x0000b00001047983 */ /* 0x000f220000300800 */
[----:B------:R-:W4:Y:S02]  /*41bf0*/  LDL.LU R5, [R1+0xb4] ;  /* 0x0000b40001057983 */ /* 0x000f240000300800 */
[----:B------:R-:W2:Y:S02]  /*41c00*/  LDL.LU R6, [R1+0xb8] ;  /* 0x0000b80001067983 */ /* 0x000ea40000300800 */
[----:B------:R-:W2:Y:S01]  /*41c10*/  LDL.LU R7, [R1+0xbc] ;  /* 0x0000bc0001077983 */ /* 0x000ea20000300800 */
[C---:B------:R-:W-:Y:S01]  /*41c20*/  HMMA.16816.F32.BF16 R24, R20.reuse, R26, R16 ;  /* 0x0000001a1418723c */ /* 0x040fe20000041810 */
[----:B--2---:R-:W-:Y:S01]  /*41c30*/  STL.64 [R1+0x1a70], R6 ;  /* 0x001a700601007387 */ /* 0x004fe20000100a00 */
[----:B----4-:R0:W-:Y:S03]  /*41c40*/  STL.64 [R1+0x1a68], R4 ;  /* 0x001a680401007387 */ /* 0x0101e60000100a00 */
[----:B0-----:R-:W2:Y:S01]  /*41c50*/  LDL.LU R4, [R1+0xc0] ;  /* 0x0000c00001047983 */ /* 0x001ea20000300800 */
[----:B------:R-:W2:Y:S02]  /*41c60*/  LDL.LU R5, [R1+0xc4] ;  /* 0x0000c40001057983 */ /* 0x000ea40000300800 */
[----:B------:R-:W2:Y:S02]  /*41c70*/  LDL.LU R6, [R1+0xc8] ;  /* 0x0000c80001067983 */ /* 0x000ea40000300800 */
[----:B------:R-:W2:Y:S01]  /*41c80*/  LDL.LU R7, [R1+0xcc] ;  /* 0x0000cc0001077983 */ /* 0x000ea20000300800 */
[----:B------:R-:W4:Y:S01]  /*41c90*/  LDL.LU.64 R18, [R1+0x1b20] ;  /* 0x001b200001127983 */ /* 0x000f220000300a00 */
[----:B------:R-:W4:Y:S11]  /*41ca0*/  LDL.LU.64 R16, [R1+0x1b18] ;  /* 0x001b180001107983 */ /* 0x000f360000300a00 */
[----:B------:R-:W-:Y:S02]  /*41cb0*/  STL.64 [R1+0x150], R24 ;  /* 0x0001501801007387 */ /* 0x000fe40000100a00 */
[----:B------:R0:W-:Y:S02]  /*41cc0*/  STL.64 [R1+0x158], R26 ;  /* 0x0001581a01007387 */ /* 0x0001e40000100a00 */
[----:B0-----:R-:W2:Y:S01]  /*41cd0*/  LDL.LU.64 R26, [R1+0x1b10] ;  /* 0x001b1000011a7983 */ /* 0x001ea20000300a00 */
[----:B------:R-:W4:Y:S02]  /*41ce0*/  LDL.LU.64 R24, [R1+0x1b08] ;  /* 0x001b080001187983 */ /* 0x000f240000300a00 */
[C---:B----4-:R-:W-:Y:S11]  /*41cf0*/  HMMA.16816.F32.BF16 R16, R20.reuse, R24, R16 ;  /* 0x000000181410723c */ /* 0x050ff60000041810 */
        /* <DEDUP_REMOVED lines=8> */
[----:B------:R-:W3:Y:S11]  /*41d80*/  LDL.LU.64 R16, [R1+0x1ae8] ;  /* 0x001ae80001107983 */ /* 0x000ef60000300a00 */
[----:B------:R-:W-:Y:S10]  /*41d90*/  @!UPT UIADD3 URZ, URZ, URZ, URZ ;  /* 0x0000003f3f3ff290 */ /* 0x000ff4000fffe03f */
[----:B------:R0:W-:Y:S01]  /*41da0*/  STL.64 [R1+0x130], R24 ;  /* 0x0001301801007387 */ /* 0x0001e20000100a00 */
[----:B------:R1:W-:Y:S03]  /*41db0*/  STL.64 [R1+0x138], R26 ;  /* 0x0001381a01007387 */ /* 0x0003e60000100a00 */
[----:B0-----:R-:W4:Y:S01]  /*41dc0*/  LDL.LU R24, [R1+0xa0] ;  /* 0x0000a00001187983 */ /* 0x001f220000300800 */
[----:B------:R-:W4:Y:S02]  /*41dd0*/  LDL.LU R25, [R1+0xa4] ;  /* 0x0000a40001197983 */ /* 0x000f240000300800 */
[----:B-1----:R-:W4:Y:S02]  /*41de0*/  LDL.LU R26, [R1+0xa8] ;  /* 0x0000a800011a7983 */ /* 0x002f240000300800 */
[----:B------:R-:W4:Y:S01]  /*41df0*/  LDL.LU R27, [R1+0xac] ;  /* 0x0000ac00011b7983 */ /* 0x000f220000300800 */
[C---:B---3--:R-:W-:Y:S11]  /*41e00*/  HMMA.16816.F32.BF16 R12, R20.reuse, R16, R12 ;  /* 0x00000010140c723c */ /* 0x048ff6000004180c */
        /* <DEDUP_REMOVED lines=12> */
[----:B0-----:R-:W3:Y:S01]  /*41ed0*/  LDL.LU.64 R18, [R1+0x1ac0] ;  /* 0x001ac00001127983 */ /* 0x001ee20000300a00 */
[----:B------:R-:W2:Y:S02]  /*41ee0*/  LDL.LU.64 R16, [R1+0x1ab8] ;  /* 0x001ab80001107983 */ /* 0x000ea40000300a00 */
[C---:B--2---:R-:W-:Y:S11]  /*41ef0*/  HMMA.16816.F32.BF16 R12, R20.reuse, R16, R12 ;  /* 0x00000010140c723c */ /* 0x044ff6000004180c */
[----:B------:R-:W-:Y:S11]  /*41f00*/  @!UPT UIADD3 URZ, URZ, URZ, URZ ;  /* 0x0000003f3f3ff290 */ /* 0x000ff6000fffe03f */
[----:B------:R-:W-:Y:S01]  /*41f10*/  @!UPT UIADD3 URZ, URZ, URZ, URZ ;  /* 0x0000003f3f3ff290 */ /* 0x000fe2000fffe03f */
[----:B------:R-:W-:Y:S01]  /*41f20*/  STL.64 [R1+0x100], R12 ;  /* 0x0001000c01007387 */ /* 0x000fe20000100a00 */
[----:B------:R0:W-:Y:S03]  /*41f30*/  STL.64 [R1+0x108], R14 ;  /* 0x0001080e01007387 */ /* 0x0001e60000100a00 */
[----:B0-----:R-:W3:Y:S01]  /*41f40*/  LDL.LU.64 R14, [R1+0x1ab0] ;  /* 0x001ab000010e7983 */ /* 0x001ee20000300a00 */
[----:B------:R-:W3:Y:S02]  /*41f50*/  LDL.LU.64 R12, [R1+0x1aa8] ;  /* 0x001aa800010c7983 */ /* 0x000ee40000300a00 */
[C---:B---3--:R-:W-:Y:S11]  /*41f60*/  HMMA.16816.F32.BF16 R12, R20.reuse, R18, R12 ;  /* 0x00000012140c723c */ /* 0x048ff6000004180c */
[----:B------:R-:W-:Y:S11]  /*41f70*/  @!UPT UIADD3 URZ, URZ, URZ, URZ ;  /* 0x0000003f3f3ff290 */ /* 0x000ff6000fffe03f */
[----:B------:R-:W-:Y:S01]  /*41f80*/  @!UPT UIADD3 URZ, URZ, URZ, URZ ;  /* 0x0000003f3f3ff290 */ /* 0x000fe2000fffe03f */
[----:B------:R-:W-:Y:S01]  /*41f90*/  STL.64 [R1+0xf0], R12 ;  /* 0x0000f00c01007387 */ /* 0x000fe20000100a00 */
[----:B------:R0:W-:Y:S03]  /*41fa0*/  STL.64 [R1+0xf8], R14 ;  /* 0x0000f80e01007387 */ /* 0x0001e60000100a00 */
[----:B0-----:R-:W2:Y:S01]  /*41fb0*/  LDL.LU.64 R14, [R1+0x1aa0] ;  /* 0x001aa000010e7983 */ /* 0x001ea20000300a00 */
[----:B------:R-:W3:Y:S02]  /*41fc0*/  LDL.LU.64 R12, [R1+0x1a98] ;  /* 0x001a9800010c7983 */ /* 0x000ee40000300a00 */
[----:B------:R0:W-:Y:S02]  /*41fd0*/  STL.64 [R1+0x19d0], R18 ;  /* 0x0019d01201007387 */ /* 0x0001e40000100a00 */
[----:B------:R1:W-:Y:S01]  /*41fe0*/  STL.64 [R1+0x19c8], R16 ;  /* 0x0019c81001007387 */ /* 0x0003e20000100a00 */
[----:B0-----:R-:W2:Y:S04]  /*41ff0*/  LDL.64 R18, [R1+0x38] ;  /* 0x0000380001127983 */ /* 0x001ea80000100a00 */
[----:B-1----:R-:W4:Y:S01]  /*42000*/  LDL.64 R16, [R1+0x30] ;  /* 0x0000300001107983 */ /* 0x002f220000100a00 */
[C---:B---3--:R-:W-:Y:S03]  /*42010*/  HMMA.16816.F32.BF16 R8, R20.reuse, R12, R8 ;  /* 0x0000000c1408723c */ /* 0x048fe60000041808 */
[----:B--2---:R-:W-:Y:S01]  /*42020*/  STL.64 [R1+0x1a50], R18 ;  /* 0x001a501201007387 */ /* 0x004fe20000100a00 */
[----:B----4-:R0:W-:Y:S03]  /*42030*/  STL.64 [R1+0x1a48], R16 ;  /* 0x001a481001007387 */ /* 0x0101e60000100a00 */
[----:B0-----:R-:W2:Y:S01]  /*42040*/  LDL.LU R16, [R1+0x190] ;  /* 0x0001900001107983 */ /* 0x001ea20000300800 */
[----:B------:R-:W2:Y:S02]  /*42050*/  LDL.LU R17, [R1+0x194] ;  /* 0x0001940001117983 */ /* 0x000ea40000300800 */
[----:B------:R-:W2:Y:S02]  /*42060*/  LDL.LU R18, [R1+0x198] ;  /* 0x0001980001127983 */ /* 0x000ea40000300800 */
[----:B------:R-:W2:Y:S11]  /*42070*/  LDL.LU R19, [R1+0x19c] ;  /* 0x00019c0001137983 */ /* 0x000eb60000300800 */
        /* <DEDUP_REMOVED lines=9> */
[----:B0-----:R-:W3:Y:S01]  /*42110*/  LDL.LU.64 R10, [R1+0x1a80] ;  /* 0x001a8000010a7983 */ /* 0x001ee20000300a00 */
[----:B------:R-:W4:Y:S02]  /*42120*/  LDL.LU.64 R8, [R1+0x1a78] ;  /* 0x001a780001087983 */ /* 0x000f240000300a00 */
[----:B------:R-:W-:Y:S02]  /*42130*/  STL.64 [R1+0x19b0], R14 ;  /* 0x0019b00e01007387 */ /* 0x000fe40000100a00 */
[----:B------:R0:W-:Y:S02]  /*42140*/  STL.64 [R1+0x19a8], R12 ;  /* 0x0019a80c01007387 */ /* 0x0001e40000100a00 */
[----:B0-----:R-:W2:Y:S01]  /*42150*/  LDL.LU R12, [R1+0x370] ;  /* 0x00037000010c7983 */ /* 0x001ea20000300800 */
[----:B------:R-:W2:Y:S02]  /*42160*/  LDL.LU R13, [R1+0x374] ;  /* 0x00037400010d7983 */ /* 0x000ea40000300800 */
[----:B------:R-:W2:Y:S02]  /*42170*/  LDL.LU R14, [R1+0x378] ;  /* 0x00037800010e7983 */ /* 0x000ea40000300800 */
[----:B------:R-:W2:Y:S01]  /*42180*/  LDL.LU R15, [R1+0x37c] ;  /* 0x00037c00010f7983 */ /* 0x000ea20000300800 */
[C---:B----4-:R-:W-:Y:S11]  /*42190*/  HMMA.16816.F32.BF16 R4, R20.reuse, R8, R4 ;  /* 0x000000081404723c */ /* 0x050ff60000041804 */
        /* <DEDUP_REMOVED lines=15> */
[----:B0-----:R-:W4:Y:S01]  /*42290*/  LDL.LU R8, [R1+0x380] ;  /* 0x0003800001087983 */ /* 0x001f220000300800 */
[----:B------:R-:W4:Y:S02]  /*422a0*/  LDL.LU R9, [R1+0x384] ;  /* 0x0003840001097983 */ /* 0x000f240000300800 */
[----:B------:R-:W4:Y:S02]  /*422b0*/  LDL.LU R10, [R1+0x388] ;  /* 0x00038800010a7983 */ /* 0x000f240000300800 */
[----:B------:R-:W4:Y:S01]  /*422c0*/  LDL.LU R11, [R1+0x38c] ;  /* 0x00038c00010b7983 */ /* 0x000f220000300800 */
[C---:B---3--:R-:W-:Y:S08]  /*422d0*/  HMMA.16816.F32.BF16 R24, R20.reuse, R4, R24 ;  /* 0x000000041418723c */ /* 0x048ff00000041818 */
[----:B--2---:R-:W-:Y:S11]  /*422e0*/  HMMA.16816.F32.BF16 R20, R20, R6, R16 ;  /* 0x000000061414723c */ /* 0x004ff60000041810 */
[----:B------:R-:W-:Y:S04]  /*422f0*/  @!UPT UIADD3 URZ, URZ, URZ, URZ ;  /* 0x0000003f3f3ff290 */ /* 0x000fe8000fffe03f */
[----:B------:R-:W-:Y:S01]  /*42300*/  STL.64 [R1+0x6c0], R24 ;  /* 0x0006c01801007387 */ /* 0x000fe20000100a00 */
[----:B------:R-:W-:Y:S02]  /*42310*/  STL.64 [R1+0x6c8], R26 ;  /* 0x0006c81a01007387 */ /* 0x000fe40000100a00 */
[----:B------:R-:W2:Y:S02]  /*42320*/  LDL.LU.64 R18, [R1+0x1a50] ;  /* 0x001a500001127983 */ /* 0x000ea40000300a00 */
[----:B------:R-:W4:Y:S01]  /*42330*/  LDL.LU.64 R16, [R1+0x1a48] ;  /* 0x001a480001107983 */ /* 0x000f220000300a00 */
[----:B-----5:R-:W-:Y:S04]  /*42340*/  LDSM.16.M88.4 R24, [R2+0x24800] ;  /* 0x024800000218783b */ /* 0x020fe80000000200 */
[----:B------:R-:W-:Y:S01]  /*42350*/  STL.64 [R1+0x1970], R6 ;  /* 0x0019700601007387 */ /* 0x000fe20000100a00 */
[----:B------:R-:W-:Y:S02]  /*42360*/  STL.64 [R1+0x1968], R4 ;  /* 0x0019680401007387 */ /* 0x000fe40000100a00 */
[----:B------:R-:W-:Y:S02]  /*42370*/  STL.64 [R1+0x190], R20 ;  /* 0x0001901401007387 */ /* 0x000fe40000100a00 */
[----:B------:R-:W-:Y:S02]  /*42380*/  STL.64 [R1+0x198], R22 ;  /* 0x0001981601007387 */ /* 0x000fe40000100a00 */
[----:B------:R-:W0:Y:S04]  /*42390*/  LDSM.16.M88.4 R20, [R2+0x24a00] ;  /* 0x024a00000214783b */ /* 0x000e280000000200 */
[----:B0-----:R-:W-:Y:S01]  /*423a0*/  STL [R1+0x1958], R20 ;  /* 0x0019581401007387 */ /* 0x001fe20000100800 */
[----:B------:R-:W-:Y:S02]  /*423b0*/  STL [R1+0x1954], R21 ;  /* 0x0019541501007387 */ /* 0x000fe40000100800 */
[----:B------:R-:W-:Y:S02]  /*423c0*/  STL [R1+0x1950], R22 ;  /* 0x0019501601007387 */ /* 0x000fe40000100800 */
[----:B------:R-:W-:Y:S01]  /*423d0*/  STL [R1+0x194c], R23 ;  /* 0x00194c1701007387 */ /* 0x000fe20000100800 */
[----:B------:R-:W-:Y:S01]  /*423e0*/  STL [R1+0x1948], R2 ;  /* 0x0019480201007387 */ /* 0x000fe20000100800 */
[----:B----4-:R-:W-:Y:S01]  /*423f0*/  HMMA.16816.F32.BF16 R4, R24, R16, R8 ;  /* 0x000000101804723c */ /* 0x010fe20000041808 */
[----:B------:R-:W-:-:S02]  /*42400*/  MOV R28, R17 ;  /* 0x00000011001c7202 */ /* 0x000fc40000000f00 */
[----:B------:R-:W-:Y:S11]  /*42410*/  MOV R29, R16 ;  /* 0x00000010001d7202 */ /* 0x000ff60000000f00 */
[----:B------:R-:W-:Y:S09]  /*42420*/  @!UPT UIADD3 URZ, URZ, URZ, URZ ;  /* 0x0000003f3f3ff290 */ /* 0x000ff2000fffe03f */
[----:B------:R-:W-:Y:S01]  /*42430*/  STL.64 [R1+0x380], R4 ;  /* 0x0003800401007387 */ /* 0x000fe20000100a00 */
[----:B------:R2:W-:Y:S02]  /*42440*/  STL.64 [R1+0x388], R6 ;  /* 0x0003880601007387 */ /* 0x0005e40000100a00 */
[C---:B--2---:R-:W-:Y:S01]  /*42450*/  HMMA.16816.F32.BF16 R4, R24.reuse, R18, R12 ;  /* 0x000000121804723c */ /* 0x044fe2000004180c */
[----:B------:R-:W-:Y:S01]  /*42460*/  STL [R1+0x1960], R28 ;  /* 0x0019601c01007387 */ /* 0x000fe20000100800 */
[----:B------:R-:W-:Y:S02]  /*42470*/  STL [R1+0x195c], R29 ;  /* 0x00195c1d01007387 */ /* 0x000fe40000100800 */
[----:B------:R-:W-:Y:S01]  /*42480*/  IMAD.MOV.U32 R3, RZ, RZ, R18 ;  /* 0x000000ffff037224 */ /* 0x000fe200078e0012 */
[----:B------:R-:W-:Y:S11]  /*42490*/  MOV R0, R19 ;  /* 0x0000001300007202 */ /* 0x000ff60000000f00 */
[----:B------:R-:W-:Y:S07]  /*424a0*/  @!UPT UIADD3 URZ, URZ, URZ, URZ ;  /* 0x0000003f3f3ff290 */ /* 0x000fee000fffe03f */
[----:B------:R0:W-:Y:S01]  /*424b0*/  STL.64 [R1+0x370], R4 ;  /* 0x0003700401007387 */ /* 0x0001e20000100a00 */
[----:B------:R1:W-:Y:S03]  /*424c0*/  STL.64 [R1+0x378], R6 ;  /* 0x0003780601007387 */ /* 0x0003e60000100a00 */
[----:B0-----:R-:W2:Y:S01]  /*424d0*/  LDL.LU R4, [R1+0x2b0] ;  /* 0x0002b00001047983 */ /* 0x001ea20000300800 */
[----:B------:R-:W2:Y:S02]  /*424e0*/  LDL.LU R5, [R1+0x2b4] ;  /* 0x0002b40001057983 */ /* 0x000ea40000300800 */
[----:B-1----:R-:W3:Y:S02]  /*424f0*/  LDL.LU R6, [R1+0x2b8] ;  /* 0x0002b80001067983 */ /* 0x002ee40000300800 */
[----:B------:R-:W3:Y:S01]  /*42500*/  LDL.LU R7, [R1+0x2bc] ;  /* 0x0002bc0001077983 */ /* 0x000ee20000300800 */
[----:B------:R-:W4:Y:S01]  /*42510*/  LDL.LU R12, [R1+0x2f0] ;  /* 0x0002f000010c7983 */ /* 0x000f220000300800 */
[----:B------:R-:W4:Y:S02]  /*42520*/  LDL.LU R13, [R1+0x2f4] ;  /* 0x0002f400010d7983 */ /* 0x000f240000300800 */
[----:B------:R-:W5:Y:S02]  /*42530*/  LDL.LU R14, [R1+0x2f8] ;  /* 0x0002f800010e7983 */ /* 0x000f640000300800 */
[----:B------:R-:W5:Y:S01]  /*42540*/  LDL.LU R15, [R1+0x2fc] ;  /* 0x0002fc00010f7983 */ /* 0x000f620000300800 */
[----:B------:R-:W2:Y:S04]  /*42550*/  LDL.64 R18, [R1+0x8] ;  /* 0x0000080001127983 */ /* 0x000ea80000100a00 */
[----:B------:R-:W3:Y:S04]  /*42560*/  LDL.64 R16, [R1] ;  /* 0x0000000001107983 */ /* 0x000ee80000100a00 */
[----:B--2---:R-:W-:Y:S01]  /*42570*/  STL.64 [R1+0x1a00], R18 ;  /* 0x001a001201007387 */ /* 0x004fe20000100a00 */
[----:B---3--:R-:W-:Y:S02]  /*42580*/  STL.64 [R1+0x19f8], R16 ;  /* 0x0019f81001007387 */ /* 0x008fe40000100a00 */
[----:B-----5:R-:W-:Y:S02]  /*42590*/  STL.64 [R1+0x19c0], R14 ;  /* 0x0019c00e01007387 */ /* 0x020fe40000100a00 */
[----:B----4-:R0:W-:Y:S02]  /*425a0*/  STL.64 [R1+0x19b8], R12 ;  /* 0x0019b80c01007387 */ /* 0x0101e40000100a00 */
[----:B0-----:R-:W2:Y:S01]  /*425b0*/  LDL.LU R12, [R1+0x300] ;  /* 0x00030000010c7983 */ /* 0x001ea20000300800 */
[----:B------:R-:W2:Y:S02]  /*425c0*/  LDL.LU R13, [R1+0x304] ;  /* 0x00030400010d7983 */ /* 0x000ea40000300800 */
[----:B------:R-:W3:Y:S02]  /*425d0*/  LDL.LU R14, [R1+0x308] ;  /* 0x00030800010e7983 */ /* 0x000ee40000300800 */
[----:B------:R-:W3:Y:S01]  /*425e0*/  LDL.LU R15, [R1+0x30c] ;  /* 0x00030c00010f7983 */ /* 0x000ee20000300800 */
[----:B------:R-:W4:Y:S04]  /*425f0*/  LDL R18, [R1+0x18] ;  /* 0x0000180001127983 */ /* 0x000f280000100800 */
[----:B------:R-:W4:Y:S04]  /*42600*/  LDL R19, [R1+0x1c] ;  /* 0x00001c0001137983 */ /* 0x000f280000100800 */
[----:B------:R-:W5:Y:S04]  /*42610*/  LDL R16, [R1+0x10] ;  /* 0x0000100001107983 */ /* 0x000f680000100800 */
[----:B------:R-:W5:Y:S04]  /*42620*/  LDL R17, [R1+0x14] ;  /* 0x0000140001117983 */ /* 0x000f680000100800 */
        /* <DEDUP_REMOVED lines=8> */
[----:B------:R-:W4:Y:S04]  /*426b0*/  LDL.64 R16, [R1+0x20] ;  /* 0x0000200001107983 */ /* 0x000f280000100a00 */
[----:B------:R-:W5:Y:S04]  /*426c0*/  LDL.64 R18, [R1+0x28] ;  /* 0x0000280001127983 */ /* 0x000f680000100a00 */
        /* <DEDUP_REMOVED lines=8> */
[----:B------:R-:W4:Y:S02]  /*42750*/  LDL.LU R22, [R1+0x368] ;  /* 0x0003680001167983 */ /* 0x000f240000300800 */
[----:B------:R-:W4:Y:S01]  /*42760*/  LDL.LU R23, [R1+0x36c] ;  /* 0x00036c0001177983 */ /* 0x000f220000300800 */
        /* <DEDUP_REMOVED lines=20> */
[----:B------:R-:W3:Y:S02]  /*428b0*/  LDL.LU R10, [R1+0x2d8] ;  /* 0x0002d800010a7983 */ /* 0x000ee40000300800 */
[----:B------:R-:W3:Y:S01]  /*428c0*/  LDL.LU R11, [R1+0x2dc] ;  /* 0x0002dc00010b7983 */ /* 0x000ee20000300800 */
[----:B----4-:R-:W-:Y:S01]  /*428d0*/  HMMA.16816.F32.BF16 R20, R24, R16, R20 ;  /* 0x000000101814723c */ /* 0x010fe20000041814 */
[----:B-----5:R-:W-:-:S07]  /*428e0*/  MOV R2, R19 ;  /* 0x0000001300027202 */ /* 0x020fce0000000f00 */
[----:B--2---:R-:W-:Y:S01]  /*428f0*/  HMMA.16816.F32.BF16 R12, R24, R18, R12 ;  /* 0x00000012180c723c */ /* 0x004fe2000004180c */
[----:B---3--:R-:W-:Y:S01]  /*42900*/  STL.64 [R1+0x19a0], R10 ;  /* 0x0019a00a01007387 */ /* 0x008fe20000100a00 */
[----:B------:R0:W-:Y:S03]  /*42910*/  STL.64 [R1+0x1998], R8 ;  /* 0x0019980801007387 */ /* 0x0001e60000100a00 */
        /* <DEDUP_REMOVED lines=10> */
[----:B------:R-:W-:Y:S01]  /*429c0*/  STL [R1+0x1964], R3 ;  /* 0x0019640301007387 */ /* 0x000fe20000100800 */
[----:B------:R0:W-:Y:S02]  /*429d0*/  STL.64 [R1+0x360], R20 ;  /* 0x0003601401007387 */ /* 0x0001e40000100a00 */
[----:B------:R1:W-:Y:S02]  /*429e0*/  STL.64 [R1+0x368], R22 ;  /* 0x0003681601007387 */ /* 0x0003e40000100a00 */
[----:B------:R-:W-:Y:S01]  /*429f0*/  STL.64 [R1+0x350], R12 ;  /* 0x0003500c01007387 */ /* 0x000fe20000100a00 */
[----:B------:R4:W-:Y:S01]  /*42a00*/  STL.64 [R1+0x358], R14 ;  /* 0x0003580e01007387 */ /* 0x0009e20000100a00 */
[----:B0-----:R-:W-:Y:S01]  /*42a10*/  MOV R21, R16 ;  /* 0x0000001000157202 */ /* 0x001fe20000000f00 */
[----:B-1----:R-:W-:-:S02]  /*42a20*/  IMAD.MOV.U32 R23, RZ, RZ, R18 ;  /* 0x000000ffff177224 */ /* 0x002fc400078e0012 */
[----:B----4-:R-:W4:Y:S01]  /*42a30*/  LDL.LU.64 R14, [R1+0x1a40] ;  /* 0x001a4000010e7983 */ /* 0x010f220000300a00 */
[----:B------:R-:W4:Y:S01]  /*42a40*/  LDL.LU.64 R12, [R1+0x1a38] ;  /* 0x001a3800010c7983 */ /* 0x000f220000300a00 */
[----:B------:R-:W-:Y:S01]  /*42a50*/  MOV R22, R17 ;  /* 0x0000001100167202 */ /* 0x000fe20000000f00 */
[----:B------:R-:W5:Y:S01]  /*42a60*/  LDL.LU.64 R18, [R1+0x1a30] ;  /* 0x001a300001127983 */ /* 0x000f620000300a00 */
        /* <DEDUP_REMOVED lines=8> */
[C---:B-----5:R-:W-:Y:S01]  /*42af0*/  HMMA.16816.F32.BF16 R16, R24.reuse, R18, R12 ;  /* 0x000000121810723c */ /* 0x060fe2000004180c */
[----:B------:R-:W4:Y:S01]  /*42b00*/  LDL.LU.64 R14, [R1+0x1a10] ;  /* 0x001a1000010e7983 */ /* 0x000f220000300a00 */
[----:B------:R-:W4:Y:S11]  /*42b10*/  LDL.LU.64 R12, [R1+0x1a08] ;  /* 0x001a0800010c7983 */ /* 0x000f360000300a00 */
[----:B------:R-:W-:Y:S10]  /*42b20*/  @!UPT UIADD3 URZ, URZ, URZ, URZ ;  /* 0x0000003f3f3ff290 */ /* 0x000ff4000fffe03f */
[----:B------:R-:W-:Y:S01]  /*42b30*/  STL.64 [R1+0x330], R16 ;  /* 0x0003301001007387 */ /* 0x000fe20000100a00 */
[----:B------:R0:W-:Y:S03]  /*42b40*/  STL.64 [R1+0x338], R18 ;  /* 0x0003381201007387 */ /* 0x0001e60000100a00 */
[----:B0-----:R-:W5:Y:S01]  /*42b50*/  LDL.LU.64 R18, [R1+0x1a00] ;  /* 0x001a000001127983 */ /* 0x001f620000300a00 */
[----:B------:R-:W4:Y:S02]  /*42b60*/  LDL.LU.64 R16, [R1+0x19f8] ;  /* 0x0019f80001107983 */ /* 0x000f240000300a00 */
[----:B----4-:R-:W-:Y:S11]  /*42b70*/  HMMA.16816.F32.BF16 R12, R24, R16, R12 ;  /* 0x00000010180c723c */ /* 0x010ff6000004180c */
[----:B------:R-:W-:Y:S11]  /*42b80*/  @!UPT UIADD3 URZ, URZ, URZ, URZ ;  /* 0x0000003f3f3ff290 */ /* 0x000ff6000fffe03f */
[----:B------:R-:W-:Y:S01]  /*42b90*/  @!UPT UIADD3 URZ, URZ, URZ, URZ ;  /* 0x0000003f3f3ff290 */ /* 0x000fe2000fffe03f */
[----:B------:R-:W-:Y:S01]  /*42ba0*/  STL.64 [R1+0x320], R12 ;  /* 0x0003200c01007387 */ /* 0x000fe20000100a00 */
[----:B------:R0:W-:Y:S03]  /*42bb0*/  STL.64 [R1+0x328], R14 ;  /* 0x0003280e01007387 */ /* 0x0001e60000100a00 */
[----:B0-----:R-:W4:Y:S01]  /*42bc0*/  LDL.LU.64 R14, [R1+0x19f0] ;  /* 0x0019f000010e7983 */ /* 0x001f220000300a00 */
[----:B------:R-:W4:Y:S02]  /*42bd0*/  LDL.LU.64 R12, [R1+0x19e8] ;  /* 0x0019e800010c7983 */ /* 0x000f240000300a00 */
[----:B-----5:R-:W-:Y:S01]  /*42be0*/  IMAD.MOV.U32 R29, RZ, RZ, R18 ;  /* 0x000000ffff1d7224 */ /* 0x020fe200078e0012 */
[----:B------:R-:W-:Y:S02]  /*42bf0*/  MOV R20, R19 ;  /* 0x0000001300147202 */ /* 0x000fe40000000f00 */
[----:B------:R-:W-:-:S02]  /*42c00*/  MOV R3, R16 ;  /* 0x0000001000037202 */ /* 0x000fc40000000f00 */
[----:B------:R-:W-:Y:S01]  /*42c10*/  MOV R28, R17 ;  /* 0x00000011001c7202 */ /* 0x000fe20000000f00 */
        /* <DEDUP_REMOVED lines=22> */
[----:B------:R-:W2:Y:S02]  /*42d80*/  LDL.LU.64 R12, [R1+0x19a8] ;  /* 0x0019a800010c7983 */ /* 0x000ea40000300a00 */
[----:B------:R-:W-:Y:S02]  /*42d90*/  STL.64 [R1+0x18a0], R18 ;  /* 0x0018a01201007387 */ /* 0x000fe40000100a00 */
[----:B------:R0:W-:Y:S02]  /*42da0*/  STL.64 [R1+0x1898], R16 ;  /* 0x0018981001007387 */ /* 0x0001e40000100a00 */
[----:B0-----:R-:W5:Y:S01]  /*42db0*/  LDL.LU R16, [R1+0x290] ;  /* 0x0002900001107983 */ /* 0x001f620000300800 */
[----:B------:R-:W5:Y:S02]  /*42dc0*/  LDL.LU R17, [R1+0x294] ;  /* 0x0002940001117983 */ /* 0x000f640000300800 */
[----:B------:R-:W5:Y:S02]  /*42dd0*/  LDL.LU R18, [R1+0x298] ;  /* 0x0002980001127983 */ /* 0x000f640000300800 */
[----:B------:R-:W5:Y:S01]  /*42de0*/  LDL.LU R19, [R1+0x29c] ;  /* 0x00029c0001137983 */ /* 0x000f620000300800 */
[C---:B--2---:R-:W-:Y:S11]  /*42df0*/  HMMA.16816.F32.BF16 R8, R24.reuse, R12, R8 ;  /* 0x0000000c1808723c */ /* 0x044ff60000041808 */
        /* <DEDUP_REMOVED lines=31> */
[----:B0-----:R-:W5:Y:S01]  /*42ff0*/  LDL.LU.64 R6, [R1+0x1970] ;  /* 0x0019700001067983 */ /* 0x001f620000300a00 */
[----:B------:R-:W4:Y:S02]  /*43000*/  LDL.LU.64 R4, [R1+0x1968] ;  /* 0x0019680001047983 */ /* 0x000f240000300a00 */
[----:B------:R-:W-:Y:S02]  /*43010*/  STL.64 [R1+0x1860], R10 ;  /* 0x0018600a01007387 */ /* 0x000fe40000100a00 */
[----:B------:R4:W-:Y:S02]  /*43020*/  STL.64 [R1+0x1858], R8 ;  /* 0x0018580801007387 */ /* 0x0009e40000100a00 */
[C---:B----4-:R-:W-:Y:S08]  /*43030*/  HMMA.16816.F32.BF16 R8, R24.reuse, R4, R12 ;  /* 0x000000041808723c */ /* 0x050ff0000004180c */
[----:B-----5:R-:W-:Y:S07]  /*43040*/  HMMA.16816.F32.BF16 R12, R24, R6, R16 ;  /* 0x00000006180c723c */ /* 0x020fee0000041810 */
[----:B------:R-:W-:Y:S01]  /*43050*/  MOV R24, R3 ;  /* 0x0000000300187202 */ /* 0x000fe20000000f00 */
[----:B------:R-:W-:Y:S01]  /*43060*/  IMAD.MOV.U32 R26, RZ, RZ, R29 ;  /* 0x000000ffff1a7224 */ /* 0x000fe200078e001d */
[----:B------:R-:W-:-:S02]  /*43070*/  MOV R27, R20 ;  /* 0x00000014001b7202 */ /* 0x000fc40000000f00 */
[----:B------:R-:W-:-:S04]  /*43080*/  MOV R25, R28 ;  /* 0x0000001c00197202 */ /* 0x000fc80000000f00 */
[----:B------:R0:W-:Y:S01]  /*43090*/  STL.64 [R1+0x2a0], R8 ;  /* 0x0002a00801007387 */ /* 0x0001e20000100a00 */
[----:B------:R1:W-:Y:S03]  /*430a0*/  STL.64 [R1+0x2a8], R10 ;  /* 0x0002a80a01007387 */ /* 0x0003e60000100a00 */
[----:B0-----:R-:W2:Y:S04]  /*430b0*/  LDL.LU R8, [R1+0x560] ;  /* 0x0005600001087983 */ /* 0x001ea80000300800 */
[----:B------:R0:W-:Y:S02]  /*430c0*/  STL.64 [R1+0x290], R12 ;  /* 0x0002900c01007387 */ /* 0x0001e40000100a00 */
[----:B------:R3:W-:Y:S02]  /*430d0*/  STL.64 [R1+0x298], R14 ;  /* 0x0002980e01007387 */ /* 0x0007e40000100a00 */
[----:B------:R-:W2:Y:S01]  /*430e0*/  LDL.LU R9, [R1+0x564] ;  /* 0x0005640001097983 */ /* 0x000ea20000300800 */
[----:B-1----:R-:W4:Y:S01]  /*430f0*/  LDL.LU R10, [R1+0x568] ;  /* 0x00056800010a7983 */ /* 0x002f220000300800 */
[----:B------:R-:W4:Y:S03]  /*43100*/  LDL.LU R11, [R1+0x56c] ;  /* 0x00056c00010b7983 */ /* 0x000f260000300800 */
[----:B0-----:R-:W5:Y:S01]  /*43110*/  LDL.LU R12, [R1+0x580] ;  /* 0x00058000010c7983 */ /* 0x001f620000300800 */
[----:B------:R-:W5:Y:S02]  /*43120*/  LDL.LU R13, [R1+0x584] ;  /* 0x00058400010d7983 */ /* 0x000f640000300800 */
[----:B---3--:R-:W3:Y:S02]  /*43130*/  LDL.LU R14, [R1+0x588] ;  /* 0x00058800010e7983 */ /* 0x008ee40000300800 */
[----:B------:R-:W3:Y:S01]  /*43140*/  LDL.LU R15, [R1+0x58c] ;  /* 0x00058c00010f7983 */ /* 0x000ee20000300800 */
[----:B------:R-:W2:Y:S01]  /*43150*/  LDL.LU R3, [R1+0x1964] ;  /* 0x0019640001037983 */ /* 0x000ea20000300800 */
[----:B------:R-:W2:Y:S02]  /*43160*/  LDL.LU R28, [R1+0x1960] ;  /* 0x00196000011c7983 */ /* 0x000ea40000300800 */
[----:B------:R-:W2:Y:S02]  /*43170*/  LDL.LU R29, [R1+0x195c] ;  /* 0x00195c00011d7983 */ /* 0x000ea40000300800 */
[----:B------:R-:W2:Y:S01]  /*43180*/  LDL.LU R20, [R1+0x1958] ;  /* 0x0019580001147983 */ /* 0x000ea20000300800 */
[----:B------:R-:W-:Y:S01]  /*43190*/  STL.64 [R1+0x18c0], R26 ;  /* 0x0018c01a01007387 */ /* 0x000fe20000100a00 */
[----:B------:R-:W-:Y:S02]  /*431a0*/  STL.64 [R1+0x18b8], R24 ;  /* 0x0018b81801007387 */ /* 0x000fe40000100a00 */
[----:B------:R-:W2:Y:S02]  /*431b0*/  LDL.LU R16, [R1+0x210] ;  /* 0x0002100001107983 */ /* 0x000ea40000300800 */
[----:B------:R-:W2:Y:S01]  /*431c0*/  LDL.LU R17, [R1+0x214] ;  /* 0x0002140001117983 */ /* 0x000ea20000300800 */
[----:B------:R-:W2:Y:S01]  /*431d0*/  LDL.LU R18, [R1+0x218] ;  /* 0x0002180001127983 */ /* 0x000ea20000300800 */
[----:B------:R-:W2:Y:S03]  /*431e0*/  LDL.LU R19, [R1+0x21c] ;  /* 0x00021c0001137983 */ /* 0x000ea60000300800 */
[----:B--2---:R-:W-:Y:S01]  /*431f0*/  STL.64 [R1+0x18b0], R18 ;  /* 0x0018b01201007387 */ /* 0x004fe20000100a00 */
[----:B------:R0:W-:Y:S03]  /*43200*/  STL.64 [R1+0x18a8], R16 ;  /* 0x0018a81001007387 */ /* 0x0001e60000100a00 */
[----:B0-----:R-:W2:Y:S01]  /*43210*/  LDL.LU R16, [R1+0x220] ;  /* 0x0002200001107983 */ /* 0x001ea20000300800 */
[----:B------:R-:W2:Y:S02]  /*43220*/  LDL.LU R17, [R1+0x224] ;  /* 0x0002240001117983 */ /* 0x000ea40000300800 */
[----:B------:R-:W2:Y:S02]  /*43230*/  LDL.LU R18, [R1+0x228] ;  /* 0x0002280001127983 */ /* 0x000ea40000300800 */
[----:B------:R-:W2:Y:S02]  /*43240*/  LDL.LU R19, [R1+0x22c] ;  /* 0x00022c0001137983 */ /* 0x000ea40000300800 */
        /* <DEDUP_REMOVED lines=12> */
[----:B--2---:R0:W-:Y:S01]  /*43310*/  STL.64 [R1+0x18f0], R18 ;  /* 0x0018f01201007387 */ /* 0x0041e20000100a00 */
[----:B------:R1:W-:Y:S02]  /*43320*/  STL.64 [R1+0x18e8], R16 ;  /* 0x0018e81001007387 */ /* 0x0003e40000100a00 */
[----:B0-----:R-:W-:Y:S01]  /*43330*/  IMAD.MOV.U32 R18, RZ, RZ, R23 ;  /* 0x000000ffff127224 */ /* 0x001fe200078e0017 */
[----:B-1----:R-:W-:-:S02]  /*43340*/  MOV R16, R21 ;  /* 0x0000001500107202 */ /* 0x002fc40000000f00 */
[----:B------:R-:W-:Y:S01]  /*43350*/  MOV R19, R2 ;  /* 0x0000000200137202 */ /* 0x000fe20000000f00 */
[----:B------:R-:W2:Y:S01]  /*43360*/  LDL.LU R21, [R1+0x1954] ;  /* 0x0019540001157983 */ /* 0x000ea20000300800 */
[----:B------:R-:W-:Y:S02]  /*43370*/  MOV R17, R22 ;  /* 0x0000001600117202 */ /* 0x000fe40000000f00 */
[----:B------:R-:W2:Y:S02]  /*43380*/  LDL.LU R22, [R1+0x1950] ;  /* 0x0019500001167983 */ /* 0x000ea40000300800 */
[----:B------:R-:W2:Y:S01]  /*43390*/  LDL.LU R23, [R1+0x194c] ;  /* 0x00194c0001177983 */ /* 0x000ea20000300800 */
[----:B------:R-:W2:Y:S01]  /*433a0*/  LDL.LU R2, [R1+0x1948] ;  /* 0x0019480001027983 */ /* 0x000ea20000300800 */
[----:B------:R-:W-:Y:S02]  /*433b0*/  STL.64 [R1+0x1920], R18 ;  /* 0x0019201201007387 */ /* 0x000fe40000100a00 */
[----:B------:R-:W-:Y:S02]  /*433c0*/  STL.64 [R1+0x1918], R16 ;  /* 0x0019181001007387 */ /* 0x000fe40000100a00 */
[----:B------:R-:W2:Y:S01]  /*433d0*/  LDL.64 R26, [R1+0x18] ;  /* 0x00001800011a7983 */ /* 0x000ea20000100a00 */
[----:B------:R-:W3:Y:S04]  /*433e0*/  LDL.64 R24, [R1+0x10] ;  /* 0x0000100001187983 */ /* 0x000ee80000100a00 */
        /* <DEDUP_REMOVED lines=18> */
[----:B------:R-:W-:-:S02]  /*43510*/  MOV R19, R0 ;  /* 0x0000000000137202 */ /* 0x000fc40000000f00 */
[----:B------:R-:W-:Y:S01]  /*43520*/  MOV R17, R28 ;  /* 0x0000001c00117202 */ /* 0x000fe20000000f00 */
[----:B---3--:R-:W-:Y:S01]  /*43530*/  STL.64 [R1+0x1940], R26 ;  /* 0x0019401a01007387 */ /* 0x008fe20000100a00 */
[----:B--2---:R0:W-:Y:S03]  /*43540*/  STL.64 [R1+0x1938], R24 ;  /* 0x0019381801007387 */ /* 0x0041e60000100a00 */
[----:B0-----:R-:W2:Y:S01]  /*43550*/  LDL.LU R24, [R1+0x280] ;  /* 0x0002800001187983 */ /* 0x001ea20000300800 */
[----:B------:R-:W2:Y:S02]  /*43560*/  LDL.LU R25, [R1+0x284] ;  /* 0x0002840001197983 */ /* 0x000ea40000300800 */
[----:B------:R-:W2:Y:S02]  /*43570*/  LDL.LU R26, [R1+0x288] ;  /* 0x00028800011a7983 */ /* 0x000ea40000300800 */
[----:B------:R-:W2:Y:S01]  /*43580*/  LDL.LU R27, [R1+0x28c] ;  /* 0x00028c00011b7983 */ /* 0x000ea20000300800 */
[----:B------:R-:W-:Y:S01]  /*43590*/  STL.64 [R1+0x1890], R14 ;  /* 0x0018900e01007387 */ /* 0x000fe20000100a00 */
[----:B-----5:R0:W-:Y:S03]  /*435a0*/  STL.64 [R1+0x1888], R12 ;  /* 0x0018880c01007387 */ /* 0x0201e60000100a00 */
[----:B0-----:R-:W3:Y:S01]  /*435b0*/  LDL.LU R12, [R1+0x590] ;  /* 0x00059000010c7983 */ /* 0x001ee20000300800 */
[----:B------:R-:W3:Y:S02]  /*435c0*/  LDL.LU R13, [R1+0x594] ;  /* 0x00059400010d7983 */ /* 0x000ee40000300800 */
[----:B------:R-:W3:Y:S02]  /*435d0*/  LDL.LU R14, [R1+0x598] ;  /* 0x00059800010e7983 */ /* 0x000ee40000300800 */
[----:B------:R-:W3:Y:S01]  /*435e0*/  LDL.LU R15, [R1+0x59c] ;  /* 0x00059c00010f7983 */ /* 0x000ee20000300800 */
[----:B------:R-:W5:Y:S01]  /*435f0*/  LDL.LU R0, [R1+0xa10] ;  /* 0x000a100001007983 */ /* 0x000f620000300800 */
[----:B------:R-:W5:Y:S02]  /*43600*/  LDL R28, [R1+0x950] ;  /* 0x00095000011c7983 */ /* 0x000f640000100800 */
[----:B----4-:R-:W-:Y:S02]  /*43610*/  STL.64 [R1+0x1870], R10 ;  /* 0x0018700a01007387 */ /* 0x010fe40000100a00 */
[----:B------:R0:W-:Y:S02]  /*43620*/  STL.64 [R1+0x1868], R8 ;  /* 0x0018680801007387 */ /* 0x0001e40000100a00 */
[----:B0-----:R-:W4:Y:S01]  /*43630*/  LDL.LU R8, [R1+0x570] ;  /* 0x0005700001087983 */ /* 0x001f220000300800 */
[----:B------:R-:W4:Y:S02]  /*43640*/  LDL.LU R9, [R1+0x574] ;  /* 0x0005740001097983 */ /* 0x000f240000300800 */
[----:B------:R-:W4:Y:S02]  /*43650*/  LDL.LU R10, [R1+0x578] ;  /* 0x00057800010a7983 */ /* 0x000f240000300800 */
[----:B------:R-:W4:Y:S01]  /*43660*/  LDL.LU R11, [R1+0x57c] ;  /* 0x00057c00010b7983 */ /* 0x000f220000300800 */
[----:B------:R-:W-:Y:S01]  /*43670*/  STL.64 [R1+0x1840], R6 ;  /* 0x0018400601007387 */ /* 0x000fe20000100a00 */
[----:B------:R0:W-:Y:S03]  /*43680*/  STL.64 [R1+0x1838], R4 ;  /* 0x0018380401007387 */ /* 0x0001e60000100a00 */
[----:B0-----:R-:W3:Y:S01]  /*43690*/  LDL.LU R4, [R1+0x540] ;  /* 0x0005400001047983 */ /* 0x001ee20000300800 */
[----:B------:R-:W3:Y:S02]  /*436a0*/  LDL.LU R5, [R1+0x544] ;  /* 0x0005440001057983 */ /* 0x000ee40000300800 */
[----:B------:R-:W3:Y:S02]  /*436b0*/  LDL.LU R6, [R1+0x548] ;  /* 0x0005480001067983 */ /* 0x000ee40000300800 */
[----:B------:R-:W3:Y:S01]  /*436c0*/  LDL.LU R7, [R1+0x54c] ;  /* 0x00054c0001077983 */ /* 0x000ee20000300800 */
[----:B------:R-:W-:-:S07]  /*436d0*/  MOV R16, R29 ;  /* 0x0000001d00107202 */ /* 0x000fce0000000f00 */
[----:B--2---:R-:W-:Y:S01]  /*436e0*/  HMMA.16816.F32.BF16 R24, R20, R16, R24 ;  /* 0x000000101418723c */ /* 0x004fe20000041818 */
[----:B---3--:R-:W-:Y:S01]  /*436f0*/  STL.64 [R1+0x1850], R6 ;  /* 0x0018500601007387 */ /* 0x008fe20000100a00 */
[----:B------:R0:W-:Y:S03]  /*43700*/  STL.64 [R1+0x1848], R4 ;  /* 0x0018480401007387 */ /* 0x0001e60000100a00 */
[----:B0-----:R-:W2:Y:S01]  /*43710*/  LDL.LU R4, [R1+0x550] ;  /* 0x0005500001047983 */ /* 0x001ea20000300800 */
[----:B------:R-:W2:Y:S02]  /*43720*/  LDL.LU R5, [R1+0x554] ;  /* 0x0005540001057983 */ /* 0x000ea40000300800 */
[----:B------:R-:W2:Y:S02]  /*43730*/  LDL.LU R6, [R1+0x558] ;  /* 0x0005580001067983 */ /* 0x000ea40000300800 */
[----:B------:R-:W2:Y:S11]  /*43740*/  LDL.LU R7, [R1+0x55c] ;  /* 0x00055c0001077983 */ /* 0x000eb60000300800 */
[----:B------:R-:W-:Y:S02]  /*43750*/  @!UPT UIADD3 URZ, URZ, URZ, URZ ;  /* 0x0000003f3f3ff290 */ /* 0x000fe4000fffe03f */
[----:B------:R-:W-:Y:S01]  /*43760*/  STL.64 [R1+0x280], R24 ;  /* 0x0002801801007387 */ /* 0x000fe20000100a00 */
[----:B------:R0:W-:Y:S03]  /*43770*/  STL.64 [R1+0x288], R26 ;  /* 0x0002881a01007387 */ /* 0x0001e60000100a00 */
[----:B0-----:R-:W3:Y:S01]  /*43780*/  LDL.LU.64 R26, [R1+0x1940] ;  /* 0x00194000011a7983 */ /* 0x001ee20000300a00 */
[----:B------:R-:W3:Y:S02]  /*43790*/  LDL.LU.64 R24, [R1+0x1938] ;  /* 0x0019380001187983 */ /* 0x000ee40000300a00 */
[----:B------:R-:W-:-:S07]  /*437a0*/  IMAD.MOV.U32 R18, RZ, RZ, R3 ;  /* 0x000000ffff127224 */ /* 0x000fce00078e0003 */
[C---:B---3--:R-:W-:Y:S01]  /*437b0*/  HMMA.16816.F32.BF16 R16, R20.reuse, R18, R24 ;  /* 0x000000121410723c */ /* 0x048fe20000041818 */
[----:B------:R-:W3:Y:S01]  /*437c0*/  LDL.LU.64 R26, [R1+0x1930] ;  /* 0x00193000011a7983 */ /* 0x000ee20000300a00 */
[----:B------:R-:W3:Y:S11]  /*437d0*/  LDL.LU.64 R24, [R1+0x1928] ;  /* 0x0019280001187983 */ /* 0x000ef60000300a00 */
[----:B------:R-:W-:Y:S10]  /*437e0*/  @!UPT UIADD3 URZ, URZ, URZ, URZ ;  /* 0x0000003f3f3ff290 */ /* 0x000ff4000fffe03f */
[----:B------:R-:W-:Y:S01]  /*437f0*/  STL.64 [R1+0x270], R16 ;  /* 0x0002701001007387 */ /* 0x000fe20000100a00 */
[----:B------:R0:W-:Y:S03]  /*43800*/  STL.64 [R1+0x278], R18 ;  /* 0x0002781201007387 */ /* 0x0001e60000100a00 */
[----:B0-----:R-:W2:Y:S01]  /*43810*/  LDL.LU.64 R18, [R1+0x1920] ;  /* 0x0019200001127983 */ /* 0x001ea20000300a00 */
[----:B------:R-:W3:Y:S02]  /*43820*/  LDL.LU.64 R16, [R1+0x1918] ;  /* 0x0019180001107983 */ /* 0x000ee40000300a00 */
        /* <DEDUP_REMOVED lines=21> */
[----:B------:R-:W3:Y:S01]  /*43980*/  LDL.LU.64 R16, [R1+0x18d8] ;  /* 0x0018d80001107983 */ /* 0x000ee20000300a00 */
[----:B--2---:R-:W-:Y:S02]  /*43990*/  MOV R3, R27 ;  /* 0x0000001b00037202 */ /* 0x004fe40000000f00 */
[----:B------:R-:W-:Y:S01]  /*439a0*/  MOV R29, R25 ;  /* 0x00000019001d7202 */ /* 0x000fe20000000f00 */
[C---:B---3--:R-:W-:Y:S11]  /*439b0*/  HMMA.16816.F32.BF16 R16, R20.reuse, R26, R16 ;  /* 0x0000001a1410723c */ /* 0x048ff60000041810 */
[----:B------:R-:W-:Y:S11]  /*439c0*/  @!UPT UIADD3 URZ, URZ, URZ, URZ ;  /* 0x0000003f3f3ff290 */ /* 0x000ff6000fffe03f */
[----:B------:R-:W-:Y:S01]  /*439d0*/  @!UPT UIADD3 URZ, URZ, URZ, URZ ;  /* 0x0000003f3f3ff290 */ /* 0x000fe2000fffe03f */
[----:B------:R-:W-:Y:S01]  /*439e0*/  STL.64 [R1+0x230], R16 ;  /* 0x0002301001007387 */ /* 0x000fe20000100a00 */
[----:B------:R0:W-:Y:S03]  /*439f0*/  STL.64 [R1+0x238], R18 ;  /* 0x0002381201007387 */ /* 0x0001e60000100a00 */
[----:B0-----:R-:W2:Y:S01]  /*43a00*/  LDL.LU.64 R18, [R1+0x18d0] ;  /* 0x0018d00001127983 */ /* 0x001ea20000300a00 */
[----:B------:R-:W2:Y:S02]  /*43a10*/  LDL.LU.64 R16, [R1+0x18c8] ;  /* 0x0018c80001107983 */ /* 0x000ea40000300a00 */
[----:B------:R-:W3:Y:S02]  /*43a20*/  LDL.LU.64 R26, [R1+0x18c0] ;  /* 0x0018c000011a7983 */ /* 0x000ee40000300a00 */
        /* <DEDUP_REMOVED lines=8> */
[C---:B---3--:R-:W-:Y:S01]  /*43ab0*/  HMMA.16816.F32.BF16 R24, R20.reuse, R26, R16 ;  /* 0x0000001a1418723c */ /* 0x048fe20000041810 */
[----:B------:R-:W2:Y:S01]  /*43ac0*/  LDL.LU.64 R18, [R1+0x18a0] ;  /* 0x0018a00001127983 */ /* 0x000ea20000300a00 */
[----:B------:R-:W3:Y:S11]  /*43ad0*/  LDL.LU.64 R16, [R1+0x1898] ;  /* 0x0018980001107983 */ /* 0x000ef60000300a00 */
[----:B------:R-:W-:Y:S10]  /*43ae0*/  @!UPT UIADD3 URZ, URZ, URZ, URZ ;  /* 0x0000003f3f3ff290 */ /* 0x000ff4000fffe03f */
[----:B------:R-:W-:Y:S01]  /*43af0*/  STL.64 [R1+0x210], R24 ;  /* 0x0002101801007387 */ /* 0x000fe20000100a00 */
[----:B------:R-:W-:Y:S02]  /*43b00*/  STL.64 [R1+0x218], R26 ;  /* 0x0002181a01007387 */ /* 0x000fe40000100a00 */
[----:B------:R-:W-:Y:S02]  /*43b10*/  STL [R1+0x17d8], R2 ;  /* 0x0017d80201007387 */ /* 0x000fe40000100800 */
[----:B-----5:R-:W-:Y:S01]  /*43b20*/  FADD R0, -R28, R0 ;  /* 0x000000001c007221 */ /* 0x020fe20000000100 */
[----:B------:R-:W0:Y:S01]  /*43b30*/  LDSM.16.M88.4 R24, [R2+0x24c00] ;  /* 0x024c00000218783b */ /* 0x000e220000000200 */
[C---:B---3--:R-:W-:Y:S11]  /*43b40*/  HMMA.16816.F32.BF16 R12, R20.reuse, R16, R12 ;  /* 0x00000010140c723c */ /* 0x048ff6000004180c */
[----:B------:R-:W-:Y:S11]  /*43b50*/  @!UPT UIADD3 URZ, URZ, URZ, URZ ;  /* 0x0000003f3f3ff290 */ /* 0x000ff6000fffe03f */
[----:B------:R-:W-:Y:S01]  /*43b60*/  @!UPT UIADD3 URZ, URZ, URZ, URZ ;  /* 0x0000003f3f3ff290 */ /* 0x000fe2000fffe03f */
[----:B------:R-:W-:Y:S01]  /*43b70*/  STL.64 [R1+0x590], R12 ;  /* 0x0005900c01007387 */ /* 0x000fe20000100a00 */
[----:B------:R1:W-:Y:S03]  /*43b80*/  STL.64 [R1+0x598], R14 ;  /* 0x0005980e01007387 */ /* 0x0003e60000100a00 */
[----:B-1----:R-:W2:Y:S01]  /*43b90*/  LDL.LU.64 R14, [R1+0x1890] ;  /* 0x00189000010e7983 */ /* 0x002ea20000300a00 */
[----:B------:R-:W2:Y:S02]  /*43ba0*/  LDL.LU.64 R12, [R1+0x1888] ;  /* 0x00188800010c7983 */ /* 0x000ea40000300a00 */
[C---:B--2---:R-:W-:Y:S11]  /*43bb0*/  HMMA.16816.F32.BF16 R12, R20.reuse, R18, R12 ;  /* 0x00000012140c723c */ /* 0x044ff6000004180c */
[----:B------:R-:W-:Y:S11]  /*43bc0*/  @!UPT UIADD3 URZ, URZ, URZ, URZ ;  /* 0x0000003f3f3ff290 */ /* 0x000ff6000fffe03f */
[----:B------:R-:W-:Y:S01]  /*43bd0*/  @!UPT UIADD3 URZ, URZ, URZ, URZ ;  /* 0x0000003f3f3ff290 */ /* 0x000fe2000fffe03f */
[----:B------:R-:W-:Y:S01]  /*43be0*/  STL.64 [R1+0x580], R12 ;  /* 0x0005800c01007387 */ /* 0x000fe20000100a00 */
[----:B------:R1:W-:Y:S03]  /*43bf0*/  STL.64 [R1+0x588], R14 ;  /* 0x0005880e01007387 */ /* 0x0003e60000100a00 */
[----:B-1----:R-:W2:Y:S01]  /*43c00*/  LDL.LU.64 R14, [R1+0x1880] ;  /* 0x00188000010e7983 */ /* 0x002ea20000300a00 */
[----:B------:R-:W4:Y:S02]  /*43c10*/  LDL.LU.64 R12, [R1+0x1878] ;  /* 0x00187800010c7983 */ /* 0x000f240000300a00 */
[----:B------:R-:W-:Y:S02]  /*43c20*/  STL.64 [R1+0x17f8], R18 ;  /* 0x0017f81201007387 */ /* 0x000fe40000100a00 */
[----:B------:R1:W-:Y:S02]  /*43c30*/  STL.64 [R1+0x17f0], R16 ;  /* 0x0017f01001007387 */ /* 0x0003e40000100a00 */
[----:B-1----:R-:W3:Y:S01]  /*43c40*/  LDL.64 R16, [R1+0x30] ;  /* 0x0000300001107983 */ /* 0x002ee20000100a00 */
[----:B------:R-:W0:Y:S01]  /*43c50*/  LDL.LU.64 R18, [R1+0x38] ;  /* 0x0000380001127983 */ /* 0x000e220000300a00 */
[C---:B----4-:R-:W-:Y:S11]  /*43c60*/  HMMA.16816.F32.BF16 R8, R20.reuse, R12, R8 ;  /* 0x0000000c1408723c */ /* 0x050ff60000041808 */
        /* <DEDUP_REMOVED lines=15> */
[----:B-1----:R-:W5:Y:S01]  /*43d60*/  LDL.LU R12, [R1+0x520] ;  /* 0x00052000010c7983 */ /* 0x002f620000300800 */
[----:B------:R-:W5:Y:S02]  /*43d70*/  LDL.LU R13, [R1+0x524] ;  /* 0x00052400010d7983 */ /* 0x000f640000300800 */
[----:B------:R-:W5:Y:S02]  /*43d80*/  LDL.LU R14, [R1+0x528] ;  /* 0x00052800010e7983 */ /* 0x000f640000300800 */
[----:B------:R-:W5:Y:S01]  /*43d90*/  LDL.LU R15, [R1+0x52c] ;  /* 0x00052c00010f7983 */ /* 0x000f620000300800 */
[C---:B----4-:R-:W-:Y:S11]  /*43da0*/  HMMA.16816.F32.BF16 R4, R20.reuse, R8, R4 ;  /* 0x000000081404723c */ /* 0x050ff60000041804 */
[----:B------:R-:W-:Y:S11]  /*43db0*/  @!UPT UIADD3 URZ, URZ, URZ, URZ ;  /* 0x0000003f3f3ff290 */ /* 0x000ff6000fffe03f */
[----:B------:R-:W-:Y:S01]  /*43dc0*/  @!UPT UIADD3 URZ, URZ, URZ, URZ ;  /* 0x0000003f3f3ff290 */ /* 0x000fe2000fffe03f */
[----:B------:R-:W-:Y:S01]  /*43dd0*/  STL.64 [R1+0x550], R4 ;  /* 0x0005500401007387 */ /* 0x000fe20000100a00 */
[----:B------:R1:W-:Y:S03]  /*43de0*/  STL.64 [R1+0x558], R6 ;  /* 0x0005580601007387 */ /* 0x0003e60000100a00 */
[----:B-1----:R-:W2:Y:S01]  /*43df0*/  LDL.LU.64 R6, [R1+0x1850] ;  /* 0x0018500001067983 */ /* 0x002ea20000300a00 */
[----:B------:R-:W2:Y:S02]  /*43e00*/  LDL.LU.64 R4, [R1+0x1848] ;  /* 0x0018480001047983 */ /* 0x000ea40000300a00 */
[----:B--2---:R-:W-:Y:S11]  /*43e10*/  HMMA.16816.F32.BF16 R4, R20, R10, R4 ;  /* 0x0000000a1404723c */ /* 0x004ff60000041804 */
[----:B------:R-:W-:Y:S11]  /*43e20*/  @!UPT UIADD3 URZ, URZ, URZ, URZ ;  /* 0x0000003f3f3ff290 */ /* 0x000ff6000fffe03f */
[----:B------:R-:W-:Y:S01]  /*43e30*/  @!UPT UIADD3 URZ, URZ, URZ, URZ ;  /* 0x0000003f3f3ff290 */ /* 0x000fe2000fffe03f */
[----:B------:R-:W-:Y:S01]  /*43e40*/  STL.64 [R1+0x540], R4 ;  /* 0x0005400401007387 */ /* 0x000fe20000100a00 */
[----:B------:R1:W-:Y:S03]  /*43e50*/  STL.64 [R1+0x548], R6 ;  /* 0x0005480601007387 */ /* 0x0003e60000100a00 */
[----:B-1----:R-:W5:Y:S01]  /*43e60*/  LDL.LU.64 R6, [R1+0x1840] ;  /* 0x0018400001067983 */ /* 0x002f620000300a00 */
[----:B------:R-:W2:Y:S02]  /*43e70*/  LDL.LU.64 R4, [R1+0x1838] ;  /* 0x0018380001047983 */ /* 0x000ea40000300a00 */
[----:B------:R-:W-:Y:S02]  /*43e80*/  STL.64 [R1+0x17d0], R10 ;  /* 0x0017d00a01007387 */ /* 0x000fe40000100a00 */
[----:B------:R1:W-:Y:S02]  /*43e90*/  STL.64 [R1+0x17c8], R8 ;  /* 0x0017c80801007387 */ /* 0x0003e40000100a00 */
[----:B-1----:R-:W2:Y:S01]  /*43ea0*/  LDL.LU R8, [R1+0x530] ;  /* 0x0005300001087983 */ /* 0x002ea20000300800 */
[----:B------:R-:W2:Y:S02]  /*43eb0*/  LDL.LU R9, [R1+0x534] ;  /* 0x0005340001097983 */ /* 0x000ea40000300800 */
[----:B------:R-:W2:Y:S02]  /*43ec0*/  LDL.LU R10, [R1+0x538] ;  /* 0x00053800010a7983 */ /* 0x000ea40000300800 */
[----:B------:R-:W2:Y:S02]  /*43ed0*/  LDL.LU R11, [R1+0x53c] ;  /* 0x00053c00010b7983 */ /* 0x000ea40000300800 */
[----:B------:R-:W-:-:S04]  /*43ee0*/  FMUL R0, R0, 1.4426950216293334961 ;  /* 0x3fb8aa3b00007820 */ /* 0x000fc80000400000 */
[----:B------:R1:W4:Y:S01]  /*43ef0*/  MUFU.EX2 R28, R0 ;  /* 0x00000000001c7308 */ /* 0x0003220000000800 */
[C---:B--2---:R-:W-:Y:S01]  /*43f00*/  HMMA.16816.F32.BF16 R8, R20.reuse, R4, R8 ;  /* 0x000000041408723c */ /* 0x044fe20000041808 */
[----:B------:R-:W-:Y:S01]  /*43f10*/  STL [R1+0x17b4], R4 ;  /* 0x0017b40401007387 */ /* 0x000fe20000100800 */
[----:B------:R-:W-:Y:S11]  /*43f20*/  STL [R1+0x17b0], R5 ;  /* 0x0017b00501007387 */ /* 0x000ff60000100800 */
[----:B------:R-:W-:Y:S10]  /*43f30*/  @!UPT UIADD3 URZ, URZ, URZ, URZ ;  /* 0x0000003f3f3ff290 */ /* 0x000ff4000fffe03f */
[----:B------:R-:W-:Y:S01]  /*43f40*/  STL.64 [R1+0x530], R8 ;  /* 0x0005300801007387 */ /* 0x000fe20000100a00 */
[----:B------:R5:W-:Y:S02]  /*43f50*/  STL.64 [R1+0x538], R10 ;  /* 0x0005380a01007387 */ /* 0x000be40000100a00 */
[----:B-----5:R-:W-:Y:S01]  /*43f60*/  HMMA.16816.F32.BF16 R8, R20, R6, R12 ;  /* 0x000000061408723c */ /* 0x020fe2000004180c */
[----:B------:R-:W2:Y:S01]  /*43f70*/  LDL.LU R22, [R1+0x860] ;  /* 0x0008600001167983 */ /* 0x000ea20000300800 */
[----:B------:R-:W5:Y:S05]  /*43f80*/  LDL.LU R23, [R1+0x864] ;  /* 0x0008640001177983 */ /* 0x000f6a0000300800 */
[----:B------:R-:W-:Y:S11]  /*43f90*/  IMAD.MOV.U32 R13, RZ, RZ, R29 ;  /* 0x000000ffff0d7224 */ /* 0x000ff600078e001d */
[----:B------:R-:W-:Y:S05]  /*43fa0*/  @!UPT UIADD3 URZ, URZ, URZ, URZ ;  /* 0x0000003f3f3ff290 */ /* 0x000fea000fffe03f */
[----:B------:R-:W-:Y:S01]  /*43fb0*/  STL.64 [R1+0x520], R8 ;  /* 0x0005200801007387 */ /* 0x000fe20000100a00 */
[----:B------:R0:W-:Y:S03]  /*43fc0*/  STL.64 [R1+0x528], R10 ;  /* 0x0005280a01007387 */ /* 0x0001e60000100a00 */
[----:B0-----:R-:W4:Y:S01]  /*43fd0*/  LDL.LU R11, [R1+0x868] ;  /* 0x00086800010b7983 */ /* 0x001f220000300800 */
[----:B------:R-:W2:Y:S02]  /*43fe0*/  LDL.LU R10, [R1+0x86c] ;  /* 0x00086c00010a7983 */ /* 0x000ea40000300800 */
[----:B------:R-:W2:Y:S02]  /*43ff0*/  LDL.LU R8, [R1+0x850] ;  /* 0x0008500001087983 */ /* 0x000ea40000300800 */
[----:B------:R-:W2:Y:S01]  /*44000*/  LDL.LU R9, [R1+0x854] ;  /* 0x0008540001097983 */ /* 0x000ea20000300800 */
[----:B------:R-:W2:Y:S01]  /*44010*/  LDL.LU R5, [R1+0x858] ;  /* 0x0008580001057983 */ /* 0x000ea20000300800 */
[----:B------:R-:W2:Y:S02]  /*44020*/  LDL R12, [R1+0x10] ;  /* 0x00001000010c7983 */ /* 0x000ea40000100800 */
[----:B------:R-:W2:Y:S02]  /*44030*/  LDL.LU R29, [R1+0x1830] ;  /* 0x00183000011d7983 */ /* 0x000ea40000300800 */
[----:B------:R-:W3:Y:S01]  /*44040*/  LDL R14, [R1+0x18] ;  /* 0x00001800010e7983 */ /* 0x000ee20000100800 */
[----:B------:R-:W3:Y:S01]  /*44050*/  LDL.LU R4, [R1+0x85c] ;  /* 0x00085c0001047983 */ /* 0x000ee20000300800 */
[----:B------:R-:W-:-:S02]  /*44060*/  MOV R15, R3 ;  /* 0x00000003000f7202 */ /* 0x000fc40000000f00 */
[----:B------:R-:W3:Y:S02]  /*44070*/  LDL.LU R3, [R1+0x840] ;  /* 0x0008400001037983 */ /* 0x000ee40000300800 */
[----:B------:R-:W3:Y:S01]  /*44080*/  LDL.LU R2, [R1+0x844] ;  /* 0x0008440001027983 */ /* 0x000ee20000300800 */
[----:B-1----:R-:W3:Y:S01]  /*44090*/  LDL.LU R0, [R1+0x848] ;  /* 0x0008480001007983 */ /* 0x002ee20000300800 */
[C---:B--2---:R-:W-:Y:S02]  /*440a0*/  FMUL R20, R29.reuse, R22 ;  /* 0x000000161d147220 */ /* 0x044fe40000400000 */
[----:B-----5:R-:W-:Y:S02]  /*440b0*/  FMUL R21, R29, R23 ;  /* 0x000000171d157220 */ /* 0x020fe40000400000 */
[C---:B----4-:R-:W-:Y:S02]  /*440c0*/  FMUL R22, R28.reuse, R11 ;  /* 0x0000000b1c167220 */ /* 0x050fe40000400000 */
[----:B------:R-:W-:-:S02]  /*440d0*/  FMUL R23, R28, R10 ;  /* 0x0000000a1c177220 */ /* 0x000fc40000400000 */
[C---:B------:R-:W-:Y:S02]  /*440e0*/  FMUL R8, R29.reuse, R8 ;  /* 0x000000081d087220 */ /* 0x040fe40000400000 */
[C---:B------:R-:W-:Y:S02]  /*440f0*/  FMUL R9, R29.reuse, R9 ;  /* 0x000000091d097220 */ /* 0x040fe40000400000 */
[C---:B------:R-:W-:Y:S02]  /*44100*/  FMUL R10, R28.reuse, R5 ;  /* 0x000000051c0a7220 */ /* 0x040fe40000400000 */
[----:B---3--:R-:W-:Y:S01]  /*44110*/  FMUL R11, R28, R4 ;  /* 0x000000041c0b7220 */ /* 0x008fe20000400000 */
[----:B------:R-:W-:Y:S01]  /*44120*/  STL.64 [R1+0x1828], R14 ;  /* 0x0018280e01007387 */ /* 0x000fe20000100a00 */
[----:B------:R0:W-:Y:S05]  /*44130*/  STL.64 [R1+0x1820], R12 ;  /* 0x0018200c01007387 */ /* 0x0001ea0000100a00 */
[C---:B------:R-:W-:Y:S08]  /*44140*/  HMMA.16816.F32.BF16 R8, R24.reuse, R18, R8 ;  /* 0x000000121808723c */ /* 0x040ff00000041808 */
[----:B0-----:R-:W-:Y:S01]  /*44150*/  HMMA.16816.F32.BF16 R12, R24, R16, R20 ;  /* 0x00000010180c723c */ /* 0x001fe20000041814 */
[----:B------:R-:W-:Y:S01]  /*44160*/  MOV R5, R16 ;  /* 0x0000001000057202 */ /* 0x000fe20000000f00 */
[----:B------:R0:W-:Y:S01]  /*44170*/  STL [R1+0x17ac], R6 ;  /* 0x0017ac0601007387 */ /* 0x0001e20000100800 */
[----:B------:R1:W-:Y:S03]  /*44180*/  STL [R1+0x17a8], R7 ;  /* 0x0017a80701007387 */ /* 0x0003e60000100800 */
[----:B------:R2:W-:Y:S01]  /*44190*/  STL [R1+0x17bc], R5 ;  /* 0x0017bc0501007387 */ /* 0x0005e20000100800 */
[----:B------:R-:W-:-:S02]  /*441a0*/  FMUL R20, R29, R3 ;  /* 0x000000031d147220 */ /* 0x000fc40000400000 */
[----:B------:R-:W-:Y:S02]  /*441b0*/  FMUL R21, R29, R2 ;  /* 0x000000021d157220 */ /* 0x000fe40000400000 */
[----:B------:R-:W-:Y:S01]  /*441c0*/  FMUL R22, R28, R0 ;  /* 0x000000001c167220 */ /* 0x000fe20000400000 */
[----:B0-----:R-:W-:Y:S01]  /*441d0*/  MOV R6, R18 ;  /* 0x0000001200067202 */ /* 0x001fe20000000f00 */
[----:B-1----:R-:W-:-:S10]  /*441e0*/  IMAD.MOV.U32 R7, RZ, RZ, R19 ;  /* 0x000000ffff077224 */ /* 0x002fd400078e0013 */
[----:B------:R-:W-:Y:S01]  /*441f0*/  STL.64 [R1+0x860], R12 ;  /* 0x0008600c01007387 */ /* 0x000fe20000100a00 */
[----:B------:R-:W-:Y:S02]  /*44200*/  STL.64 [R1+0x868], R14 ;  /* 0x0008680e01007387 */ /* 0x000fe40000100a00 */
[----:B------:R-:W-:Y:S02]  /*44210*/  STL.64 [R1+0x850], R8 ;  /* 0x0008500801007387 */ /* 0x000fe40000100a00 */
[----:B------:R0:W-:Y:S01]  /*44220*/  STL.64 [R1+0x858], R10 ;  /* 0x0008580a01007387 */ /* 0x0001e20000100a00 */
[----:B--2---:R-:W2:Y:S01]  /*44230*/  LDL.LU R5, [R1+0x84c] ;  /* 0x00084c0001057983 */ /* 0x004ea20000300800 */
[----:B------:R-:W3:Y:S02]  /*44240*/  LDL.LU R3, [R1+0x830] ;  /* 0x0008300001037983 */ /* 0x000ee40000300800 */
[----:B------:R-:W4:Y:S02]  /*44250*/  LDL.LU R2, [R1+0x834] ;  /* 0x0008340001027983 */ /* 0x000f240000300800 */
[----:B------:R-:W5:Y:S01]  /*44260*/  LDL.LU R0, [R1+0x838] ;  /* 0x0008380001007983 */ /* 0x000f620000300800 */
[----:B------:R-:W2:Y:S04]  /*44270*/  LDL R18, [R1+0x8] ;  /* 0x0000080001127983 */ /* 0x000ea80000100800 */
[----:B------:R-:W2:Y:S04]  /*44280*/  LDL R19, [R1+0xc] ;  /* 0x00000c0001137983 */ /* 0x000ea80000100800 */
[----:B------:R-:W3:Y:S04]  /*44290*/  LDL R16, [R1] ;  /* 0x0000000001107983 */ /* 0x000ee80000100800 */
[----:B------:R-:W3:Y:S04]  /*442a0*/  LDL R17, [R1+0x4] ;  /* 0x0000040001117983 */ /* 0x000ee80000100800 */
[----:B0-----:R-:W4:Y:S01]  /*442b0*/  LDL.LU R11, [R1+0x83c] ;  /* 0x00083c00010b7983 */ /* 0x001f220000300800 */
[----:B------:R-:W4:Y:S02]  /*442c0*/  LDL.LU R10, [R1+0x820] ;  /* 0x00082000010a7983 */ /* 0x000f240000300800 */
[----:B------:R-:W4:Y:S02]  /*442d0*/  LDL.LU R9, [R1+0x824] ;  /* 0x0008240001097983 */ /* 0x000f240000300800 */
[----:B------:R-:W4:Y:S01]  /*442e0*/  LDL.LU R4, [R1+0x828] ;  /* 0x0008280001047983 */ /* 0x000f220000300800 */
[----:B--2---:R-:W-:Y:S01]  /*442f0*/  STL.64 [R1+0x1818], R18 ;  /* 0x0018181201007387 */ /* 0x004fe20000100a00 */
[----:B---3--:R0:W-:Y:S03]  /*44300*/  STL.64 [R1+0x1810], R16 ;  /* 0x0018101001007387 */ /* 0x0081e60000100a00 */
[----:B0-----:R-:W2:Y:S01]  /*44310*/  LDL.LU.64 R16, [R1+0x20] ;  /* 0x0000200001107983 */ /* 0x001ea20000300a00 */
[----:B------:R-:W3:Y:S02]  /*44320*/  LDL.LU.64 R18, [R1+0x28] ;  /* 0x0000280001127983 */ /* 0x000ee40000300a00 */
[----:B------:R-:W-:-:S02]  /*44330*/  FMUL R23, R28, R5 ;  /* 0x000000051c177220 */ /* 0x000fc40000400000 */
[C---:B------:R-:W-:Y:S02]  /*44340*/  FMUL R12, R29.reuse, R3 ;  /* 0x000000031d0c7220 */ /* 0x040fe40000400000 */
[----:B----4-:R-:W-:Y:S02]  /*44350*/  FMUL R13, R29, R2 ;  /* 0x000000021d0d7220 */ /* 0x010fe40000400000 */
[C---:B-----5:R-:W-:Y:S02]  /*44360*/  FMUL R14, R28.reuse, R0 ;  /* 0x000000001c0e7220 */ /* 0x060fe40000400000 */
[C---:B------:R-:W-:Y:S01]  /*44370*/  FMUL R15, R28.reuse, R11 ;  /* 0x0000000b1c0f7220 */ /* 0x040fe20000400000 */
[----:B------:R-:W-:Y:S01]  /*44380*/  STL [R1+0x17c0], R7 ;  /* 0x0017c00701007387 */ /* 0x000fe20000100800 */
[----:B------:R-:W-:Y:S01]  /*44390*/  STL [R1+0x17b8], R6 ;  /* 0x0017b80601007387 */ /* 0x000fe20000100800 */
[C---:B--2---:R-:W-:Y:S08]  /*443a0*/  HMMA.16816.F32.BF16 R20, R24.reuse, R16, R20 ;  /* 0x000000101814723c */ /* 0x044ff00000041814 */
[----:B---3--:R-:W-:Y:S11]  /*443b0*/  HMMA.16816.F32.BF16 R12, R24, R18, R12 ;  /* 0x00000012180c723c */ /* 0x008ff6000004180c */
[----:B------:R-:W-:Y:S04]  /*443c0*/  @!UPT UIADD3 URZ, URZ, URZ, URZ ;  /* 0x0000003f3f3ff290 */ /* 0x000fe8000fffe03f */
[----:B------:R-:W-:Y:S01]  /*443d0*/  STL.64 [R1+0x840], R20 ;  /* 0x0008401401007387 */ /* 0x000fe20000100a00 */
[----:B------:R-:W-:Y:S02]  /*443e0*/  STL.64 [R1+0x848], R22 ;  /* 0x0008481601007387 */ /* 0x000fe40000100a00 */
[----:B------:R-:W2:Y:S02]  /*443f0*/  LDL.LU R8, [R1+0x82c] ;  /* 0x00082c0001087983 */ /* 0x000ea40000300800 */
[----:B------:R-:W3:Y:S01]  /*44400*/  LDL.LU R3, [R1+0x810] ;  /* 0x0008100001037983 */ /* 0x000ee20000300800 */
[----:B------:R-:W4:Y:S01]  /*44410*/  LDL.LU R2, [R1+0x814] ;  /* 0x0008140001027983 */ /* 0x000f220000300800 */
[----:B------:R-:W5:Y:S02]  /*44420*/  LDL.LU R0, [R1+0x818] ;  /* 0x0008180001007983 */ /* 0x000f640000300800 */
[----:B------:R-:W-:Y:S02]  /*44430*/  STL.64 [R1+0x830], R12 ;  /* 0x0008300c01007387 */ /* 0x000fe40000100a00 */
[----:B------:R0:W-:Y:S02]  /*44440*/  STL.64 [R1+0x838], R14 ;  /* 0x0008380e01007387 */ /* 0x0001e40000100a00 */
[----:B0-----:R-:W3:Y:S01]  /*44450*/  LDL.LU.64 R14, [R1+0x1828] ;  /* 0x00182800010e7983 */ /* 0x001ee20000300a00 */
[----:B------:R-:W3:Y:S02]  /*44460*/  LDL.LU.64 R12, [R1+0x1820] ;  /* 0x00182000010c7983 */ /* 0x000ee40000300a00 */
[----:B------:R-:W-:-:S02]  /*44470*/  FMUL R22, R28, R4 ;  /* 0x000000041c167220 */ /* 0x000fc40000400000 */
[----:B------:R-:W-:Y:S02]  /*44480*/  IMAD.MOV.U32 R4, RZ, RZ, R19 ;  /* 0x000000ffff047224 */ /* 0x000fe400078e0013 */
[----:B------:R-:W5:Y:S01]  /*44490*/  LDL.LU R19, [R1+0x81c] ;  /* 0x00081c0001137983 */ /* 0x000f620000300800 */
[C---:B------:R-:W-:Y:S02]  /*444a0*/  FMUL R20, R29.reuse, R10 ;  /* 0x0000000a1d147220 */ /* 0x040fe40000400000 */
[----:B------:R-:W-:Y:S01]  /*444b0*/  FMUL R21, R29, R9 ;  /* 0x000000091d157220 */ /* 0x000fe20000400000 */
[----:B------:R-:W-:Y:S02]  /*444c0*/  MOV R7, R16 ;  /* 0x0000001000077202 */ /* 0x000fe40000000f00 */
[----:B------:R-:W-:Y:S02]  /*444d0*/  MOV R6, R18 ;  /* 0x0000001200067202 */ /* 0x000fe40000000f00 */
[----:B------:R-:W-:Y:S01]  /*444e0*/  MOV R5, R17 ;  /* 0x0000001100057202 */ /* 0x000fe20000000f00 */
[----:B------:R-:W5:Y:S01]  /*444f0*/  LDL.LU R11, [R1+0x804] ;  /* 0x00080400010b7983 */ /* 0x000f620000300800 */
[----:B------:R-:W5:Y:S02]  /*44500*/  LDL.LU R10, [R1+0x808] ;  /* 0x00080800010a7983 */ /* 0x000f640000300800 */
[----:B------:R0:W-:Y:S02]  /*44510*/  STL.64 [R1+0x1808], R6 ;  /* 0x0018080601007387 */ /* 0x0001e40000100a00 */
[----:B0-----:R-:W5:Y:S01]  /*44520*/  LDL.LU R6, [R1+0x800] ;  /* 0x0008000001067983 */ /* 0x001f620000300800 */
[----:B------:R0:W-:Y:S03]  /*44530*/  STL.64 [R1+0x1800], R4 ;  /* 0x0018000401007387 */ /* 0x0001e60000100a00 */
[----:B0-----:R-:W5:Y:S01]  /*44540*/  LDL.LU R5, [R1+0x80c] ;  /* 0x00080c0001057983 */ /* 0x001f620000300800 */
[----:B------:R-:W5:Y:S02]  /*44550*/  LDL.LU R4, [R1+0x7f0] ;  /* 0x0007f00001047983 */ /* 0x000f640000300800 */
[----:B--2---:R-:W-:-:S07]  /*44560*/  FMUL R23, R28, R8 ;  /* 0x000000081c177220 */ /* 0x004fce0000400000 */
[----:B---3--:R-:W-:Y:S01]  /*44570*/  HMMA.16816.F32.BF16 R20, R24, R12, R20 ;  /* 0x0000000c1814723c */ /* 0x008fe20000041814 */
[C---:B------:R-:W-:Y:S02]  /*44580*/  FMUL R16, R29.reuse, R3 ;  /* 0x000000031d107220 */ /* 0x040fe40000400000 */
[----:B----4-:R-:W-:Y:S02]  /*44590*/  FMUL R17, R29, R2 ;  /* 0x000000021d117220 */ /* 0x010fe40000400000 */
[C---:B-----5:R-:W-:Y:S02]  /*445a0*/  FMUL R18, R28.reuse, R0 ;  /* 0x000000001c127220 */ /* 0x060fe40000400000 */
[----:B------:R-:W-:-:S07]  /*445b0*/  FMUL R19, R28, R19 ;  /* 0x000000131c137220 */ /* 0x000fce0000400000 */
[----:B------:R-:W-:Y:S09]  /*445c0*/  HMMA.16816.F32.BF16 R12, R24, R14, R16 ;  /* 0x0000000e180c723c */ /* 0x000ff20000041810 */
[----:B------:R0:W-:Y:S01]  /*445d0*/  STL.64 [R1+0x820], R20 ;  /* 0x0008201401007387 */ /* 0x0001e20000100a00 */
[----:B------:R1:W-:Y:S02]  /*445e0*/  STL.64 [R1+0x828], R22 ;  /* 0x0008281601007387 */ /* 0x0003e40000100a00 */
[----:B------:R-:W2:Y:S02]  /*445f0*/  LDL.LU R2, [R1+0x7f4] ;  /* 0x0007f40001027983 */ /* 0x000ea40000300800 */
[----:B------:R-:W3:Y:S01]  /*44600*/  LDL.LU R0, [R1+0x7f8] ;  /* 0x0007f80001007983 */ /* 0x000ee20000300800 */
[----:B------:R-:W4:Y:S01]  /*44610*/  LDL.LU R7, [R1+0x7fc] ;  /* 0x0007fc0001077983 */ /* 0x000f220000300800 */
[----:B------:R-:W5:Y:S02]  /*44620*/  LDL.LU R9, [R1+0x7e0] ;  /* 0x0007e00001097983 */ /* 0x000f640000300800 */
[----:B------:R-:W5:Y:S02]  /*44630*/  LDL.LU R8, [R1+0x7e4] ;  /* 0x0007e40001087983 */ /* 0x000f640000300800 */
[----:B------:R-:W5:Y:S01]  /*44640*/  LDL.LU R3, [R1+0x7e8] ;  /* 0x0007e80001037983 */ /* 0x000f620000300800 */
[----:B------:R-:W5:Y:S01]  /*44650*/  LDL.LU.64 R18, [R1+0x1818] ;  /* 0x0018180001127983 */ /* 0x000f620000300a00 */
[----:B------:R-:W5:Y:S02]  /*44660*/  LDL.LU.64 R16, [R1+0x1810] ;  /* 0x0018100001107983 */ /* 0x000f640000300a00 */
[----:B0-----:R-:W-:-:S02]  /*44670*/  FMUL R20, R29, R6 ;  /* 0x000000061d147220 */ /* 0x001fc40000400000 */
[C---:B------:R-:W-:Y:S02]  /*44680*/  FMUL R21, R29.reuse, R11 ;  /* 0x0000000b1d157220 */ /* 0x040fe40000400000 */
[C---:B-1----:R-:W-:Y:S02]  /*44690*/  FMUL R22, R28.reuse, R10 ;  /* 0x0000000a1c167220 */ /* 0x042fe40000400000 */
[----:B------:R-:W-:Y:S02]  /*446a0*/  FMUL R23, R28, R5 ;  /* 0x000000051c177220 */ /* 0x000fe40000400000 */
[C---:B------:R-:W-:Y:S01]  /*446b0*/  FMUL R4, R29.reuse, R4 ;  /* 0x000000041d047220 */ /* 0x040fe20000400000 */
[----:B------:R-:W-:Y:S01]  /*446c0*/  STL.64 [R1+0x810], R12 ;  /* 0x0008100c01007387 */ /* 0x000fe20000100a00 */
[----:B------:R0:W-:Y:S03]  /*446d0*/  STL.64 [R1+0x818], R14 ;  /* 0x0008180e01007387 */ /* 0x0001e60000100a00 */
[----:B0-----:R-:W5:Y:S01]  /*446e0*/  LDL.LU R14, [R1+0x7ec] ;  /* 0x0007ec00010e7983 */ /* 0x001f620000300800 */
[----:B------:R-:W5:Y:S02]  /*446f0*/  LDL.LU R12, [R1+0x7d0] ;  /* 0x0007d000010c7983 */ /* 0x000f640000300800 */
[----:B------:R-:W5:Y:S02]  /*44700*/  LDL.LU R13, [R1+0x7d4] ;  /* 0x0007d400010d7983 */ /* 0x000f640000300800 */
[----:B------:R-:W5:Y:S01]  /*44710*/  LDL.LU R11, [R1+0x7d8] ;  /* 0x0007d800010b7983 */ /* 0x000f620000300800 */
[----:B------:R-:W5:Y:S01]  /*44720*/  LDL.LU R15, [R1+0x7dc] ;  /* 0x0007dc00010f7983 */ /* 0x000f620000300800 */
[----:B--2---:R-:W-:-:S02]  /*44730*/  FMUL R5, R29, R2 ;  /* 0x000000021d057220 */ /* 0x004fc40000400000 */
[C---:B---3--:R-:W-:Y:S02]  /*44740*/  FMUL R6, R28.reuse, R0 ;  /* 0x000000001c067220 */ /* 0x048fe40000400000 */
[----:B----4-:R-:W-:Y:S01]  /*44750*/  FMUL R7, R28, R7 ;  /* 0x000000071c077220 */ /* 0x010fe20000400000 */
[----:B------:R-:W2:Y:S01]  /*44760*/  LDL.LU R2, [R1+0xa14] ;  /* 0x000a140001027983 */ /* 0x000ea20000300800 */
[C---:B-----5:R-:W-:Y:S08]  /*44770*/  HMMA.16816.F32.BF16 R20, R24.reuse, R16, R20 ;  /* 0x000000101814723c */ /* 0x060ff00000041814 */
[----:B------:R-:W-:Y:S11]  /*44780*/  HMMA.16816.F32.BF16 R16, R24, R18, R4 ;  /* 0x000000121810723c */ /* 0x000ff60000041804 */
[----:B------:R-:W-:Y:S04]  /*44790*/  @!UPT UIADD3 URZ, URZ, URZ, URZ ;  /* 0x0000003f3f3ff290 */ /* 0x000fe8000fffe03f */
[----:B------:R-:W-:Y:S01]  /*447a0*/  STL.64 [R1+0x800], R20 ;  /* 0x0008001401007387 */ /* 0x000fe20000100a00 */
[----:B------:R-:W-:Y:S02]  /*447b0*/  STL.64 [R1+0x808], R22 ;  /* 0x0008081601007387 */ /* 0x000fe40000100a00 */
[----:B------:R-:W2:Y:S02]  /*447c0*/  LDL R0, [R1+0x938] ;  /* 0x0009380001007983 */ /* 0x000ea40000100800 */
[----:B------:R-:W3:Y:S01]  /*447d0*/  LDL.LU.64 R6, [R1+0x1808] ;  /* 0x0018080001067983 */ /* 0x000ee20000300a00 */
[----:B------:R-:W4:Y:S02]  /*447e0*/  LDL.LU.64 R4, [R1+0x1800] ;  /* 0x0018000001047983 */ /* 0x000f240000300a00 */
[----:B------:R-:W-:Y:S02]  /*447f0*/  STL.64 [R1+0x7f0], R16 ;  /* 0x0007f01001007387 */ /* 0x000fe40000100a00 */
[----:B------:R0:W-:Y:S02]  /*44800*/  STL.64 [R1+0x7f8], R18 ;  /* 0x0007f81201007387 */ /* 0x0001e40000100a00 */
[----:B0-----:R-:W5:Y:S01]  /*44810*/  LDL.LU.64 R18, [R1+0x17f8] ;  /* 0x0017f80001127983 */ /* 0x001f620000300a00 */
[----:B------:R-:W2:Y:S02]  /*44820*/  LDL.LU.64 R16, [R1+0x17f0] ;  /* 0x0017f00001107983 */ /* 0x000ea40000300a00 */
[----:B------:R-:W-:-:S02]  /*44830*/  FMUL R20, R29, R9 ;  /* 0x000000091d147220 */ /* 0x000fc40000400000 */
[C---:B------:R-:W-:Y:S02]  /*44840*/  FMUL R21, R29.reuse, R8 ;  /* 0x000000081d157220 */ /* 0x040fe40000400000 */
[C---:B------:R-:W-:Y:S02]  /*44850*/  FMUL R22, R28.reuse, R3 ;  /* 0x000000031c167220 */ /* 0x040fe40000400000 */
[C---:B------:R-:W-:Y:S02]  /*44860*/  FMUL R23, R28.reuse, R14 ;  /* 0x0000000e1c177220 */ /* 0x040fe40000400000 */
[C---:B------:R-:W-:Y:S02]  /*44870*/  FMUL R12, R29.reuse, R12 ;  /* 0x0000000c1d0c7220 */ /* 0x040fe40000400000 */
[----:B------:R-:W-:Y:S02]  /*44880*/  FMUL R13, R29, R13 ;  /* 0x0000000d1d0d7220 */ /* 0x000fe40000400000 */
[----:B------:R-:W-:-:S02]  /*44890*/  FMUL R14, R28, R11 ;  /* 0x0000000b1c0e7220 */ /* 0x000fc40000400000 */
[----:B------:R-:W-:Y:S01]  /*448a0*/  FMUL R15, R28, R15 ;  /* 0x0000000f1c0f7220 */ /* 0x000fe20000400000 */
[----:B------:R-:W3:Y:S01]  /*448b0*/  LDL.LU R8, [R1+0x7b0] ;  /* 0x0007b00001087983 */ /* 0x000ee20000300800 */
[----:B------:R-:W3:Y:S02]  /*448c0*/  LDL.LU R9, [R1+0x7b4] ;  /* 0x0007b40001097983 */ /* 0x000ee40000300800 */
[----:B------:R-:W3:Y:S02]  /*448d0*/  LDL.LU R10, [R1+0x7b8] ;  /* 0x0007b800010a7983 */ /* 0x000ee40000300800 */
[----:B------:R-:W3:Y:S01]  /*448e0*/  LDL R3, [R1+0x904] ;  /* 0x0009040001037983 */ /* 0x000ee20000100800 */
[C---:B--2---:R-:W-:Y:S08]  /*448f0*/  HMMA.16816.F32.BF16 R20, R24.reuse, R16, R20 ;  /* 0x000000101814723c */ /* 0x044ff00000041814 */
[----:B-----5:R-:W-:Y:S11]  /*44900*/  HMMA.16816.F32.BF16 R12, R24, R18, R12 ;  /* 0x00000012180c723c */ /* 0x020ff6000004180c */
[----:B------:R-:W-:Y:S04]  /*44910*/  @!UPT UIADD3 URZ, URZ, URZ, URZ ;  /* 0x0000003f3f3ff290 */ /* 0x000fe8000fffe03f */
[----:B------:R0:W-:Y:S01]  /*44920*/  STL.64 [R1+0x7e0], R20 ;  /* 0x0007e01401007387 */ /* 0x0001e20000100a00 */
[----:B------:R1:W-:Y:S03]  /*44930*/  STL.64 [R1+0x7e8], R22 ;  /* 0x0007e81601007387 */ /* 0x0003e60000100a00 */
[----:B0-----:R-:W2:Y:S01]  /*44940*/  LDL.LU R20, [R1+0x7c0] ;  /* 0x0007c00001147983 */ /* 0x001ea20000300800 */
[----:B------:R-:W5:Y:S02]  /*44950*/  LDL.LU R21, [R1+0x7c4] ;  /* 0x0007c40001157983 */ /* 0x000f640000300800 */
[----:B-1----:R-:W4:Y:S02]  /*44960*/  LDL.LU R22, [R1+0x7c8] ;  /* 0x0007c80001167983 */ /* 0x002f240000300800 */
[----:B------:R-:W4:Y:S01]  /*44970*/  LDL.LU R23, [R1+0x7cc] ;  /* 0x0007cc0001177983 */ /* 0x000f220000300800 */
[----:B------:R-:W4:Y:S01]  /*44980*/  LDL.LU R11, [R1+0x7bc] ;  /* 0x0007bc00010b7983 */ /* 0x000f220000300800 */
[----:B------:R-:W-:Y:S02]  /*44990*/  STL.64 [R1+0x7d0], R12 ;  /* 0x0007d00c01007387 */ /* 0x000fe40000100a00 */
[----:B------:R0:W-:Y:S02]  /*449a0*/  STL.64 [R1+0x7d8], R14 ;  /* 0x0007d80e01007387 */ /* 0x0001e40000100a00 */
[----:B0-----:R-:W4:Y:S01]  /*449b0*/  LDL.LU.64 R14, [R1+0x17e8] ;  /* 0x0017e800010e7983 */ /* 0x001f220000300a00 */
[----:B------:R-:W4:Y:S02]  /*449c0*/  LDL.LU.64 R12, [R1+0x17e0] ;  /* 0x0017e000010c7983 */ /* 0x000f240000300a00 */
[----:B------:R-:W-:Y:S02]  /*449d0*/  STL.64 [R1+0x1760], R18 ;  /* 0x0017601201007387 */ /* 0x000fe40000100a00 */
[----:B------:R0:W-:Y:S02]  /*449e0*/  STL.64 [R1+0x1758], R16 ;  /* 0x0017581001007387 */ /* 0x0001e40000100a00 */
[----:B---3--:R-:W-:-:S02]  /*449f0*/  FMUL R8, R29, R8 ;  /* 0x000000081d087220 */ /* 0x008fc40000400000 */
[C---:B------:R-:W-:Y:S02]  /*44a00*/  FMUL R9, R29.reuse, R9 ;  /* 0x000000091d097220 */ /* 0x040fe40000400000 */
[----:B------:R-:W-:Y:S02]  /*44a10*/  FMUL R10, R28, R10 ;  /* 0x0000000a1c0a7220 */ /* 0x000fe40000400000 */
[----:B------:R-:W-:Y:S02]  /*44a20*/  FADD R0, -R0, R2 ;  /* 0x0000000200007221 */ /* 0x000fe40000000100 */
[C---:B--2---:R-:W-:Y:S02]  /*44a30*/  FMUL R20, R29.reuse, R20 ;  /* 0x000000141d147220 */ /* 0x044fe40000400000 */
[----:B-----5:R-:W-:Y:S02]  /*44a40*/  FMUL R21, R29, R21 ;  /* 0x000000151d157220 */ /* 0x020fe40000400000 */
[----:B----4-:R-:W-:-:S02]  /*44a50*/  FMUL R22, R28, R22 ;  /* 0x000000161c167220 */ /* 0x010fc40000400000 */
[C---:B------:R-:W-:Y:S02]  /*44a60*/  FMUL R23, R28.reuse, R23 ;  /* 0x000000171c177220 */ /* 0x040fe40000400000 */
[----:B------:R-:W-:-:S05]  /*44a70*/  FMUL R11, R28, R11 ;  /* 0x0000000b1c0b7220 */ /* 0x000fca0000400000 */
[C---:B0-----:R-:W-:Y:S08]  /*44a80*/  HMMA.16816.F32.BF16 R16, R24.reuse, R12, R20 ;  /* 0x0000000c1810723c */ /* 0x041ff00000041814 */
[----:B------:R-:W-:Y:S01]  /*44a90*/  HMMA.16816.F32.BF16 R8, R24, R14, R8 ;  /* 0x0000000e1808723c */ /* 0x000fe20000041808 */
[----:B------:R-:W2:Y:S01]  /*44aa0*/  LDL.LU R20, [R1+0x7a0] ;  /* 0x0007a00001147983 */ /* 0x000ea20000300800 */
[----:B------:R-:W3:Y:S11]  /*44ab0*/  LDL.LU R21, [R1+0x7a4] ;  /* 0x0007a40001157983 */ /* 0x000ef60000300800 */
[----:B------:R-:W-:Y:S02]  /*44ac0*/  @!UPT UIADD3 URZ, URZ, URZ, URZ ;  /* 0x0000003f3f3ff290 */ /* 0x000fe4000fffe03f */
[----:B------:R0:W-:Y:S01]  /*44ad0*/  STL.64 [R1+0x7c0], R16 ;  /* 0x0007c01001007387 */ /* 0x0001e20000100a00 */
[----:B------:R1:W-:Y:S02]  /*44ae0*/  STL.64 [R1+0x7c8], R18 ;  /* 0x0007c81201007387 */ /* 0x0003e40000100a00 */
[----:B------:R-:W4:Y:S02]  /*44af0*/  LDL.LU R22, [R1+0x7a8] ;  /* 0x0007a80001167983 */ /* 0x000f240000300800 */
[----:B------:R-:W5:Y:S01]  /*44b00*/  LDL.LU R23, [R1+0x7ac] ;  /* 0x0007ac0001177983 */ /* 0x000f620000300800 */
[----:B0-----:R-:W5:Y:S01]  /*44b10*/  LDL.LU R16, [R1+0x790] ;  /* 0x0007900001107983 */ /* 0x001f620000300800 */
[----:B------:R-:W5:Y:S02]  /*44b20*/  LDL.LU R17, [R1+0x794] ;  /* 0x0007940001117983 */ /* 0x000f640000300800 */
[----:B-1----:R-:W5:Y:S02]  /*44b30*/  LDL.LU R18, [R1+0x798] ;  /* 0x0007980001127983 */ /* 0x002f640000300800 */
[----:B------:R-:W5:Y:S01]  /*44b40*/  LDL.LU R19, [R1+0x79c] ;  /* 0x00079c0001137983 */ /* 0x000f620000300800 */
[----:B------:R-:W5:Y:S01]  /*44b50*/  LDL.LU R2, [R1+0x17d8] ;  /* 0x0017d80001027983 */ /* 0x000f620000300800 */
[----:B------:R-:W-:Y:S02]  /*44b60*/  STL.64 [R1+0x7b0], R8 ;  /* 0x0007b00801007387 */ /* 0x000fe40000100a00 */
[----:B------:R0:W-:Y:S02]  /*44b70*/  STL.64 [R1+0x7b8], R10 ;  /* 0x0007b80a01007387 */ /* 0x0001e40000100a00 */
[----:B0-----:R-:W5:Y:S01]  /*44b80*/  LDL.LU.64 R10, [R1+0x17d0] ;  /* 0x0017d000010a7983 */ /* 0x001f620000300a00 */
[----:B------:R-:W5:Y:S02]  /*44b90*/  LDL.LU.64 R8, [R1+0x17c8] ;  /* 0x0017c80001087983 */ /* 0x000f640000300a00 */
[----:B------:R0:W-:Y:S02]  /*44ba0*/  STL.64 [R1+0x1770], R14 ;  /* 0x0017700e01007387 */ /* 0x0001e40000100a00 */
[----:B0-----:R-:W5:Y:S01]  /*44bb0*/  LDL.LU R14, [R1+0x784] ;  /* 0x00078400010e7983 */ /* 0x001f620000300800 */
[----:B------:R-:W5:Y:S02]  /*44bc0*/  LDL.LU R15, [R1+0x788] ;  /* 0x00078800010f7983 */ /* 0x000f640000300800 */
[----:B------:R0:W-:Y:S02]  /*44bd0*/  STL.64 [R1+0x1768], R12 ;  /* 0x0017680c01007387 */ /* 0x0001e40000100a00 */
[----:B0-----:R-:W5:Y:S01]  /*44be0*/  LDL.LU R12, [R1+0xa18] ;  /* 0x000a1800010c7983 */ /* 0x001f620000300800 */
[----:B------:R-:W5:Y:S02]  /*44bf0*/  LDL.LU R13, [R1+0x780] ;  /* 0x00078000010d7983 */ /* 0x000f640000300800 */
[----:B--2---:R-:W-:-:S02]  /*44c00*/  FMUL R20, R29, R20 ;  /* 0x000000141d147220 */ /* 0x004fc40000400000 */
[----:B---3--:R-:W-:Y:S02]  /*44c10*/  FMUL R21, R29, R21 ;  /* 0x000000151d157220 */ /* 0x008fe40000400000 */
[C---:B----4-:R-:W-:Y:S02]  /*44c20*/  FMUL R22, R28.reuse, R22 ;  /* 0x000000161c167220 */ /* 0x050fe40000400000 */
[----:B-----5:R-:W-:-:S07]  /*44c30*/  FMUL R23, R28, R23 ;  /* 0x000000171c177220 */ /* 0x020fce0000400000 */
[C---:B------:R-:W-:Y:S01]  /*44c40*/  HMMA.16816.F32.BF16 R20, R24.reuse, R8, R20 ;  /* 0x000000081814723c */ /* 0x040fe20000041814 */
[C---:B------:R-:W-:Y:S02]  /*44c50*/  FMUL R16, R29.reuse, R16 ;  /* 0x000000101d107220 */ /* 0x040fe40000400000 */
[----:B------:R-:W-:Y:S02]  /*44c60*/  FMUL R17, R29, R17 ;  /* 0x000000111d117220 */ /* 0x000fe40000400000 */
[C---:B------:R-:W-:Y:S02]  /*44c70*/  FMUL R18, R28.reuse, R18 ;  /* 0x000000121c127220 */ /* 0x040fe40000400000 */
[----:B------:R-:W-:Y:S11]  /*44c80*/  FMUL R19, R28, R19 ;  /* 0x000000131c137220 */ /* 0x000ff60000400000 */
[----:B------:R-:W-:Y:S05]  /*44c90*/  @!UPT UIADD3 URZ, URZ, URZ, URZ ;  /* 0x0000003f3f3ff290 */ /* 0x000fea000fffe03f */
[----:B------:R-:W-:Y:S01]  /*44ca0*/  STL.64 [R1+0x7a0], R20 ;  /* 0x0007a01401007387 */ /* 0x000fe20000100a00 */
[----:B------:R-:W-:Y:S02]  /*44cb0*/  STL.64 [R1+0x7a8], R22 ;  /* 0x0007a81601007387 */ /* 0x000fe40000100a00 */
[----:B------:R-:W0:Y:S01]  /*44cc0*/  LDSM.16.M88.4 R20, [R2+0x24e00] ;  /* 0x024e00000214783b */ /* 0x000e220000000200 */
[----:B------:R-:W-:Y:S03]  /*44cd0*/  HMMA.16816.F32.BF16 R16, R24, R10, R16 ;  /* 0x0000000a1810723c */ /* 0x000fe60000041810 */
[----:B------:R-:W-:Y:S02]  /*44ce0*/  FADD R3, -R3, R12 ;  /* 0x0000000c03037221 */ /* 0x000fe40000000100 */
[C---:B------:R-:W-:Y:S02]  /*44cf0*/  FMUL R12, R29.reuse, R13 ;  /* 0x0000000d1d0c7220 */ /* 0x040fe40000400000 */
[----:B------:R-:W-:-:S02]  /*44d00*/  FMUL R13, R29, R14 ;  /* 0x0000000e1d0d7220 */ /* 0x000fc40000400000 */
[----:B------:R-:W-:Y:S01]  /*44d10*/  FMUL R14, R28, R15 ;  /* 0x0000000f1c0e7220 */ /* 0x000fe20000400000 */
[----:B0-----:R-:W-:Y:S01]  /*44d20*/  STL.64 [R1+0x17a0], R22 ;  /* 0x0017a01601007387 */ /* 0x001fe20000100a00 */
[----:B------:R0:W-:Y:S02]  /*44d30*/  STL.64 [R1+0x1798], R20 ;  /* 0x0017981401007387 */ /* 0x0001e40000100a00 */
[----:B------:R-:W2:Y:S01]  /*44d40*/  LDL.LU R15, [R1+0x78c] ;  /* 0x00078c00010f7983 */ /* 0x000ea20000300800 */
[----:B0-----:R-:W3:Y:S09]  /*44d50*/  LDL.LU R20, [R1+0x770] ;  /* 0x0007700001147983 */ /* 0x001ef20000300800 */
[----:B------:R-:W-:Y:S02]  /*44d60*/  STL.64 [R1+0x790], R16 ;  /* 0x0007901001007387 */ /* 0x000fe40000100a00 */
[----:B------:R-:W-:Y:S02]  /*44d70*/  STL.64 [R1+0x798], R18 ;  /* 0x0007981201007387 */ /* 0x000fe40000100a00 */
[----:B------:R-:W4:Y:S01]  /*44d80*/  LDL.LU R21, [R1+0x774] ;  /* 0x0007740001157983 */ /* 0x000f220000300800 */
[----:B------:R-:W5:Y:S01]  /*44d90*/  LDL.LU R22, [R1+0x778] ;  /* 0x0007780001167983 */ /* 0x000f620000300800 */
[----:B------:R-:W-:Y:S02]  /*44da0*/  STL.64 [R1+0x1780], R10 ;  /* 0x0017800a01007387 */ /* 0x000fe40000100a00 */
[----:B------:R0:W-:Y:S02]  /*44db0*/  STL.64 [R1+0x1778], R8 ;  /* 0x0017780801007387 */ /* 0x0001e40000100a00 */
[----:B0-----:R-:W-:-:S02]  /*44dc0*/  MOV R8, R7 ;  /* 0x0000000700087202 */ /* 0x001fc40000000f00 */
[----:B------:R-:W-:Y:S01]  /*44dd0*/  MOV R9, R5 ;  /* 0x0000000500097202 */ /* 0x000fe20000000f00 */
[----:B------:R-:W2:Y:S01]  /*44de0*/  LDL.LU R7, [R1+0x17c0] ;  /* 0x0017c00001077983 */ /* 0x000ea20000300800 */
[----:B------:R-:W2:Y:S01]  /*44df0*/  LDL.LU R5, [R1+0x17bc] ;  /* 0x0017bc0001057983 */ /* 0x000ea20000300800 */
[----:B------:R-:W-:Y:S02]  /*44e00*/  MOV R10, R6 ;  /* 0x00000006000a7202 */ /* 0x000fe40000000f00 */
[----:B------:R-:W3:Y:S01]  /*44e10*/  LDL.LU R6, [R1+0x17b8] ;  /* 0x0017b80001067983 */ /* 0x000ee20000300800 */
[----:B------:R-:W-:Y:S02]  /*44e20*/  FMUL R0, R0, 1.4426950216293334961 ;  /* 0x3fb8aa3b00007820 */ /* 0x000fe40000400000 */
[----:B------:R-:W-:Y:S02]  /*44e30*/  IMAD.MOV.U32 R11, RZ, RZ, R4 ;  /* 0x000000ffff0b7224 */ /* 0x000fe400078e0004 */
[----:B------:R-:W4:Y:S01]  /*44e40*/  LDL.LU R4, [R1+0x17b4] ;  /* 0x0017b40001047983 */ /* 0x000f220000300800 */
[----:B------:R-:W4:Y:S02]  /*44e50*/  LDL.LU R19, [R1+0x77c] ;  /* 0x00077c0001137983 */ /* 0x000f240000300800 */
[----:B------:R-:W4:Y:S01]  /*44e60*/  LDL.LU R18, [R1+0x760] ;  /* 0x0007600001127983 */ /* 0x000f220000300800 */
[----:B------:R0:W1:Y:S01]  /*44e70*/  MUFU.EX2 R2, R0 ;  /* 0x0000000000027308 */ /* 0x0000620000000800 */
[----:B------:R-:W5:Y:S01]  /*44e80*/  LDL.LU R17, [R1+0x764] ;  /* 0x0007640001117983 */ /* 0x000f620000300800 */
[----:B------:R-:W5:Y:S02]  /*44e90*/  LDL.LU R16, [R1+0x768] ;  /* 0x0007680001107983 */ /* 0x000f640000300800 */
[----:B0-----:R-:W-:-:S02]  /*44ea0*/  FMUL R0, R3, 1.4426950216293334961 ;  /* 0x3fb8aa3b03007820 */ /* 0x001fc40000400000 */
[----:B------:R-:W5:Y:S01]  /*44eb0*/  LDL.LU R3, [R1+0x76c] ;  /* 0x00076c0001037983 */ /* 0x000f620000300800 */
[----:B------:R-:W-:Y:S02]  /*44ec0*/  STL.64 [R1+0x1790], R10 ;  /* 0x0017900a01007387 */ /* 0x000fe40000100a00 */
[----:B------:R2:W-:Y:S02]  /*44ed0*/  STL.64 [R1+0x1788], R8 ;  /* 0x0017880801007387 */ /* 0x0005e40000100a00 */
[----:B--2---:R-:W-:Y:S02]  /*44ee0*/  MOV R8, R5 ;  /* 0x0000000500087202 */ /* 0x004fe40000000f00 */
[----:B------:R-:W2:Y:S01]  /*44ef0*/  LDL.LU R5, [R1+0x17b0] ;  /* 0x0017b00001057983 */ /* 0x000ea20000300800 */
[----:B------:R-:W2:Y:S01]  /*44f00*/  LDL.LU R9, [R1+0x34] ;  /* 0x0000340001097983 */ /* 0x000ea20000300800 */
[----:B---3--:R-:W-:Y:S02]  /*44f10*/  MOV R10, R6 ;  /* 0x00000006000a7202 */ /* 0x008fe40000000f00 */
[----:B------:R-:W-:Y:S01]  /*44f20*/  MOV R11, R7 ;  /* 0x00000007000b7202 */ /* 0x000fe20000000f00 */
[----:B------:R-:W3:Y:S01]  /*44f30*/  LDL.LU R6, [R1+0x17ac] ;  /* 0x0017ac0001067983 */ /* 0x000ee20000300800 */
[----:B------:R-:W3:Y:S02]  /*44f40*/  LDL.LU R7, [R1+0x17a8] ;  /* 0x0017a80001077983 */ /* 0x000ee40000300800 */
[----:B------:R-:W-:-:S02]  /*44f50*/  FMUL R15, R28, R15 ;  /* 0x0000000f1c0f7220 */ /* 0x000fc40000400000 */
[C---:B------:R-:W-:Y:S02]  /*44f60*/  FMUL R20, R29.reuse, R20 ;  /* 0x000000141d147220 */ /* 0x040fe40000400000 */
[----:B----4-:R-:W-:Y:S02]  /*44f70*/  FMUL R21, R29, R21 ;  /* 0x000000151d157220 */ /* 0x010fe40000400000 */
[C---:B-----5:R-:W-:Y:S02]  /*44f80*/  FMUL R22, R28.reuse, R22 ;  /* 0x000000161c167220 */ /* 0x060fe40000400000 */
[----:B------:R-:W-:Y:S01]  /*44f90*/  FMUL R23, R28, R19 ;  /* 0x000000131c177220 */ /* 0x000fe20000400000 */
[C---:B--2---:R-:W-:Y:S08]  /*44fa0*/  HMMA.16816.F32.BF16 R12, R24.reuse, R4, R12 ;  /* 0x00000004180c723c */ /* 0x044ff0000004180c */
[----:B---3--:R-:W-:Y:S11]  /*44fb0*/  HMMA.16816.F32.BF16 R24, R24, R6, R20 ;  /* 0x000000061818723c */ /* 0x008ff60000041814 */
[----:B------:R-:W-:Y:S04]  /*44fc0*/  @!UPT UIADD3 URZ, URZ, URZ, URZ ;  /* 0x0000003f3f3ff290 */ /* 0x000fe8000fffe03f */
[----:B------:R0:W-:Y:S01]  /*44fd0*/  STL.64 [R1+0x780], R12 ;  /* 0x0007800c01007387 */ /* 0x0001e20000100a00 */
[----:B------:R2:W-:Y:S03]  /*44fe0*/  STL.64 [R1+0x788], R14 ;  /* 0x0007880e01007387 */ /* 0x0005e60000100a00 */
[----:B0-----:R-:W3:Y:S01]  /*44ff0*/  LDL.LU R12, [R1+0x10] ;  /* 0x00001000010c7983 */ /* 0x001ee20000300800 */
[----:B------:R-:W3:Y:S02]  /*45000*/  LDL.LU R13, [R1+0x14] ;  /* 0x00001400010d7983 */ /* 0x000ee40000300800 */
[----:B--2---:R-:W2:Y:S02]  /*45010*/  LDL.LU R14, [R1+0x18] ;  /* 0x00001800010e7983 */ /* 0x004ea40000300800 */
[----:B------:R-:W2:Y:S01]  /*45020*/  LDL.LU R15, [R1+0x1c] ;  /* 0x00001c00010f7983 */ /* 0x000ea20000300800 */
[----:B------:R-:W4:Y:S01]  /*45030*/  LDL.LU.64 R22, [R1+0x17a0] ;  /* 0x0017a00001167983 */ /* 0x000f220000300a00 */
[----:B------:R-:W4:Y:S01]  /*45040*/  LDL.LU.64 R20, [R1+0x1798] ;  /* 0x0017980001147983 */ /* 0x000f220000300a00 */
[----:B------:R-:W0:Y:S01]  /*45050*/  MUFU.EX2 R0, R0 ;  /* 0x0000000000007308 */ /* 0x000e220000000800 */
[----:B------:R1:W-:Y:S01]  /*45060*/  STL.64 [R1+0x770], R24 ;  /* 0x0007701801007387 */ /* 0x0003e20000100a00 */
[----:B------:R0:W-:Y:S01]  /*45070*/  STL.64 [R1+0x778], R26 ;  /* 0x0007781a01007387 */ /* 0x0001e20000100a00 */
[----:B-1----:R-:W-:-:S02]  /*45080*/  FMUL R24, R2, R18 ;  /* 0x0000001202187220 */ /* 0x002fc40000400000 */
[----:B------:R-:W-:Y:S02]  /*45090*/  FMUL R25, R2, R17 ;  /* 0x0000001102197220 */ /* 0x000fe40000400000 */
[C---:B0-----:R-:W-:Y:S02]  /*450a0*/  FMUL R26, R0.reuse, R16 ;  /* 0x00000010001a7220 */ /* 0x041fe40000400000 */
[----:B------:R-:W-:-:S07]  /*450b0*/  FMUL R27, R0, R3 ;  /* 0x00000003001b7220 */ /* 0x000fce0000400000 */
[----:B----4-:R-:W-:Y:S01]  /*450c0*/  HMMA.16816.F32.BF16 R16, R20, R8, R24 ;  /* 0x000000081410723c */ /* 0x010fe20000041818 */
[----:B------:R-:W4:Y:S01]  /*450d0*/  LDL.LU R24, [R1+0x750] ;  /* 0x0007500001187983 */ /* 0x000f220000300800 */
[----:B------:R-:W5:Y:S11]  /*450e0*/  LDL.LU R25, [R1+0x754] ;  /* 0x0007540001197983 */ /* 0x000f760000300800 */
[----:B------:R-:W-:Y:S10]  /*450f0*/  @!UPT UIADD3 URZ, URZ, URZ, URZ ;  /* 0x0000003f3f3ff290 */ /* 0x000ff4000fffe03f */
[----:B------:R0:W-:Y:S01]  /*45100*/  STL.64 [R1+0x760], R16 ;  /* 0x0007601001007387 */ /* 0x0001e20000100a00 */
[----:B------:R1:W-:Y:S02]  /*45110*/  STL.64 [R1+0x768], R18 ;  /* 0x0007681201007387 */ /* 0x0003e40000100a00 */
[----:B------:R-:W2:Y:S02]  /*45120*/  LDL.LU R26, [R1+0x758] ;  /* 0x00075800011a7983 */ /* 0x000ea40000300800 */
[----:B------:R-:W3:Y:S01]  /*45130*/  LDL.LU R27, [R1+0x75c] ;  /* 0x00075c00011b7983 */ /* 0x000ee20000300800 */
[----:B------:R-:W3:Y:S04]  /*45140*/  LDL.LU R3, [R1+0x73c] ;  /* 0x00073c0001037983 */ /* 0x000ee80000300800 */
[----:B0-----:R-:W3:Y:S01]  /*45150*/  LDL.LU R16, [R1] ;  /* 0x0000000001107983 */ /* 0x001ee20000300800 */
[----:B------:R-:W3:Y:S02]  /*45160*/  LDL.LU R17, [R1+0x4] ;  /* 0x0000040001117983 */ /* 0x000ee40000300800 */
[----:B-1----:R-:W3:Y:S02]  /*45170*/  LDL.LU R18, [R1+0x8] ;  /* 0x0000080001127983 */ /* 0x002ee40000300800 */
[----:B------:R-:W3:Y:S01]  /*45180*/  LDL.LU R19, [R1+0xc] ;  /* 0x00000c0001137983 */ /* 0x000ee20000300800 */
[----:B------:R-:W3:Y:S01]  /*45190*/  LDL.LU R29, [R1+0x72c] ;  /* 0x00072c00011d7983 */ /* 0x000ee20000300800 */
[----:B----4-:R-:W-:-:S02]  /*451a0*/  FMUL R24, R2, R24 ;  /* 0x0000001802187220 */ /* 0x010fc40000400000 */
[----:B-----5:R-:W-:Y:S02]  /*451b0*/  FMUL R25, R2, R25 ;  /* 0x0000001902197220 */ /* 0x020fe40000400000 */
[C---:B--2---:R-:W-:Y:S02]  /*451c0*/  FMUL R26, R0.reuse, R26 ;  /* 0x0000001a001a7220 */ /* 0x044fe40000400000 */
[----:B---3--:R-:W-:-:S07]  /*451d0*/  FMUL R27, R0, R27 ;  /* 0x0000001b001b7220 */ /* 0x008fce0000400000 */
[----:B------:R-:W-:Y:S01]  /*451e0*/  HMMA.16816.F32.BF16 R24, R20, R10, R24 ;  /* 0x0000000a1418723c */ /* 0x000fe20000041818 */
[----:B------:R-:W2:Y:S01]  /*451f0*/  LDL.LU.64 R10, [R1+0x1790] ;  /* 0x00179000010a7983 */ /* 0x000ea20000300a00 */
[----:B------:R-:W3:Y:S11]  /*45200*/  LDL.LU.64 R8, [R1+0x1788] ;  /* 0x0017880001087983 */ /* 0x000ef60000300a00 */
[----:B------:R-:W-:Y:S10]  /*45210*/  @!UPT UIADD3 URZ, URZ, URZ, URZ ;  /* 0x0000003f3f3ff290 */ /* 0x000ff4000fffe03f */
[----:B------:R0:W-:Y:S01]  /*45220*/  STL.64 [R1+0x750], R24 ;  /* 0x0007501801007387 */ /* 0x0001e20000100a00 */
[----:B------:R1:W-:Y:S03]  /*45230*/  STL.64 [R1+0x758], R26 ;  /* 0x0007581a01007387 */ /* 0x0003e60000100a00 */
[----:B0-----:R-:W4:Y:S01]  /*45240*/  LDL.LU R24, [R1+0x740] ;  /* 0x0007400001187983 */ /* 0x001f220000300800 */
[----:B------:R-:W5:Y:S02]  /*45250*/  LDL.LU R25, [R1+0x744] ;  /* 0x0007440001197983 */ /* 0x000f640000300800 */
[----:B-1----:R-:W2:Y:S02]  /*45260*/  LDL.LU R26, [R1+0x748] ;  /* 0x00074800011a7983 */ /* 0x002ea40000300800 */
[----:B------:R-:W3:Y:S02]  /*45270*/  LDL.LU R27, [R1+0x74c] ;  /* 0x00074c00011b7983 */ /* 0x000ee40000300800 */
[----:B----4-:R-:W-:-:S02]  /*45280*/  FMUL R24, R2, R24 ;  /* 0x0000001802187220 */ /* 0x010fc40000400000 */
[----:B-----5:R-:W-:Y:S02]  /*45290*/  FMUL R25, R2, R25 ;  /* 0x0000001902197220 */ /* 0x020fe40000400000 */
[C---:B--2---:R-:W-:Y:S02]  /*452a0*/  FMUL R26, R0.reuse, R26 ;  /* 0x0000001a001a7220 */ /* 0x044fe40000400000 */
[----:B---3--:R-:W-:-:S07]  /*452b0*/  FMUL R27, R0, R27 ;  /* 0x0000001b001b7220 */ /* 0x008fce0000400000 */
[----:B------:R-:W-:Y:S11]  /*452c0*/  HMMA.16816.F32.BF16 R24, R20, R8, R24 ;  /* 0x000000081418723c */ /* 0x000ff60000041818 */
[----:B------:R-:W-:Y:S11]  /*452d0*/  @!UPT UIADD3 URZ, URZ, URZ, URZ ;  /* 0x0000003f3f3ff290 */ /* 0x000ff6000fffe03f */
[----:B------:R-:W-:Y:S01]  /*452e0*/  @!UPT UIADD3 URZ, URZ, URZ, URZ ;  /* 0x0000003f3f3ff290 */ /* 0x000fe2000fffe03f */
[----:B------:R0:W-:Y:S01]  /*452f0*/  STL.64 [R1+0x740], R24 ;  /* 0x0007401801007387 */ /* 0x0001e20000100a00 */
[----:B------:R1:W-:Y:S03]  /*45300*/  STL.64 [R1+0x748], R26 ;  /* 0x0007481a01007387 */ /* 0x0003e60000100a00 */
[----:B0-----:R-:W2:Y:S01]  /*45310*/  LDL.LU R25, [R1+0x730] ;  /* 0x0007300001197983 */ /* 0x001ea20000300800 */
[----:B-1----:R-:W3:Y:S02]  /*45320*/  LDL.LU R26, [R1+0x734] ;  /* 0x00073400011a7983 */ /* 0x002ee40000300800 */
[----:B------:R-:W4:Y:S02]  /*45330*/  LDL.LU R27, [R1+0x738] ;  /* 0x00073800011b7983 */ /* 0x000f240000300800 */
[C---:B--2---:R-:W-:Y:S02]  /*45340*/  FMUL R24, R2.reuse, R25 ;  /* 0x0000001902187220 */ /* 0x044fe40000400000 */
[----:B---3--:R-:W-:-:S02]  /*45350*/  FMUL R25, R2, R26 ;  /* 0x0000001a02197220 */ /* 0x008fc40000400000 */
[C---:B----4-:R-:W-:Y:S02]  /*45360*/  FMUL R26, R0.reuse, R27 ;  /* 0x0000001b001a7220 */ /* 0x050fe40000400000 */
[----:B------:R-:W-:-:S07]  /*45370*/  FMUL R27, R0, R3 ;  /* 0x00000003001b7220 */ /* 0x000fce0000400000 */
[----:B------:R-:W-:Y:S01]  /*45380*/  HMMA.16816.F32.BF16 R24, R20, R10, R24 ;  /* 0x0000000a1418723c */ /* 0x000fe20000041818 */
[----:B------:R-:W2:Y:S01]  /*45390*/  LDL.LU.64 R10, [R1+0x1780] ;  /* 0x00178000010a7983 */ /* 0x000ea20000300a00 */
[----:B------:R-:W3:Y:S11]  /*453a0*/  LDL.LU.64 R8, [R1+0x1778] ;  /* 0x0017780001087983 */ /* 0x000ef60000300a00 */
[----:B------:R-:W-:Y:S10]  /*453b0*/  @!UPT UIADD3 URZ, URZ, URZ, URZ ;  /* 0x0000003f3f3ff290 */ /* 0x000ff4000fffe03f */
[----:B------:R0:W-:Y:S01]  /*453c0*/  STL.64 [R1+0x730], R24 ;  /* 0x0007301801007387 */ /* 0x0001e20000100a00 */
[----:B------:R1:W-:Y:S03]  /*453d0*/  STL.64 [R1+0x738], R26 ;  /* 0x0007381a01007387 */ /* 0x0003e60000100a00 */
[----:B0-----:R-:W4:Y:S01]  /*453e0*/  LDL.LU R25, [R1+0x720] ;  /* 0x0007200001197983 */ /* 0x001f220000300800 */
[----:B-1----:R-:W5:Y:S02]  /*453f0*/  LDL.LU R26, [R1+0x724] ;  /* 0x00072400011a7983 */ /* 0x002f640000300800 */
[----:B------:R-:W2:Y:S02]  /*45400*/  LDL.LU R27, [R1+0x728] ;  /* 0x00072800011b7983 */ /* 0x000ea40000300800 */
[----:B------:R-:W3:Y:S02]  /*45410*/  LDL.LU R3, [R1+0x6fc] ;  /* 0x0006fc0001037983 */ /* 0x000ee40000300800 */
[----:B----4-:R-:W-:-:S02]  /*45420*/  FMUL R24, R2, R25 ;  /* 0x0000001902187220 */ /* 0x010fc40000400000 */
[----:B-----5:R-:W-:Y:S02]  /*45430*/  FMUL R25, R2, R26 ;  /* 0x0000001a02197220 */ /* 0x020fe40000400000 */
[C---:B--2---:R-:W-:Y:S02]  /*45440*/  FMUL R26, R0.reuse, R27 ;  /* 0x0000001b001a7220 */ /* 0x044fe40000400000 */
[----:B------:R-:W-:-:S07]  /*45450*/  FMUL R27, R0, R29 ;  /* 0x0000001d001b7220 */ /* 0x000fce0000400000 */
[----:B------:R-:W-:Y:S11]  /*45460*/  HMMA.16816.F32.BF16 R24, R20, R12, R24 ;  /* 0x0000000c1418723c */ /* 0x000ff60000041818 */
[----:B------:R-:W-:Y:S11]  /*45470*/  @!UPT UIADD3 URZ, URZ, URZ, URZ ;  /* 0x0000003f3f3ff290 */ /* 0x000ff6000fffe03f */
[----:B------:R-:W-:Y:S01]  /*45480*/  @!UPT UIADD3 URZ, URZ, URZ, URZ ;  /* 0x0000003f3f3ff290 */ /* 0x000fe2000fffe03f */
[----:B------:R0:W-:Y:S01]  /*45490*/  STL.64 [R1+0x720], R24 ;  /* 0x0007201801007387 */ /* 0x0001e20000100a00 */
[----:B------:R1:W-:Y:S03]  /*454a0*/  STL.64 [R1+0x728], R26 ;  /* 0x0007281a01007387 */ /* 0x0003e60000100a00 */
[----:B0-----:R-:W2:Y:S01]  /*454b0*/  LDL.LU R24, [R1+0x710] ;  /* 0x0007100001187983 */ /* 0x001ea20000300800 */
[----:B------:R-:W4:Y:S02]  /*454c0*/  LDL.LU R25, [R1+0x714] ;  /* 0x0007140001197983 */ /* 0x000f240000300800 */
[----:B-1----:R-:W5:Y:S02]  /*454d0*/  LDL.LU R26, [R1+0x718] ;  /* 0x00071800011a7983 */ /* 0x002f640000300800 */
[----:B------:R-:W3:Y:S01]  /*454e0*/  LDL.LU R27, [R1+0x71c] ;  /* 0x00071c00011b7983 */ /* 0x000ee20000300800 */
[----:B------:R-:W3:Y:S01]  /*454f0*/  LDL.LU R29, [R1+0x87c] ;  /* 0x00087c00011d7983 */ /* 0x000ee20000300800 */
[----:B--2---:R-:W-:-:S02]  /*45500*/  FMUL R24, R2, R24 ;  /* 0x0000001802187220 */ /* 0x004fc40000400000 */
[----:B----4-:R-:W-:Y:S02]  /*45510*/  FMUL R25, R2, R25 ;  /* 0x0000001902197220 */ /* 0x010fe40000400000 */
[C---:B-----5:R-:W-:Y:S02]  /*45520*/  FMUL R26, R0.reuse, R26 ;  /* 0x0000001a001a7220 */ /* 0x060fe40000400000 */
        /* <DEDUP_REMOVED lines=41> */
[----:B---3--:R-:W-:Y:S11]  /*457c0*/  HMMA.16816.F32.BF16 R24, R20, R16, R24 ;  /* 0x000000101418723c */ /* 0x008ff60000041818 */
[----:B------:R-:W-:Y:S11]  /*457d0*/  @!UPT UIADD3 URZ, URZ, URZ, URZ ;  /* 0x0000003f3f3ff290 */ /* 0x000ff6000fffe03f */
[----:B------:R-:W-:Y:S01]  /*457e0*/  @!UPT UIADD3 URZ, URZ, URZ, URZ ;  /* 0x0000003f3f3ff290 */ /* 0x000fe2000fffe03f */
[----:B------:R0:W-:Y:S01]  /*457f0*/  STL.64 [R1+0x870], R24 ;  /* 0x0008701801007387 */ /* 0x0001e20000100a00 */
[----:B------:R1:W-:Y:S03]  /*45800*/  STL.64 [R1+0x878], R26 ;  /* 0x0008781a01007387 */ /* 0x0003e60000100a00 */
[----:B0-----:R-:W2:Y:S01]  /*45810*/  LDL.LU R24, [R1+0x880] ;  /* 0x0008800001187983 */ /* 0x001ea20000300800 */
[----:B------:R-:W3:Y:S02]  /*45820*/  LDL.LU R25, [R1+0x884] ;  /* 0x0008840001197983 */ /* 0x000ee40000300800 */
[----:B-1----:R-:W4:Y:S02]  /*45830*/  LDL.LU R26, [R1+0x888] ;  /* 0x00088800011a7983 */ /* 0x002f240000300800 */
[----:B------:R-:W5:Y:S01]  /*45840*/  LDL.LU R27, [R1+0x88c] ;  /* 0x00088c00011b7983 */ /* 0x000f620000300800 */
[----:B------:R-:W5:Y:S01]  /*45850*/  LDL.LU R16, [R1+0x890] ;  /* 0x0008900001107983 */ /* 0x000f620000300800 */
[----:B------:R-:W5:Y:S02]  /*45860*/  LDL.LU R17, [R1+0x894] ;  /* 0x0008940001117983 */ /* 0x000f640000300800 */
[----:B------:R-:W5:Y:S02]  /*45870*/  LDL.LU R29, [R1+0x8ac] ;  /* 0x0008ac00011d7983 */ /* 0x000f640000300800 */
[----:B--2---:R-:W-:-:S02]  /*45880*/  FMUL R24, R2, R24 ;  /* 0x0000001802187220 */ /* 0x004fc40000400000 */
[----:B---3--:R-:W-:Y:S02]  /*45890*/  FMUL R25, R2, R25 ;  /* 0x0000001902197220 */ /* 0x008fe40000400000 */
[C---:B----4-:R-:W-:Y:S02]  /*458a0*/  FMUL R26, R0.reuse, R26 ;  /* 0x0000001a001a7220 */ /* 0x050fe40000400000 */
[----:B-----5:R-:W-:-:S07]  /*458b0*/  FMUL R27, R0, R27 ;  /* 0x0000001b001b7220 */ /* 0x020fce0000400000 */
[----:B------:R-:W-:Y:S11]  /*458c0*/  HMMA.16816.F32.BF16 R24, R20, R18, R24 ;  /* 0x000000121418723c */ /* 0x000ff60000041818 */
[----:B------:R-:W-:Y:S11]  /*458d0*/  @!UPT UIADD3 URZ, URZ, URZ, URZ ;  /* 0x0000003f3f3ff290 */ /* 0x000ff6000fffe03f */
[----:B------:R-:W-:Y:S01]  /*458e0*/  @!UPT UIADD3 URZ, URZ, URZ, URZ ;  /* 0x0000003f3f3ff290 */ /* 0x000fe2000fffe03f */
[----:B------:R0:W-:Y:S01]  /*458f0*/  STL.64 [R1+0x880], R24 ;  /* 0x0008801801007387 */ /* 0x0001e20000100a00 */
[----:B------:R1:W-:Y:S03]  /*45900*/  STL.64 [R1+0x888], R26 ;  /* 0x0008881a01007387 */ /* 0x0003e60000100a00 */
[----:B0-----:R-:W2:Y:S01]  /*45910*/  LDL.LU R24, [R1+0x898] ;  /* 0x0008980001187983 */ /* 0x001ea20000300800 */
[----:B------:R-:W3:Y:S02]  /*45920*/  LDL.LU R25, [R1+0x8a0] ;  /* 0x0008a00001197983 */ /* 0x000ee40000300800 */
[----:B-1----:R-:W4:Y:S02]  /*45930*/  LDL.LU R26, [R1+0x8a4] ;  /* 0x0008a400011a7983 */ /* 0x002f240000300800 */
[----:B------:R-:W5:Y:S02]  /*45940*/  LDL.LU R27, [R1+0x8a8] ;  /* 0x0008a800011b7983 */ /* 0x000f640000300800 */
[----:B------:R-:W-:-:S02]  /*45950*/  FMUL R16, R2, R16 ;  /* 0x0000001002107220 */ /* 0x000fc40000400000 */
[----:B------:R-:W-:Y:S02]  /*45960*/  FMUL R17, R2, R17 ;  /* 0x0000001102117220 */ /* 0x000fe40000400000 */
[C---:B------:R-:W-:Y:S02]  /*45970*/  FMUL R19, R0.reuse, R3 ;  /* 0x0000000300137220 */ /* 0x040fe40000400000 */
[----:B--2---:R-:W-:-:S07]  /*45980*/  FMUL R18, R0, R24 ;  /* 0x0000001800127220 */ /* 0x004fce0000400000 */
[----:B------:R-:W-:Y:S01]  /*45990*/  HMMA.16816.F32.BF16 R16, R20, R12, R16 ;  /* 0x0000000c1410723c */ /* 0x000fe20000041810 */
[----:B------:R-:W2:Y:S01]  /*459a0*/  LDL.LU R12, [R1+0x8b0] ;  /* 0x0008b000010c7983 */ /* 0x000ea20000300800 */
[----:B------:R-:W2:Y:S11]  /*459b0*/  LDL.LU R13, [R1+0x8b4] ;  /* 0x0008b400010d7983 */ /* 0x000eb60000300800 */
[----:B------:R-:W-:Y:S10]  /*459c0*/  @!UPT UIADD3 URZ, URZ, URZ, URZ ;  /* 0x0000003f3f3ff290 */ /* 0x000ff4000fffe03f */
[----:B------:R3:W-:Y:S01]  /*459d0*/  STL.64 [R1+0x890], R16 ;  /* 0x0008901001007387 */ /* 0x0007e20000100a00 */
[----:B------:R5:W-:Y:S02]  /*459e0*/  STL.64 [R1+0x898], R18 ;  /* 0x0008981201007387 */ /* 0x000be40000100a00 */
[----:B------:R-:W2:Y:S02]  /*459f0*/  LDL.LU R3, [R1+0x8bc] ;  /* 0x0008bc0001037983 */ /* 0x000ea40000300800 */
[C---:B---3--:R-:W-:Y:S02]  /*45a00*/  FMUL R16, R2.reuse, R25 ;  /* 0x0000001902107220 */ /* 0x048fe40000400000 */
[----:B----4-:R-:W-:Y:S02]  /*45a10*/  FMUL R17, R2, R26 ;  /* 0x0000001a02117220 */ /* 0x010fe40000400000 */
[C---:B-----5:R-:W-:Y:S02]  /*45a20*/  FMUL R18, R0.reuse, R27 ;  /* 0x0000001b00127220 */ /* 0x060fe40000400000 */
[----:B------:R-:W-:-:S07]  /*45a30*/  FMUL R19, R0, R29 ;  /* 0x0000001d00137220 */ /* 0x000fce0000400000 */
[----:B------:R-:W-:Y:S01]  /*45a40*/  HMMA.16816.F32.BF16 R24, R20, R14, R16 ;  /* 0x0000000e1418723c */ /* 0x000fe20000041810 */
[----:B------:R-:W3:Y:S01]  /*45a50*/  LDL.LU R15, [R1+0x8b8] ;  /* 0x0008b800010f7983 */ /* 0x000ee20000300800 */
[----:B------:R-:W4:Y:S11]  /*45a60*/  LDL.LU R16, [R1+0x8c0] ;  /* 0x0008c00001107983 */ /* 0x000f360000300800 */
[----:B------:R-:W-:Y:S10]  /*45a70*/  @!UPT UIADD3 URZ, URZ, URZ, URZ ;  /* 0x0000003f3f3ff290 */ /* 0x000ff4000fffe03f */
[----:B------:R0:W-:Y:S01]  /*45a80*/  STL.64 [R1+0x8a0], R24 ;  /* 0x0008a01801007387 */ /* 0x0001e20000100a00 */
[----:B------:R1:W-:Y:S02]  /*45a90*/  STL.64 [R1+0x8a8], R26 ;  /* 0x0008a81a01007387 */ /* 0x0003e40000100a00 */
[----:B------:R-:W5:Y:S02]  /*45aa0*/  LDL.LU R17, [R1+0x8c4] ;  /* 0x0008c40001117983 */ /* 0x000f640000300800 */
[----:B------:R-:W4:Y:S01]  /*45ab0*/  LDL.LU R18, [R1+0x8c8] ;  /* 0x0008c80001127983 */ /* 0x000f220000300800 */
[----:B------:R-:W4:Y:S04]  /*45ac0*/  LDL.LU R19, [R1+0x8cc] ;  /* 0x0008cc0001137983 */ /* 0x000f280000300800 */
[----:B0-----:R-:W4:Y:S01]  /*45ad0*/  LDL.LU R24, [R1+0x650] ;  /* 0x0006500001187983 */ /* 0x001f220000300800 */
[----:B------:R-:W4:Y:S02]  /*45ae0*/  LDL.LU R25, [R1+0x434] ;  /* 0x0004340001197983 */ /* 0x000f240000300800 */
[----:B-1----:R-:W4:Y:S02]  /*45af0*/  LDL.LU R26, [R1+0x908] ;  /* 0x00090800011a7983 */ /* 0x002f240000300800 */
[----:B------:R-:W4:Y:S01]  /*45b00*/  LDL.LU R27, [R1+0x900] ;  /* 0x00090000011b7983 */ /* 0x000f220000300800 */
[----:B------:R-:W4:Y:S01]  /*45b10*/  LDL.LU R29, [R1+0x8fc] ;  /* 0x0008fc00011d7983 */ /* 0x000f220000300800 */
[----:B--2---:R-:W-:-:S02]  /*45b20*/  FMUL R12, R2, R12 ;  /* 0x0000000c020c7220 */ /* 0x004fc40000400000 */
[----:B------:R-:W-:Y:S02]  /*45b30*/  FMUL R13, R2, R13 ;  /* 0x0000000d020d7220 */ /* 0x000fe40000400000 */
[C---:B---3--:R-:W-:Y:S02]  /*45b40*/  FMUL R14, R0.reuse, R15 ;  /* 0x0000000f000e7220 */ /* 0x048fe40000400000 */
[----:B------:R-:W-:Y:S02]  /*45b50*/  FMUL R15, R0, R3 ;  /* 0x00000003000f7220 */ /* 0x000fe40000400000 */
[----:B------:R-:W2:Y:S05]  /*45b60*/  LDL.LU R3, [R1+0x8d0] ;  /* 0x0008d00001037983 */ /* 0x000eaa0000300800 */
[----:B------:R-:W-:Y:S01]  /*45b70*/  HMMA.16816.F32.BF16 R12, R20, R8, R12 ;  /* 0x00000008140c723c */ /* 0x000fe2000004180c */
[----:B------:R-:W3:Y:S11]  /*45b80*/  LDL.LU R9, [R1+0x8d4] ;  /* 0x0008d40001097983 */ /* 0x000ef60000300800 */
[----:B------:R-:W-:Y:S11]  /*45b90*/  @!UPT UIADD3 URZ, URZ, URZ, URZ ;  /* 0x0000003f3f3ff290 */ /* 0x000ff6000fffe03f */
[----:B------:R4:W-:Y:S01]  /*45ba0*/  STL.64 [R1+0x8b0], R12 ;  /* 0x0008b00c01007387 */ /* 0x0009e20000100a00 */
[----:B------:R0:W-:Y:S02]  /*45bb0*/  STL.64 [R1+0x8b8], R14 ;  /* 0x0008b80e01007387 */ /* 0x0001e40000100a00 */
[C---:B----4-:R-:W-:Y:S02]  /*45bc0*/  FMUL R12, R2.reuse, R16 ;  /* 0x00000010020c7220 */ /* 0x050fe40000400000 */
[----:B-----5:R-:W-:Y:S02]  /*45bd0*/  FMUL R13, R2, R17 ;  /* 0x00000011020d7220 */ /* 0x020fe40000400000 */
[C---:B0-----:R-:W-:Y:S02]  /*45be0*/  FMUL R14, R0.reuse, R18 ;  /* 0x00000012000e7220 */ /* 0x041fe40000400000 */
[----:B------:R-:W-:-:S07]  /*45bf0*/  FMUL R15, R0, R19 ;  /* 0x00000013000f7220 */ /* 0x000fce0000400000 */
[----:B------:R-:W-:Y:S01]  /*45c00*/  HMMA.16816.F32.BF16 R16, R20, R10, R12 ;  /* 0x0000000a1410723c */ /* 0x000fe2000004180c */
[----:B------:R-:W4:Y:S01]  /*45c10*/  LDL.LU R11, [R1+0x8d8] ;  /* 0x0008d800010b7983 */ /* 0x000f220000300800 */
[----:B------:R-:W5:Y:S11]  /*45c20*/  LDL.LU R12, [R1+0x8dc] ;  /* 0x0008dc00010c7983 */ /* 0x000f760000300800 */
[----:B------:R-:W-:Y:S10]  /*45c30*/  @!UPT UIADD3 URZ, URZ, URZ, URZ ;  /* 0x0000003f3f3ff290 */ /* 0x000ff4000fffe03f */
[----:B------:R-:W-:Y:S01]  /*45c40*/  STL.64 [R1+0x8c0], R16 ;  /* 0x0008c01001007387 */ /* 0x000fe20000100a00 */
[----:B------:R0:W-:Y:S02]  /*45c50*/  STL.64 [R1+0x8c8], R18 ;  /* 0x0008c81201007387 */ /* 0x0001e40000100a00 */
[----:B------:R-:W5:Y:S02]  /*45c60*/  LDL.LU R13, [R1+0x8e0] ;  /* 0x0008e000010d7983 */ /* 0x000f640000300800 */
[----:B------:R-:W5:Y:S01]  /*45c70*/  LDL.LU R14, [R1+0x8e4] ;  /* 0x0008e400010e7983 */ /* 0x000f620000300800 */
[----:B------:R-:W5:Y:S04]  /*45c80*/  LDL.LU R15, [R1+0x8e8] ;  /* 0x0008e800010f7983 */ /* 0x000f680000300800 */
[----:B0-----:R-:W5:Y:S01]  /*45c90*/  LDL.LU R19, [R1+0x8ec] ;  /* 0x0008ec0001137983 */ /* 0x001f620000300800 */
[----:B------:R-:W5:Y:S02]  /*45ca0*/  LDL.LU R18, [R1+0xaa0] ;  /* 0x000aa00001127983 */ /* 0x000f640000300800 */
[----:B------:R-:W5:Y:S02]  /*45cb0*/  LDL.LU R17, [R1+0xaa4] ;  /* 0x000aa40001117983 */ /* 0x000f640000300800 */
[----:B------:R-:W5:Y:S02]  /*45cc0*/  LDL.LU R16, [R1+0xaa8] ;  /* 0x000aa80001107983 */ /* 0x000f640000300800 */
[----:B--2---:R-:W-:-:S02]  /*45cd0*/  FMUL R8, R2, R3 ;  /* 0x0000000302087220 */ /* 0x004fc40000400000 */
[----:B---3--:R-:W-:Y:S02]  /*45ce0*/  FMUL R9, R2, R9 ;  /* 0x0000000902097220 */ /* 0x008fe40000400000 */
[C---:B----4-:R-:W-:Y:S02]  /*45cf0*/  FMUL R10, R0.reuse, R11 ;  /* 0x0000000b000a7220 */ /* 0x050fe40000400000 */
[----:B-----5:R-:W-:-:S07]  /*45d00*/  FMUL R11, R0, R12 ;  /* 0x0000000c000b7220 */ /* 0x020fce0000400000 */
[----:B------:R-:W-:Y:S07]  /*45d10*/  HMMA.16816.F32.BF16 R8, R20, R4, R8 ;  /* 0x000000041408723c */ /* 0x000fee0000041808 */
[----:B------:R-:W-:-:S05]  /*45d20*/  MOV R4, 0x10 ;  /* 0x0000001000047802 */ /* 0x000fca0000000f00 */
[C---:B------:R-:W-:Y:S02]  /*45d30*/  IMAD R24, R4.reuse, c[0x0][0x1a4], R24 ;  /* 0x0000690004187a24 */ /* 0x040fe400078e0218 */
[----:B------:R-:W-:-:S09]  /*45d40*/  IMAD R25, R4, c[0x0][0x1b4], R25 ;  /* 0x00006d0004197a24 */ /* 0x000fd200078e0219 */
[----:B------:R0:W-:Y:S01]  /*45d50*/  STL.64 [R1+0x8d0], R8 ;  /* 0x0008d00801007387 */ /* 0x0001e20000100a00 */
[----:B------:R1:W-:Y:S02]  /*45d60*/  STL.64 [R1+0x8d8], R10 ;  /* 0x0008d80a01007387 */ /* 0x0003e40000100a00 */
[C---:B0-----:R-:W-:Y:S02]  /*45d70*/  FMUL R8, R2.reuse, R13 ;  /* 0x0000000d02087220 */ /* 0x041fe40000400000 */
[----:B------:R-:W-:Y:S02]  /*45d80*/  FMUL R9, R2, R14 ;  /* 0x0000000e02097220 */ /* 0x000fe40000400000 */
[C---:B-1----:R-:W-:Y:S02]  /*45d90*/  FMUL R10, R0.reuse, R15 ;  /* 0x0000000f000a7220 */ /* 0x042fe40000400000 */
[----:B------:R-:W-:-:S07]  /*45da0*/  FMUL R11, R0, R19 ;  /* 0x00000013000b7220 */ /* 0x000fce0000400000 */
[----:B------:R-:W-:Y:S01]  /*45db0*/  HMMA.16816.F32.BF16 R4, R20, R6, R8 ;  /* 0x000000061404723c */ /* 0x000fe20000041808 */
[----:B------:R-:W-:Y:S02]  /*45dc0*/  FFMA R18, R28, R18, R26 ;  /* 0x000000121c127223 */ /* 0x000fe4000000001a */
[----:B------:R-:W-:Y:S01]  /*45dd0*/  FFMA R17, R2, R17, R27 ;  /* 0x0000001102117223 */ /* 0x000fe2000000001b */
[----:B------:R-:W-:Y:S01]  /*45de0*/  STL [R1+0x650], R24 ;  /* 0x0006501801007387 */ /* 0x000fe20000100800 */
[----:B------:R-:W-:Y:S02]  /*45df0*/  STL [R1+0x434], R25 ;  /* 0x0004341901007387 */ /* 0x000fe40000100800 */
[----:B------:R-:W-:Y:S02]  /*45e00*/  STL [R1+0xaa0], R18 ;  /* 0x000aa01201007387 */ /* 0x000fe40000100800 */
[----:B------:R-:W2:Y:S01]  /*45e10*/  LDL R2, [R1+0x94c] ;  /* 0x00094c0001027983 */ /* 0x000ea20000100800 */
[----:B------:R-:W-:Y:S01]  /*45e20*/  STL [R1+0xaa4], R17 ;  /* 0x000aa41101007387 */ /* 0x000fe20000100800 */
[----:B------:R-:W-:Y:S11]  /*45e30*/  FFMA R16, R0, R16, R29 ;  /* 0x0000001000107223 */ /* 0x000ff6000000001d */
[----:B------:R-:W-:Y:S01]  /*45e40*/  @!UPT UIADD3 URZ, URZ, URZ, URZ ;  /* 0x0000003f3f3ff290 */ /* 0x000fe2000fffe03f */
[----:B------:R-:W-:Y:S01]  /*45e50*/  STL.64 [R1+0x8e0], R4 ;  /* 0x0008e00401007387 */ /* 0x000fe20000100a00 */
[----:B------:R-:W-:Y:S02]  /*45e60*/  STL.64 [R1+0x8e8], R6 ;  /* 0x0008e80601007387 */ /* 0x000fe40000100a00 */
[----:B------:R-:W3:Y:S02]  /*45e70*/  LDL R0, [R1+0x948] ;  /* 0x0009480001007983 */ /* 0x000ee40000100800 */
[----:B------:R-:W-:Y:S01]  /*45e80*/  STL [R1+0xaa8], R16 ;  /* 0x000aa81001007387 */ /* 0x000fe20000100800 */
[----:B--2---:R0:W-:Y:S04]  /*45e90*/  STL [R1+0x9b0], R2 ;  /* 0x0009b00201007387 */ /* 0x0041e80000100800 */
[----:B0-----:R-:W2:Y:S04]  /*45ea0*/  LDL R2, [R1+0x944] ;  /* 0x0009440001027983 */ /* 0x001ea80000100800 */
[----:B---3--:R0:W-:Y:S04]  /*45eb0*/  STL [R1+0x9e0], R0 ;  /* 0x0009e00001007387 */ /* 0x0081e80000100800 */
[----:B0-----:R-:W3:Y:S04]  /*45ec0*/  LDL R0, [R1+0x93c] ;  /* 0x00093c0001007983 */ /* 0x001ee80000100800 */
        /* <DEDUP_REMOVED lines=20> */
[----:B------:R-:W0:Y:S04]  /*46010*/  S2R R3, SR_CTAID.X ;  /* 0x0000000000037919 */ /* 0x000e280000002500 */
[----:B--2---:R1:W-:Y:S04]  /*46020*/  STL [R1+0xa0c], R2 ;  /* 0x000a0c0201007387 */ /* 0x0043e80000100800 */
[----:B-1----:R-:W2:Y:S04]  /*46030*/  LDL R2, [R1+0x938] ;  /* 0x0009380001027983 */ /* 0x002ea80000100800 */
[----:B---3--:R1:W-:Y:S04]  /*46040*/  STL [R1+0xa10], R0 ;  /* 0x000a100001007387 */ /* 0x0083e80000100800 */
[----:B-1----:R-:W3:Y:S01]  /*46050*/  LDL R0, [R1+0x904] ;  /* 0x0009040001007983 */ /* 0x002ee20000100800 */
[----:B------:R-:W-:Y:S01]  /*46060*/  UIADD3 UR4, UP0, UR4, 0x10, URZ ;  /* 0x0000001004047890 */ /* 0x000fe2000ff1e03f */
[----:B0-----:R-:W-:-:S03]  /*46070*/  IMAD.SHL.U32 R3, R3, 0x80, RZ ;  /* 0x0000008003037824 */ /* 0x001fc600078e00ff */
[----:B------:R-:W-:Y:S02]  /*46080*/  UIADD3.X UR5, URZ, UR5, URZ, UP0, !UPT ;  /* 0x000000053f057290 */ /* 0x000fe400087fe43f */
[----:B------:R-:W-:-:S04]  /*46090*/  IADD3 R3, R3, 0x80, RZ ;  /* 0x0000008003037810 */ /* 0x000fc80007ffe0ff */
[----:B------:R-:W-:Y:S01]  /*460a0*/  ISETP.LE.U32.AND P1, PT, R3, UR4, PT ;  /* 0x0000000403007c0c */ /* 0x000fe2000bf23070 */
[----:B------:R-:W-:-:S04]  /*460b0*/  MOV R3, UR5 ;  /* 0x0000000500037c02 */ /* 0x000fc80008000f00 */
[----:B------:R-:W-:Y:S01]  /*460c0*/  ISETP.GE.U32.AND.EX P1, PT, R3, RZ, PT, P1 ;  /* 0x000000ff0300720c */ /* 0x000fe20003f26110 */
[----:B--2---:R0:W-:Y:S04]  /*460d0*/  STL [R1+0xa14], R2 ;  /* 0x000a140201007387 */ /* 0x0041e80000100800 */
[----:B---3--:R0:W-:Y:S08]  /*460e0*/  STL [R1+0xa18], R0 ;  /* 0x000a180001007387 */ /* 0x0081f00000100800 */
[----:B------:R-:W-:Y:S01]  /*460f0*/  @P1 CALL.REL.NOINC `(.L_x_0) ;  /* 0x0000001000001944 */ /* 0x000fe20003c00000 */
[----:B------:R-:W-:Y:S05]  /*46100*/  BRA `(.L_x_1) ;  /* 0xfffd7d1000007947 */ /* 0x000fea000383ffff */
.L_x_0:
[----:B0--3--:R-:W2:Y:S04]  /*46110*/  LDL.LU R0, [R1+0x640] ;  /* 0x0006400001007983 */ /* 0x009ea80000300800 */
[----:B------:R-:W3:Y:S04]  /*46120*/  LDL.LU R2, [R1+0x644] ;  /* 0x0006440001027983 */ /* 0x000ee80000300800 */
[----:B--2---:R0:W-:Y:S04]  /*46130*/  STL [R1+0xb54], R0 ;  /* 0x000b540001007387 */ /* 0x0041e80000100800 */
[----:B0-----:R-:W2:Y:S04]  /*46140*/  LDL.LU R0, [R1+0x648] ;  /* 0x0006480001007983 */ /* 0x001ea80000300800 */
[----:B---3--:R0:W-:Y:S04]  /*46150*/  STL [R1+0xb50], R2 ;  /* 0x000b500201007387 */ /* 0x0081e80000100800 */
[----:B0-----:R-:W3:Y:S04]  /*46160*/  LDL.LU R2, [R1+0x64c] ;  /* 0x00064c0001027983 */ /* 0x001ee80000300800 */
        /* <DEDUP_REMOVED lines=978> */
[----:B---3--:R-:W-:Y:S04]  /*49e90*/  STL [R1+0x4c], R2 ;  /* 0x00004c0201007387 */ /* 0x008fe80000100800 */
[----:B------:R-:W3:Y:S04]  /*49ea0*/  LDL.LU R8, [R1+0xa6c] ;  /* 0x000a6c0001087983 */ /* 0x000ee80000300800 */
[----:B--2---:R0:W-:Y:S04]  /*49eb0*/  STL [R1+0x50], R0 ;  /* 0x0000500001007387 */ /* 0x0041e80000100800 */
[----:B0-----:R-:W2:Y:S04]  /*49ec0*/  LDL.LU R0, [R1+0x8a4] ;  /* 0x0008a40001007983 */ /* 0x001ea80000300800 */
[----:B------:R-:W4:Y:S04]  /*49ed0*/  LDL.LU R2, [R1+0x8a8] ;  /* 0x0008a80001027983 */ /* 0x000f280000300800 */
[----:B--2---:R0:W-:Y:S04]  /*49ee0*/  STL [R1+0x54], R0 ;  /* 0x0000540001007387 */ /* 0x0041e80000100800 */
[----:B0-----:R-:W2:Y:S04]  /*49ef0*/  LDL.LU R0, [R1+0x8ac] ;  /* 0x0008ac0001007983 */ /* 0x001ea80000300800 */
[----:B----4-:R0:W-:Y:S04]  /*49f00*/  STL [R1+0x58], R2 ;  /* 0x0000580201007387 */ /* 0x0101e80000100800 */
[----:B0-----:R-:W4:Y:S01]  /*49f10*/  LDL.LU R2, [R1+0x8b0] ;  /* 0x0008b00001027983 */ /* 0x001f220000300800 */
[----:B---3--:R-:W-:-:S03]  /*49f20*/  FSETP.GEU.AND P5, PT, R8, 1.175494350822287508e-38, PT ;  /* 0x008000000800780b */ /* 0x008fc60003fae000 */
[----:B--2---:R0:W-:Y:S02]  /*49f30*/  STL [R1+0x5c], R0 ;  /* 0x00005c0001007387 */ /* 0x0041e40000100800 */
[----:B0-----:R-:W-:Y:S02]  /*49f40*/  FMUL R0, R8, 8388608 ;  /* 0x4b00000008007820 */ /* 0x001fe40000400000 */
[----:B----4-:R0:W-:Y:S04]  /*49f50*/  STL [R1+0x60], R2 ;  /* 0x0000600201007387 */ /* 0x0101e80000100800 */
[----:B------:R-:W2:Y:S04]  /*49f60*/  LDL.LU R7, [R1+0xa70] ;  /* 0x000a700001077983 */ /* 0x000ea80000300800 */
[----:B0-----:R-:W3:Y:S04]  /*49f70*/  LDL.LU R2, [R1+0x8b4] ;  /* 0x0008b40001027983 */ /* 0x001ee80000300800 */
[----:B------:R-:W4:Y:S04]  /*49f80*/  LDL.LU R3, [R1+0x8b8] ;  /* 0x0008b80001037983 */ /* 0x000f280000300800 */
[----:B---3--:R0:W-:Y:S04]  /*49f90*/  STL [R1+0x64], R2 ;  /* 0x0000640201007387 */ /* 0x0081e80000100800 */
[----:B------:R-:W-:Y:S04]  /*49fa0*/  STL [R1+0x19b4], R8 ;  /* 0x0019b40801007387 */ /* 0x000fe80000100800 */
[----:B----4-:R1:W-:Y:S01]  /*49fb0*/  STL [R1+0x68], R3 ;  /* 0x0000680301007387 */ /* 0x0103e20000100800 */
[----:B0-----:R-:W-:-:S03]  /*49fc0*/  FSEL R2, R0, R8, !P5 ;  /* 0x0000000800027208 */ /* 0x001fc60006800000 */
[----:B-1----:R-:W3:Y:S01]  /*49fd0*/  LDL.LU R3, [R1+0x8bc] ;  /* 0x0008bc0001037983 */ /* 0x002ee20000300800 */
[C---:B--2---:R-:W-:Y:S01]  /*49fe0*/  FMUL R0, R7.reuse, 8388608 ;  /* 0x4b00000007007820 */ /* 0x044fe20000400000 */
[----:B------:R-:W-:Y:S02]  /*49ff0*/  FSETP.GEU.AND P6, PT, R7, 1.175494350822287508e-38, PT ;  /* 0x008000000700780b */ /* 0x000fe40003fce000 */
[----:B------:R0:W-:Y:S02]  /*4a000*/  STL [R1+0x18], R2 ;  /* 0x0000180201007387 */ /* 0x0001e40000100800 */
[----:B------:R-:W-:Y:S02]  /*4a010*/  FSEL R0, R0, R7, !P6 ;  /* 0x0000000700007208 */ /* 0x000fe40007000000 */
[----:B0-----:R-:W-:Y:S01]  /*4a020*/  IADD3 R2, R2, -0x3f3504f3, RZ ;  /* 0xc0cafb0d02027810 */ /* 0x001fe20007ffe0ff */
[----:B---3--:R0:W-:Y:S04]  /*4a030*/  STL [R1+0x6c], R3 ;  /* 0x00006c0301007387 */ /* 0x0081e80000100800 */
[----:B------:R-:W2:Y:S04]  /*4a040*/  LDL.LU R6, [R1+0xa74] ;  /* 0x000a740001067983 */ /* 0x000ea80000300800 */
[----:B0-----:R-:W3:Y:S04]  /*4a050*/  LDL.LU R3, [R1+0x8c0] ;  /* 0x0008c00001037983 */ /* 0x001ee80000300800 */
[----:B------:R0:W-:Y:S04]  /*4a060*/  STL [R1+0x19dc], R7 ;  /* 0x0019dc0701007387 */ /* 0x0001e80000100800 */
[----:B---3--:R-:W-:Y:S04]  /*4a070*/  STL [R1+0x70], R3 ;  /* 0x0000700301007387 */ /* 0x008fe80000100800 */
[----:B------:R1:W-:Y:S04]  /*4a080*/  STL [R1+0x14], R0 ;  /* 0x0000140001007387 */ /* 0x0003e80000100800 */
[----:B0-----:R-:W3:Y:S01]  /*4a090*/  LDL R7, [R1+0x14] ;  /* 0x0000140001077983 */ /* 0x001ee20000100800 */
[----:B--2---:R-:W-:-:S02]  /*4a0a0*/  FSETP.GEU.AND P0, PT, R6, 1.175494350822287508e-38, PT ;  /* 0x008000000600780b */ /* 0x004fc40003f0e000 */
[----:B-1----:R-:W-:Y:S01]  /*4a0b0*/  LOP3.LUT R0, R2, 0xff800000, RZ, 0xc0, !PT ;  /* 0xff80000002007812 */ /* 0x002fe200078ec0ff */
[----:B------:R-:W-:-:S03]  /*4a0c0*/  FMUL R2, R6, 8388608 ;  /* 0x4b00000006027820 */ /* 0x000fc60000400000 */
[----:B------:R0:W1:Y:S01]  /*4a0d0*/  I2F R13, R0 ;  /* 0x00000000000d7306 */ /* 0x0000620000201400 */
[----:B---3--:R-:W-:Y:S01]  /*4a0e0*/  STL [R1+0x1c94], R7 ;  /* 0x001c940701007387 */ /* 0x008fe20000100800 */
[----:B------:R-:W-:Y:S02]  /*4a0f0*/  FSEL R11, RZ, -23, P5 ;  /* 0xc1b80000ff0b7808 */ /* 0x000fe40002800000 */
[----:B------:R-:W-:Y:S01]  /*4a100*/  IADD3 R12, R7, -0x3f3504f3, RZ ;  /* 0xc0cafb0d070c7810 */ /* 0x000fe20007ffe0ff */
[----:B------:R0:W-:Y:S04]  /*4a110*/  STL [R1+0x1c98], R0 ;  /* 0x001c980001007387 */ /* 0x0001e80000100800 */
[----:B------:R-:W2:Y:S04]  /*4a120*/  LDL.LU R5, [R1+0xa78] ;  /* 0x000a780001057983 */ /* 0x000ea80000300800 */
[----:B------:R-:W3:Y:S01]  /*4a130*/  LDL.LU R3, [R1+0x8c4] ;  /* 0x0008c40001037983 */ /* 0x000ee20000300800 */
[----:B------:R-:W-:-:S02]  /*4a140*/  FSEL R16, RZ, -23, P0 ;  /* 0xc1b80000ff107808 */ /* 0x000fc40000000000 */
[----:B0-----:R-:W-:Y:S01]  /*4a150*/  FSEL R0, R2, R6, !P0 ;  /* 0x0000000602007208 */ /* 0x001fe20004000000 */
[----:B------:R-:W-:Y:S01]  /*4a160*/  STL [R1+0x1a04], R6 ;  /* 0x001a040601007387 */ /* 0x000fe20000100800 */
[----:B------:R-:W-:-:S04]  /*4a170*/  LOP3.LUT R12, R12, 0xff800000, RZ, 0xc0, !PT ;  /* 0xff8000000c0c7812 */ /* 0x000fc800078ec0ff */
[----:B------:R-:W0:Y:S01]  /*4a180*/  I2F R14, R12 ;  /* 0x0000000c000e7306 */ /* 0x000e220000201400 */
[C---:B--2---:R-:W-:Y:S01]  /*4a190*/  FMUL R2, R5.reuse, 8388608 ;  /* 0x4b00000005027820 */ /* 0x044fe20000400000 */
[----:B------:R-:W-:Y:S01]  /*4a1a0*/  FSETP.GEU.AND P1, PT, R5, 1.175494350822287508e-38, PT ;  /* 0x008000000500780b */ /* 0x000fe20003f2e000 */
[----:B---3--:R2:W-:Y:S04]  /*4a1b0*/  STL [R1+0x74], R3 ;  /* 0x0000740301007387 */ /* 0x0085e80000100800 */
[----:B------:R3:W-:Y:S04]  /*4a1c0*/  STL [R1+0x10], R0 ;  /* 0x0000100001007387 */ /* 0x0007e80000100800 */
[----:B------:R-:W4:Y:S01]  /*4a1d0*/  LDL.LU R4, [R1+0xa7c] ;  /* 0x000a7c0001047983 */ /* 0x000f220000300800 */
[----:B--2---:R-:W-:-:S03]  /*4a1e0*/  IADD3 R3, R0, -0x3f3504f3, RZ ;  /* 0xc0cafb0d00037810 */ /* 0x004fc60007ffe0ff */
[----:B---3--:R-:W2:Y:S01]  /*4a1f0*/  LDL.LU R0, [R1+0x8c8] ;  /* 0x0008c80001007983 */ /* 0x008ea20000300800 */
[----:B------:R-:W-:-:S03]  /*4a200*/  FSEL R6, R2, R5, !P1 ;  /* 0x0000000502067208 */ /* 0x000fc60004800000 */
[----:B------:R-:W-:Y:S04]  /*4a210*/  STL [R1+0x1a2c], R5 ;  /* 0x001a2c0501007387 */ /* 0x000fe80000100800 */
[----:B--2---:R2:W-:Y:S04]  /*4a220*/  STL [R1+0x78], R0 ;  /* 0x0000780001007387 */ /* 0x0045e80000100800 */
[----:B------:R-:W-:Y:S01]  /*4a230*/  STL [R1+0xc], R6 ;  /* 0x00000c0601007387 */ /* 0x000fe20000100800 */
[----:B--2---:R-:W-:-:S05]  /*4a240*/  LOP3.LUT R0, R3, 0xff800000, RZ, 0xc0, !PT ;  /* 0xff80000003007812 */ /* 0x004fca00078ec0ff */
[----:B------:R-:W-:Y:S04]  /*4a250*/  STL [R1+0x54c], R0 ;  /* 0x00054c0001007387 */ /* 0x000fe80000100800 */
[----:B------:R-:W2:Y:S04]  /*4a260*/  LDL.LU R10, [R1+0xa80] ;  /* 0x000a8000010a7983 */ /* 0x000ea80000300800 */
[----:B------:R-:W3:Y:S01]  /*4a270*/  LDL.LU R8, [R1+0x8cc] ;  /* 0x0008cc0001087983 */ /* 0x000ee20000300800 */
[C---:B----4-:R-:W-:Y:S01]  /*4a280*/  FMUL R2, R4.reuse, 8388608 ;  /* 0x4b00000004027820 */ /* 0x050fe20000400000 */
[----:B------:R-:W-:-:S02]  /*4a290*/  FSETP.GEU.AND P2, PT, R4, 1.175494350822287508e-38, PT ;  /* 0x008000000400780b */ /* 0x000fc40003f4e000 */
[----:B------:R-:W-:Y:S02]  /*4a2a0*/  IADD3 R3, R6, -0x3f3504f3, RZ ;  /* 0xc0cafb0d06037810 */ /* 0x000fe40007ffe0ff */
[----:B------:R-:W-:Y:S02]  /*4a2b0*/  FSEL R5, R2, R4, !P2 ;  /* 0x0000000402057208 */ /* 0x000fe40005000000 */
[----:B------:R-:W-:Y:S01]  /*4a2c0*/  LOP3.LUT R3, R3, 0xff800000, RZ, 0xc0, !PT ;  /* 0xff80000003037812 */ /* 0x000fe200078ec0ff */
[----:B---3--:R3:W-:Y:S04]  /*4a2d0*/  STL [R1+0x1c4c], R8 ;  /* 0x001c4c0801007387 */ /* 0x0087e80000100800 */
[----:B------:R-:W-:Y:S04]  /*4a2e0*/  STL [R1+0x1a54], R4 ;  /* 0x001a540401007387 */ /* 0x000fe80000100800 */
[----:B------:R-:W-:Y:S04]  /*4a2f0*/  STL [R1+0x8], R5 ;  /* 0x0000080501007387 */ /* 0x000fe80000100800 */
[----:B------:R-:W-:Y:S04]  /*4a300*/  STL [R1+0x540], R3 ;  /* 0x0005400301007387 */ /* 0x000fe80000100800 */
[----:B------:R-:W4:Y:S04]  /*4a310*/  LDL.LU R9, [R1+0xa84] ;  /* 0x000a840001097983 */ /* 0x000f280000300800 */
[----:B------:R-:W4:Y:S01]  /*4a320*/  LDL.LU R20, [R1+0xa88] ;  /* 0x000a880001147983 */ /* 0x000f220000300800 */
[C---:B--2---:R-:W-:Y:S01]  /*4a330*/  FMUL R2, R10.reuse, 8388608 ;  /* 0x4b0000000a027820 */ /* 0x044fe20000400000 */
[----:B------:R-:W-:-:S02]  /*4a340*/  FSETP.GEU.AND P3, PT, R10, 1.175494350822287508e-38, PT ;  /* 0x008000000a00780b */ /* 0x000fc40003f6e000 */
[----:B------:R-:W-:Y:S02]  /*4a350*/  IADD3 R27, R5, -0x3f3504f3, RZ ;  /* 0xc0cafb0d051b7810 */ /* 0x000fe40007ffe0ff */
[----:B---3--:R-:W-:Y:S02]  /*4a360*/  FSEL R8, R2, R10, !P3 ;  /* 0x0000000a02087208 */ /* 0x008fe40005800000 */
[----:B------:R-:W-:Y:S01]  /*4a370*/  LOP3.LUT R27, R27, 0xff800000, RZ, 0xc0, !PT ;  /* 0xff8000001b1b7812 */ /* 0x000fe200078ec0ff */
[----:B------:R-:W-:Y:S04]  /*4a380*/  STL [R1+0x1a7c], R10 ;  /* 0x001a7c0a01007387 */ /* 0x000fe80000100800 */
[----:B------:R-:W-:Y:S04]  /*4a390*/  STL [R1+0x4], R8 ;  /* 0x0000040801007387 */ /* 0x000fe80000100800 */
[----:B------:R-:W-:Y:S04]  /*4a3a0*/  STL [R1+0x1c90], R27 ;  /* 0x001c901b01007387 */ /* 0x000fe80000100800 */
[----:B------:R-:W2:Y:S01]  /*4a3b0*/  LDL.LU R19, [R1+0xa8c] ;  /* 0x000a8c0001137983 */ /* 0x000ea20000300800 */
[C---:B----4-:R-:W-:Y:S01]  /*4a3c0*/  FMUL R2, R9.reuse, 8388608 ;  /* 0x4b00000009027820 */ /* 0x050fe20000400000 */
[----:B------:R-:W-:-:S04]  /*4a3d0*/  FSETP.GEU.AND P4, PT, R9, 1.175494350822287508e-38, PT ;  /* 0x008000000900780b */ /* 0x000fc80003f8e000 */
[----:B------:R-:W-:Y:S01]  /*4a3e0*/  FSEL R2, R2, R9, !P4 ;  /* 0x0000000902027208 */ /* 0x000fe20006000000 */
[----:B------:R-:W-:Y:S04]  /*4a3f0*/  STL [R1+0x1aa4], R9 ;  /* 0x001aa40901007387 */ /* 0x000fe80000100800 */
[----:B------:R3:W-:Y:S04]  /*4a400*/  STL [R1], R2 ;  /* 0x0000000201007387 */ /* 0x0007e80000100800 */
[----:B------:R-:W4:Y:S01]  /*4a410*/  LDL.LU R18, [R1+0xa90] ;  /* 0x000a900001127983 */ /* 0x000f220000300800 */
[----:B---3--:R-:W-:-:S04]  /*4a420*/  IADD3 R2, R2, -0x3f3504f3, RZ ;  /* 0xc0cafb0d02027810 */ /* 0x008fc80007ffe0ff */
[----:B------:R-:W-:Y:S01]  /*4a430*/  LOP3.LUT R5, R2, 0xff800000, RZ, 0xc0, !PT ;  /* 0xff80000002057812 */ /* 0x000fe200078ec0ff */
[----:B------:R-:W-:Y:S03]  /*4a440*/  STL [R1+0x1acc], R20 ;  /* 0x001acc1401007387 */ /* 0x000fe60000100800 */
[----:B------:R3:W-:Y:S01]  /*4a450*/  I2F R22, R5 ;  /* 0x0000000500167306 */ /* 0x0007e20000201400 */
[----:B------:R3:W-:Y:S04]  /*4a460*/  STL [R1+0x53c], R5 ;  /* 0x00053c0501007387 */ /* 0x0007e80000100800 */
[----:B---3--:R-:W3:Y:S01]  /*4a470*/  LDL.LU R5, [R1+0x8d0] ;  /* 0x0008d00001057983 */ /* 0x008ee20000300800 */
[C---:B------:R-:W-:Y:S01]  /*4a480*/  FMUL R29, R20.reuse, 8388608 ;  /* 0x4b000000141d7820 */ /* 0x040fe20000400000 */
[----:B------:R-:W-:Y:S01]  /*4a490*/  FSETP.GEU.AND P5, PT, R20, 1.175494350822287508e-38, PT ;  /* 0x008000001400780b */ /* 0x000fe20003fae000 */
[----:B------:R0:W1:Y:S01]  /*4a4a0*/  I2F R7, R3 ;  /* 0x0000000300077306 */ /* 0x0000620000201400 */
[----:B--2---:R-:W-:-:S02]  /*4a4b0*/  FMUL R28, R19, 8388608 ;  /* 0x4b000000131c7820 */ /* 0x004fc40000400000 */
[----:B------:R-:W-:Y:S02]  /*4a4c0*/  FSEL R29, R29, R20, !P5 ;  /* 0x000000141d1d7208 */ /* 0x000fe40006800000 */
[----:B0-----:R-:W-:Y:S02]  /*4a4d0*/  FSEL R3, RZ, -23, P6 ;  /* 0xc1b80000ff037808 */ /* 0x001fe40003000000 */
[----:B------:R-:W-:Y:S02]  /*4a4e0*/  FSETP.GEU.AND P6, PT, R19, 1.175494350822287508e-38, PT ;  /* 0x008000001300780b */ /* 0x000fe40003fce000 */
[----:B------:R-:W-:Y:S02]  /*4a4f0*/  IADD3 R2, R29, -0x3f3504f3, RZ ;  /* 0xc0cafb0d1d027810 */ /* 0x000fe40007ffe0ff */
[----:B------:R-:W-:Y:S01]  /*4a500*/  FSEL R28, R28, R19, !P6 ;  /* 0x000000131c1c7208 */ /* 0x000fe20007000000 */
[----:B---3--:R0:W-:Y:S02]  /*4a510*/  STL [R1+0x90], R5 ;  /* 0x0000900501007387 */ /* 0x0081e40000100800 */
[----:B0-----:R-:W-:-:S02]  /*4a520*/  LOP3.LUT R5, R2, 0xff800000, RZ, 0xc0, !PT ;  /* 0xff80000002057812 */ /* 0x001fc400078ec0ff */
[----:B------:R-:W-:Y:S02]  /*4a530*/  IADD3 R2, R28, -0x3f3504f3, RZ ;  /* 0xc0cafb0d1c027810 */ /* 0x000fe40007ffe0ff */
[----:B------:R0:W-:Y:S01]  /*4a540*/  I2F R25, R5 ;  /* 0x0000000500197306 */ /* 0x0001e20000201400 */
[----:B------:R-:W-:Y:S04]  /*4a550*/  STL [R1+0x1af4], R19 ;  /* 0x001af41301007387 */ /* 0x000fe80000100800 */
[----:B------:R-:W2:Y:S01]  /*4a560*/  LDL.LU R17, [R1+0xa94] ;  /* 0x000a940001117983 */ /* 0x000ea20000300800 */
[----:B0-----:R-:W-:-:S03]  /*4a570*/  LOP3.LUT R5, R2, 0xff800000, RZ, 0xc0, !PT ;  /* 0xff80000002057812 */ /* 0x001fc600078ec0ff */
[----:B----4-:R0:W-:Y:S01]  /*4a580*/  STL [R1+0x1b1c], R18 ;  /* 0x001b1c1201007387 */ /* 0x0101e20000100800 */
[----:B------:R3:W-:Y:S03]  /*4a590*/  I2F R21, R5 ;  /* 0x0000000500157306 */ /* 0x0007e60000201400 */
[----:B------:R-:W4:Y:S04]  /*4a5a0*/  LDL.LU R9, [R1+0x8d4] ;  /* 0x0008d40001097983 */ /* 0x000f280000300800 */
[----:B---3--:R-:W3:Y:S01]  /*4a5b0*/  LDL.LU R5, [R1+0x8d8] ;  /* 0x0008d80001057983 */ /* 0x008ee20000300800 */
[C---:B------:R-:W-:Y:S01]  /*4a5c0*/  FMUL R23, R18.reuse, 8388608 ;  /* 0x4b00000012177820 */ /* 0x040fe20000400000 */
[----:B------:R-:W-:-:S04]  /*4a5d0*/  FSETP.GEU.AND P0, PT, R18, 1.175494350822287508e-38, PT ;  /* 0x008000001200780b */ /* 0x000fc80003f0e000 */
[----:B------:R-:W-:Y:S01]  /*4a5e0*/  FSEL R23, R23, R18, !P0 ;  /* 0x0000001217177208 */ /* 0x000fe20004000000 */
[----:B----4-:R-:W-:Y:S04]  /*4a5f0*/  STL [R1+0x94], R9 ;  /* 0x0000940901007387 */ /* 0x010fe80000100800 */
[----:B---3--:R3:W-:Y:S04]  /*4a600*/  STL [R1+0x1be4], R5 ;  /* 0x001be40501007387 */ /* 0x0087e80000100800 */
[----:B--2---:R-:W-:Y:S04]  /*4a610*/  STL [R1+0x1b44], R17 ;  /* 0x001b441101007387 */ /* 0x004fe80000100800 */
[----:B0-----:R-:W2:Y:S04]  /*4a620*/  LDL.LU R18, [R1+0x8dc] ;  /* 0x0008dc0001127983 */ /* 0x001ea80000300800 */
[----:B---3--:R-:W3:Y:S01]  /*4a630*/  LDL.LU R5, [R1+0x8e0] ;  /* 0x0008e00001057983 */ /* 0x008ee20000300800 */
[----:B------:R-:W-:Y:S01]  /*4a640*/  IADD3 R26, R8, -0x3f3504f3, RZ ;  /* 0xc0cafb0d081a7810 */ /* 0x000fe20007ffe0ff */
[----:B------:R-:W0:Y:S01]  /*4a650*/  I2F R0, R0 ;  /* 0x0000000000007306 */ /* 0x000e220000201400 */
[----:B-1----:R-:W-:Y:S01]  /*4a660*/  MOV R6, R13 ;  /* 0x0000000d00067202 */ /* 0x002fe20000000f00 */
[C---:B------:R-:W-:Y:S01]  /*4a670*/  FMUL R24, R17.reuse, 8388608 ;  /* 0x4b00000011187820 */ /* 0x040fe20000400000 */
[----:B------:R-:W-:Y:S01]  /*4a680*/  FSEL R13, RZ, -23, P1 ;  /* 0xc1b80000ff0d7808 */ /* 0x000fe20000800000 */
[----:B---3--:R1:W-:Y:S04]  /*4a690*/  STL [R1+0x98], R5 ;  /* 0x0000980501007387 */ /* 0x0083e80000100800 */
[----:B-1----:R-:W3:Y:S01]  /*4a6a0*/  LDL.LU R5, [R1+0x8e4] ;  /* 0x0008e40001057983 */ /* 0x002ee20000300800 */
[----:B------:R-:W-:-:S02]  /*4a6b0*/  FSETP.GEU.AND P1, PT, R17, 1.175494350822287508e-38, PT ;  /* 0x008000001100780b */ /* 0x000fc40003f2e000 */
[----:B------:R-:W-:Y:S01]  /*4a6c0*/  LOP3.LUT R26, R26, 0xff800000, RZ, 0xc0, !PT ;  /* 0xff8000001a1a7812 */ /* 0x000fe200078ec0ff */
[----:B------:R-:W-:Y:S01]  /*4a6d0*/  I2F R10, R27 ;  /* 0x0000001b000a7306 */ /* 0x000fe20000201400 */
[----:B------:R-:W-:Y:S02]  /*4a6e0*/  IADD3 R2, R23, -0x3f3504f3, RZ ;  /* 0xc0cafb0d17027810 */ /* 0x000fe40007ffe0ff */
[----:B------:R-:W-:Y:S02]  /*4a6f0*/  FSEL R24, R24, R17, !P1 ;  /* 0x0000001118187208 */ /* 0x000fe40004800000 */
[----:B------:R-:W4:Y:S01]  /*4a700*/  LDL.LU R17, [R1+0x8e8] ;  /* 0x0008e80001117983 */ /* 0x000f220000300800 */
[----:B------:R-:W-:Y:S02]  /*4a710*/  LOP3.LUT R9, R2, 0xff800000, RZ, 0xc0, !PT ;  /* 0xff80000002097812 */ /* 0x000fe400078ec0ff */
[----:B------:R-:W1:Y:S01]  /*4a720*/  I2F R4, R26 ;  /* 0x0000001a00047306 */ /* 0x000e620000201400 */
[----:B------:R-:W-:Y:S01]  /*4a730*/  IADD3 R2, R24, -0x3f3504f3, RZ ;  /* 0xc0cafb0d18027810 */ /* 0x000fe20007ffe0ff */
[----:B------:R-:W-:-:S03]  /*4a740*/  FFMA.FTZ R3, R14, 1.1920928955078125e-07, R3 ;  /* 0x340000000e037823 */ /* 0x000fc60000010003 */
[----:B------:R-:W-:-:S03]  /*4a750*/  LOP3.LUT R2, R2, 0xff800000, RZ, 0xc0, !PT ;  /* 0xff80000002027812 */ /* 0x000fc600078ec0ff */
[----:B------:R0:W1:Y:S08]  /*4a760*/  I2F R15, R9 ;  /* 0x00000009000f7306 */ /* 0x0000700000201400 */
[----:B------:R1:W2:Y:S01]  /*4a770*/  I2F R14, R2 ;  /* 0x00000002000e7306 */ /* 0x0002a20000201400 */
[----:B0-----:R-:W-:Y:S01]  /*4a780*/  FFMA.FTZ R9, R7, 1.1920928955078125e-07, R13 ;  /* 0x3400000007097823 */ /* 0x001fe2000001000d */
[----:B-1----:R-:W-:-:S05]  /*4a790*/  FSEL R2, RZ, -23, P4 ;  /* 0xc1b80000ff027808 */ /* 0x002fca0002000000 */
[----:B------:R-:W-:Y:S01]  /*4a7a0*/  FFMA.FTZ R2, R22, 1.1920928955078125e-07, R2 ;  /* 0x3400000016027823 */ /* 0x000fe20000010002 */
[----:B---3--:R0:W-:Y:S04]  /*4a7b0*/  STL [R1+0x9c], R5 ;  /* 0x00009c0501007387 */ /* 0x0081e80000100800 */
[----:B------:R-:W3:Y:S01]  /*4a7c0*/  LDL.LU R19, [R1+0x8ec] ;  /* 0x0008ec0001137983 */ /* 0x000ee20000300800 */
[----:B0-----:R-:W-:Y:S01]  /*4a7d0*/  FFMA.FTZ R5, R6, 1.1920928955078125e-07, R11 ;  /* 0x3400000006057823 */ /* 0x001fe2000001000b */
[----:B------:R-:W-:-:S04]  /*4a7e0*/  FSEL R11, RZ, -23, P2 ;  /* 0xc1b80000ff0b7808 */ /* 0x000fc80001000000 */
[----:B------:R0:W-:Y:S04]  /*4a7f0*/  STL [R1+0x6d0], R5 ;  /* 0x0006d00501007387 */ /* 0x0001e80000100800 */
[----:B------:R1:W-:Y:S04]  /*4a800*/  STL [R1+0x6cc], R3 ;  /* 0x0006cc0301007387 */ /* 0x0003e80000100800 */
[----:B------:R-:W3:Y:S01]  /*4a810*/  LDL R6, [R1+0x18] ;  /* 0x0000180001067983 */ /* 0x000ee20000100800 */
[----:B0-----:R-:W-:-:S03]  /*4a820*/  FFMA.FTZ R5, R0, 1.1920928955078125e-07, R16 ;  /* 0x3400000000057823 */ /* 0x001fc60000010010 */
[----:B------:R-:W3:Y:S01]  /*4a830*/  LDL.LU R0, [R1+0x1c98] ;  /* 0x001c980001007983 */ /* 0x000ee20000300800 */
[----:B-1----:R-:W-:-:S03]  /*4a840*/  FSEL R3, RZ, -23, P3 ;  /* 0xc1b80000ff037808 */ /* 0x002fc60001800000 */
[----:B------:R-:W3:Y:S04]  /*4a850*/  LDL.LU R7, [R1+0x1c94] ;  /* 0x001c940001077983 */ /* 0x000ee80000300800 */
[----:B------:R0:W-:Y:S01]  /*4a860*/  STL [R1+0x6c8], R5 ;  /* 0x0006c80501007387 */ /* 0x0001e20000100800 */
[----:B------:R-:W-:-:S03]  /*4a870*/  FFMA.FTZ R3, R4, 1.1920928955078125e-07, R3 ;  /* 0x3400000004037823 */ /* 0x000fc60000010003 */
[----:B------:R-:W-:Y:S01]  /*4a880*/  STL [R1+0x6c4], R9 ;  /* 0x0006c40901007387 */ /* 0x000fe20000100800 */
[----:B0-----:R-:W-:-:S05]  /*4a890*/  FFMA.FTZ R5, R10, 1.1920928955078125e-07, R11 ;  /* 0x340000000a057823 */ /* 0x001fca000001000b */
[----:B------:R-:W-:Y:S04]  /*4a8a0*/  STL [R1+0x6c0], R5 ;  /* 0x0006c00501007387 */ /* 0x000fe80000100800 */
[----:B------:R0:W-:Y:S04]  /*4a8b0*/  STL [R1+0x59c], R3 ;  /* 0x00059c0301007387 */ /* 0x0001e80000100800 */
[----:B------:R1:W-:Y:S04]  /*4a8c0*/  STL [R1+0x598], R2 ;  /* 0x0005980201007387 */ /* 0x0003e80000100800 */
[----:B------:R-:W3:Y:S01]  /*4a8d0*/  LDL.LU R16, [R1+0xa98] ;  /* 0x000a980001107983 */ /* 0x000ee20000300800 */
[----:B------:R-:W-:-:S02]  /*4a8e0*/  FSEL R13, RZ, -23, P5 ;  /* 0xc1b80000ff0d7808 */ /* 0x000fc40002800000 */
[----:B------:R-:W-:Y:S02]  /*4a8f0*/  FSEL R11, RZ, -23, P6 ;  /* 0xc1b80000ff0b7808 */ /* 0x000fe40003000000 */
[----:B0-----:R-:W-:Y:S02]  /*4a900*/  FSEL R3, RZ, -23, P0 ;  /* 0xc1b80000ff037808 */ /* 0x001fe40000000000 */
[----:B-1----:R-:W-:Y:S01]  /*4a910*/  FSEL R2, RZ, -23, P1 ;  /* 0xc1b80000ff027808 */ /* 0x002fe20000800000 */
[----:B------:R-:W-:Y:S02]  /*4a920*/  FFMA.FTZ R9, R25, 1.1920928955078125e-07, R13 ;  /* 0x3400000019097823 */ /* 0x000fe4000001000d */
[----:B------:R-:W-:Y:S02]  /*4a930*/  FFMA.FTZ R5, R21, 1.1920928955078125e-07, R11 ;  /* 0x3400000015057823 */ /* 0x000fe4000001000b */
[----:B------:R-:W-:Y:S02]  /*4a940*/  FFMA.FTZ R4, R15, 1.1920928955078125e-07, R3 ;  /* 0x340000000f047823 */ /* 0x000fe40000010003 */
[----:B--2---:R-:W-:Y:S01]  /*4a950*/  FFMA.FTZ R3, R14, 1.1920928955078125e-07, R2 ;  /* 0x340000000e037823 */ /* 0x004fe20000010002 */
[----:B------:R-:W-:Y:S04]  /*4a960*/  STL [R1+0x594], R9 ;  /* 0x0005940901007387 */ /* 0x000fe80000100800 */
[----:B------:R-:W-:Y:S04]  /*4a970*/  STL [R1+0x590], R5 ;  /* 0x0005900501007387 */ /* 0x000fe80000100800 */
[----:B------:R-:W-:Y:S04]  /*4a980*/  STL [R1+0x58c], R4 ;  /* 0x00058c0401007387 */ /* 0x000fe80000100800 */
[----:B------:R-:W-:Y:S04]  /*4a990*/  STL [R1+0x584], R3 ;  /* 0x0005840301007387 */ /* 0x000fe80000100800 */
[----:B------:R-:W2:Y:S04]  /*4a9a0*/  LDL.LU R15, [R1+0xa9c] ;  /* 0x000a9c00010f7983 */ /* 0x000ea80000300800 */
[----:B------:R-:W4:Y:S04]  /*4a9b0*/  LDL.LU R14, [R1+0xaa0] ;  /* 0x000aa000010e7983 */ /* 0x000f280000300800 */
[----:B---3--:R-:W-:Y:S04]  /*4a9c0*/  STL [R1+0x1b6c], R16 ;  /* 0x001b6c1001007387 */ /* 0x008fe80000100800 */
[----:B------:R-:W3:Y:S04]  /*4a9d0*/  LDL.LU R13, [R1+0xaa4] ;  /* 0x000aa400010d7983 */ /* 0x000ee80000300800 */
[----:B------:R-:W3:Y:S01]  /*4a9e0*/  LDL.LU R11, [R1+0xaa8] ;  /* 0x000aa800010b7983 */ /* 0x000ee20000300800 */
[----:B------:R-:W-:Y:S01]  /*4a9f0*/  IMAD.IADD R25, R6, 0x1, -R0 ;  /* 0x0000000106197824 */ /* 0x000fe200078e0a00 */
[C---:B------:R-:W-:Y:S01]  /*4aa00*/  FSETP.GEU.AND P0, PT, R16.reuse, 1.175494350822287508e-38, PT ;  /* 0x008000001000780b */ /* 0x040fe20003f0e000 */
[----:B------:R-:W-:-:S02]  /*4aa10*/  FMUL R2, R16, 8388608 ;  /* 0x4b00000010027820 */ /* 0x000fc40000400000 */
[----:B------:R-:W-:-:S03]  /*4aa20*/  FADD R25, R25, -1 ;  /* 0xbf80000019197421 */ /* 0x000fc60000000000 */
[----:B------:R-:W-:Y:S01]  /*4aa30*/  FSEL R2, R2, R16, !P0 ;  /* 0x0000001002027208 */ /* 0x000fe20004000000 */
[C---:B--2---:R-:W-:Y:S01]  /*4aa40*/  FMUL R22, R15.reuse, 8388608 ;  /* 0x4b0000000f167820 */ /* 0x044fe20000400000 */
[----:B------:R-:W-:Y:S01]  /*4aa50*/  FSETP.GEU.AND P1, PT, R15, 1.175494350822287508e-38, PT ;  /* 0x008000000f00780b */ /* 0x000fe20003f2e000 */
[----:B------:R0:W-:Y:S03]  /*4aa60*/  STL [R1+0x1b94], R15 ;  /* 0x001b940f01007387 */ /* 0x0001e60000100800 */
[----:B------:R-:W-:-:S04]  /*4aa70*/  FSEL R22, R22, R15, !P1 ;  /* 0x0000000f16167208 */ /* 0x000fc80004800000 */
[----:B------:R-:W-:Y:S02]  /*4aa80*/  IADD3 R0, R22, -0x3f3504f3, RZ ;  /* 0xc0cafb0d16007810 */ /* 0x000fe40007ffe0ff */
[----:B0-----:R-:W-:Y:S02]  /*4aa90*/  MOV R15, 0x3dc6b27f ;  /* 0x3dc6b27f000f7802 */ /* 0x001fe40000000f00 */
[----:B------:R-:W-:-:S03]  /*4aaa0*/  LOP3.LUT R16, R0, 0xff800000, RZ, 0xc0, !PT ;  /* 0xff80000000107812 */ /* 0x000fc600078ec0ff */
[----:B------:R-:W-:Y:S01]  /*4aab0*/  FFMA.FTZ R0, R25, R15, -0.16845393180847167969 ;  /* 0xbe2c7f3019007423 */ /* 0x000fe2000001000f */
[----:B------:R-:W-:-:S03]  /*4aac0*/  IADD3 R3, R2, -0x3f3504f3, RZ ;  /* 0xc0cafb0d02037810 */ /* 0x000fc60007ffe0ff */
[----:B------:R-:W-:Y:S01]  /*4aad0*/  FFMA.FTZ R4, R25, R0, 0.1716887056827545166 ;  /* 0x3e2fcf2a19047423 */ /* 0x000fe20000010000 */
[----:B------:R-:W-:Y:S01]  /*4aae0*/  IADD3 R0, R7, -R12, RZ ;  /* 0x8000000c07007210 */ /* 0x000fe20007ffe0ff */
[C---:B----4-:R-:W-:Y:S01]  /*4aaf0*/  FMUL R21, R14.reuse, 8388608 ;  /* 0x4b0000000e157820 */ /* 0x050fe20000400000 */
[----:B------:R-:W-:Y:S01]  /*4ab00*/  FSETP.GEU.AND P2, PT, R14, 1.175494350822287508e-38, PT ;  /* 0x008000000e00780b */ /* 0x000fe20003f4e000 */
[----:B------:R-:W-:Y:S01]  /*4ab10*/  FFMA.FTZ R12, R25, R4, -0.17900948226451873779 ;  /* 0xbe374e43190c7423 */ /* 0x000fe20000010004 */
[----:B------:R-:W-:Y:S02]  /*4ab20*/  LOP3.LUT R20, R3, 0xff800000, RZ, 0xc0, !PT ;  /* 0xff80000003147812 */ /* 0x000fe400078ec0ff */
[----:B------:R-:W-:Y:S01]  /*4ab30*/  FSEL R21, R21, R14, !P2 ;  /* 0x0000000e15157208 */ /* 0x000fe20005000000 */
[----:B------:R-:W-:-:S03]  /*4ab40*/  FFMA.FTZ R4, R25, R12, 0.20512372255325317383 ;  /* 0x3e520bf419047423 */ /* 0x000fc6000001000c */
[----:B------:R-:W-:Y:S01]  /*4ab50*/  IADD3 R5, R21, -0x3f3504f3, RZ ;  /* 0xc0cafb0d15057810 */ /* 0x000fe20007ffe0ff */
[----:B------:R-:W-:Y:S01]  /*4ab60*/  FADD R0, R0, -1 ;  /* 0xbf80000000007421 */ /* 0x000fe20000000000 */
[----:B------:R0:W-:Y:S02]  /*4ab70*/  STL [R1+0x1bbc], R14 ;  /* 0x001bbc0e01007387 */ /* 0x0001e40000100800 */
[----:B0-----:R-:W-:Y:S01]  /*4ab80*/  LOP3.LUT R14, R5, 0xff800000, RZ, 0xc0, !PT ;  /* 0xff800000050e7812 */ /* 0x001fe200078ec0ff */
[C---:B---3--:R-:W-:Y:S01]  /*4ab90*/  FMUL R3, R13.reuse, 8388608 ;  /* 0x4b0000000d037820 */ /* 0x048fe20000400000 */
[----:B------:R-:W-:Y:S01]  /*4aba0*/  FSETP.GEU.AND P3, PT, R13, 1.175494350822287508e-38, PT ;  /* 0x008000000d00780b */ /* 0x000fe20003f6e000 */
[C---:B------:R-:W-:Y:S01]  /*4abb0*/  FMUL R6, R11.reuse, 8388608 ;  /* 0x4b0000000b067820 */ /* 0x040fe20000400000 */
[----:B------:R-:W-:Y:S02]  /*4abc0*/  FSETP.GEU.AND P4, PT, R11, 1.175494350822287508e-38, PT ;  /* 0x008000000b00780b */ /* 0x000fe40003f8e000 */
[----:B------:R-:W-:-:S02]  /*4abd0*/  FSEL R3, R3, R13, !P3 ;  /* 0x0000000d03037208 */ /* 0x000fc40005800000 */
[----:B------:R-:W-:Y:S01]  /*4abe0*/  FSEL R12, R6, R11, !P4 ;  /* 0x0000000b060c7208 */ /* 0x000fe20006000000 */
[----:B------:R-:W-:Y:S01]  /*4abf0*/  FFMA.FTZ R6, R25, R4, -0.24046532809734344482 ;  /* 0xbe763c8b19067423 */ /* 0x000fe20000010004 */
[----:B------:R-:W-:Y:S01]  /*4ac00*/  STL [R1+0x1bd0], R13 ;  /* 0x001bd00d01007387 */ /* 0x000fe20000100800 */
[----:B------:R-:W-:Y:S02]  /*4ac10*/  IADD3 R5, R3, -0x3f3504f3, RZ ;  /* 0xc0cafb0d03057810 */ /* 0x000fe40007ffe0ff */
[----:B------:R-:W-:Y:S01]  /*4ac20*/  FFMA.FTZ R27, R25, R6, 0.28857114911079406738 ;  /* 0x3e93bf99191b7423 */ /* 0x000fe20000010006 */
[----:B------:R0:W-:Y:S01]  /*4ac30*/  STL [R1+0x1c14], R3 ;  /* 0x001c140301007387 */ /* 0x0001e20000100800 */
[----:B------:R-:W-:Y:S02]  /*4ac40*/  LOP3.LUT R9, R5, 0xff800000, RZ, 0xc0, !PT ;  /* 0xff80000005097812 */ /* 0x000fe400078ec0ff */
[----:B------:R-:W-:Y:S01]  /*4ac50*/  FFMA.FTZ R27, R25, R27, -0.36067417263984680176 ;  /* 0xbeb8aa49191b7423 */ /* 0x000fe2000001001b */
[----:B------:R-:W-:Y:S01]  /*4ac60*/  IADD3 R5, R12, -0x3f3504f3, RZ ;  /* 0xc0cafb0d0c057810 */ /* 0x000fe20007ffe0ff */
[----:B------:R1:W-:Y:S01]  /*4ac70*/  STL [R1+0x1c18], R12 ;  /* 0x001c180c01007387 */ /* 0x0003e20000100800 */
[----:B0-----:R-:W-:-:S04]  /*4ac80*/  FFMA.FTZ R3, R0, R15, -0.16845393180847167969 ;  /* 0xbe2c7f3000037423 */ /* 0x001fc8000001000f */
[C---:B------:R-:W-:Y:S01]  /*4ac90*/  FFMA.FTZ R6, R0.reuse, R3, 0.1716887056827545166 ;  /* 0x3e2fcf2a00067423 */ /* 0x040fe20000010003 */
[----:B-1----:R-:W2:Y:S04]  /*4aca0*/  LDL R12, [R1+0xc] ;  /* 0x00000c00010c7983 */ /* 0x002ea80000100800 */
[----:B------:R-:W3:Y:S04]  /*4acb0*/  LDL R3, [R1+0x8] ;  /* 0x0000080001037983 */ /* 0x000ee80000100800 */
[----:B------:R0:W-:Y:S04]  /*4acc0*/  STL [R1+0x554], R27 ;  /* 0x0005541b01007387 */ /* 0x0001e80000100800 */
[----:B0-----:R-:W3:Y:S04]  /*4acd0*/  LDL.LU R27, [R1+0x1c90] ;  /* 0x001c9000011b7983 */ /* 0x001ee80000300800 */
[----:B------:R0:W-:Y:S04]  /*4ace0*/  STL [R1+0x1c8c], R26 ;  /* 0x001c8c1a01007387 */ /* 0x0001e80000100800 */
[----:B0-----:R-:W4:Y:S01]  /*4acf0*/  LDL.LU R26, [R1+0x554] ;  /* 0x00055400011a7983 */ /* 0x001f220000300800 */
[----:B------:R-:W-:-:S05]  /*4ad00*/  FFMA.FTZ R6, R0, R6, -0.17900948226451873779 ;  /* 0xbe374e4300067423 */ /* 0x000fca0000010006 */
[----:B------:R0:W-:Y:S02]  /*4ad10*/  STL [R1+0x550], R6 ;  /* 0x0005500601007387 */ /* 0x0001e40000100800 */
[----:B0-----:R-:W-:-:S05]  /*4ad20*/  FSEL R6, RZ, -23, P1 ;  /* 0xc1b80000ff067808 */ /* 0x001fca0000800000 */
[----:B------:R-:W-:Y:S01]  /*4ad30*/  STL [R1+0x558], R6 ;  /* 0x0005580601007387 */ /* 0x000fe20000100800 */
[----:B----4-:R-:W-:-:S05]  /*4ad40*/  FFMA.FTZ R26, R25, R26, 0.48089820146560668945 ;  /* 0x3ef6384a191a7423 */ /* 0x010fca000001001a */
[----:B------:R0:W-:Y:S04]  /*4ad50*/  STL [R1+0x554], R26 ;  /* 0x0005541a01007387 */ /* 0x0001e80000100800 */
[----:B0-----:R-:W4:Y:S04]  /*4ad60*/  LDL.LU R26, [R1+0x1c8c] ;  /* 0x001c8c00011a7983 */ /* 0x001f280000300800 */
[----:B------:R0:W-:Y:S04]  /*4ad70*/  STL [R1+0x1c88], R29 ;  /* 0x001c881d01007387 */ /* 0x0001e80000100800 */
[----:B0-----:R-:W2:Y:S01]  /*4ad80*/  LDL.LU R29, [R1+0x550] ;  /* 0x00055000011d7983 */ /* 0x001ea20000300800 */
[----:B------:R-:W-:Y:S01]  /*4ad90*/  FSEL R13, RZ, -23, P0 ;  /* 0xc1b80000ff0d7808 */ /* 0x000fe20000000000 */
[----:B------:R-:W-:Y:S01]  /*4ada0*/  I2F R10, R16 ;  /* 0x00000010000a7306 */ /* 0x000fe20000201400 */
[----:B--2---:R-:W-:-:S05]  /*4adb0*/  FFMA.FTZ R29, R0, R29, 0.20512372255325317383 ;  /* 0x3e520bf4001d7423 */ /* 0x004fca000001001d */
[----:B------:R0:W-:Y:S04]  /*4adc0*/  STL [R1+0x550], R29 ;  /* 0x0005501d01007387 */ /* 0x0001e80000100800 */
[----:B0-----:R-:W2:Y:S04]  /*4add0*/  LDL.LU R29, [R1+0x1c88] ;  /* 0x001c8800011d7983 */ /* 0x001ea80000300800 */
[----:B------:R-:W-:Y:S04]  /*4ade0*/  STL [R1+0x1c84], R28 ;  /* 0x001c841c01007387 */ /* 0x000fe80000100800 */
[----:B------:R0:W-:Y:S04]  /*4adf0*/  STL [R1+0x1c80], R23 ;  /* 0x001c801701007387 */ /* 0x0001e80000100800 */
[----:B0-----:R-:W2:Y:S04]  /*4ae00*/  LDL.LU R23, [R1+0x558] ;  /* 0x0005580001177983 */ /* 0x001ea80000300800 */
[----:B------:R0:W-:Y:S04]  /*4ae10*/  STL [R1+0x1c7c], R24 ;  /* 0x001c7c1801007387 */ /* 0x0001e80000100800 */
[----:B0-----:R-:W3:Y:S04]  /*4ae20*/  LDL.LU R24, [R1+0x554] ;  /* 0x0005540001187983 */ /* 0x001ee80000300800 */
[----:B------:R0:W-:Y:S04]  /*4ae30*/  STL [R1+0x1c78], R2 ;  /* 0x001c780201007387 */ /* 0x0001e80000100800 */
[----:B0-----:R-:W4:Y:S01]  /*4ae40*/  LDL.LU R2, [R1+0x550] ;  /* 0x0005500001027983 */ /* 0x001f220000300800 */
[----:B------:R-:W-:-:S02]  /*4ae50*/  MOV R28, R13 ;  /* 0x0000000d001c7202 */ /* 0x000fc40000000f00 */
[----:B------:R-:W0:Y:S03]  /*4ae60*/  I2F R13, R20 ;  /* 0x00000014000d7306 */ /* 0x000e260000201400 */
[----:B0-----:R-:W-:Y:S02]  /*4ae70*/  FFMA.FTZ R13, R13, 1.1920928955078125e-07, R28 ;  /* 0x340000000d0d7823 */ /* 0x001fe4000001001c */
[----:B------:R-:W4:Y:S04]  /*4ae80*/  LDL.LU R28, [R1+0x1c84] ;  /* 0x001c8400011c7983 */ /* 0x000f280000300800 */
[----:B------:R0:W-:Y:S04]  /*4ae90*/  STL [R1+0x1c24], R13 ;  /* 0x001c240d01007387 */ /* 0x0001e80000100800 */
[----:B0-----:R-:W4:Y:S01]  /*4aea0*/  LDL.LU R13, [R1+0x540] ;  /* 0x00054000010d7983 */ /* 0x001f220000300800 */
[----:B--2---:R-:W-:-:S03]  /*4aeb0*/  FFMA.FTZ R10, R10, 1.1920928955078125e-07, R23 ;  /* 0x340000000a0a7823 */ /* 0x004fc60000010017 */
[----:B------:R-:W2:Y:S04]  /*4aec0*/  LDL.LU R23, [R1+0x1c80] ;  /* 0x001c800001177983 */ /* 0x000ea80000300800 */
[----:B------:R0:W-:Y:S01]  /*4aed0*/  STL [R1+0x1c1c], R10 ;  /* 0x001c1c0a01007387 */ /* 0x0001e20000100800 */
[----:B---3--:R-:W-:-:S03]  /*4aee0*/  FFMA.FTZ R24, R25, R24, -0.72134751081466674805 ;  /* 0xbf38aa3b19187423 */ /* 0x008fc60000010018 */
[----:B0-----:R-:W3:Y:S04]  /*4aef0*/  LDL R10, [R1+0x10] ;  /* 0x00001000010a7983 */ /* 0x001ee80000100800 */
[----:B------:R0:W-:Y:S01]  /*4af00*/  STL [R1+0x554], R24 ;  /* 0x0005541801007387 */ /* 0x0001e20000100800 */
[----:B----4-:R-:W-:-:S03]  /*4af10*/  FFMA.FTZ R2, R0, R2, -0.24046532809734344482 ;  /* 0xbe763c8b00027423 */ /* 0x010fc60000010002 */
[----:B0-----:R-:W4:Y:S04]  /*4af20*/  LDL.LU R24, [R1+0x1c7c] ;  /* 0x001c7c0001187983 */ /* 0x001f280000300800 */
[----:B------:R0:W-:Y:S04]  /*4af30*/  STL [R1+0x550], R2 ;  /* 0x0005500201007387 */ /* 0x0001e80000100800 */
[----:B0-----:R-:W2:Y:S04]  /*4af40*/  LDL.LU R2, [R1+0x1c78] ;  /* 0x001c780001027983 */ /* 0x001ea80000300800 */
[----:B------:R-:W-:Y:S04]  /*4af50*/  STL [R1+0x1c74], R20 ;  /* 0x001c741401007387 */ /* 0x000fe80000100800 */
[----:B------:R0:W-:Y:S04]  /*4af60*/  STL [R1+0x1c70], R22 ;  /* 0x001c701601007387 */ /* 0x0001e80000100800 */
[----:B0-----:R-:W2:Y:S04]  /*4af70*/  LDL.LU R22, [R1+0x554] ;  /* 0x0005540001167983 */ /* 0x001ea80000300800 */
[----:B------:R0:W-:Y:S04]  /*4af80*/  STL [R1+0x1c6c], R16 ;  /* 0x001c6c1001007387 */ /* 0x0001e80000100800 */
[----:B0-----:R-:W3:Y:S01]  /*4af90*/  LDL.LU R16, [R1+0x550] ;  /* 0x0005500001107983 */ /* 0x001ee20000300800 */
[----:B------:R-:W-:-:S05]  /*4afa0*/  FSEL R20, RZ, -23, P2 ;  /* 0xc1b80000ff147808 */ /* 0x000fca0001000000 */
[----:B------:R0:W-:Y:S02]  /*4afb0*/  STL [R1+0x55c], R20 ;  /* 0x00055c1401007387 */ /* 0x0001e40000100800 */
[----:B0-----:R-:W-:-:S05]  /*4afc0*/  FSEL R20, RZ, -23, P3 ;  /* 0xc1b80000ff147808 */ /* 0x001fca0001800000 */
[----:B------:R0:W-:Y:S01]  /*4afd0*/  STL [R1+0x560], R20 ;  /* 0x0005601401007387 */ /* 0x0001e20000100800 */
[----:B------:R1:W1:Y:S03]  /*4afe0*/  I2F R7, R14 ;  /* 0x0000000e00077306 */ /* 0x0002660000201400 */
[----:B0-----:R-:W4:Y:S01]  /*4aff0*/  LDL.LU R20, [R1+0x1c74] ;  /* 0x001c740001147983 */ /* 0x001f220000300800 */
[----:B--2---:R-:W-:-:S05]  /*4b000*/  FMUL R22, R25, R22 ;  /* 0x0000001619167220 */ /* 0x004fca0000400000 */
[----:B------:R0:W-:Y:S01]  /*4b010*/  STL [R1+0x554], R22 ;  /* 0x0005541601007387 */ /* 0x0001e20000100800 */
[----:B---3--:R-:W-:-:S03]  /*4b020*/  FFMA.FTZ R16, R0, R16, 0.28857114911079406738 ;  /* 0x3e93bf9900107423 */ /* 0x008fc60000010010 */
[----:B0-----:R-:W2:Y:S04]  /*4b030*/  LDL.LU R22, [R1+0x1c70] ;  /* 0x001c700001167983 */ /* 0x001ea80000300800 */
[----:B------:R0:W-:Y:S04]  /*4b040*/  STL [R1+0x550], R16 ;  /* 0x0005501001007387 */ /* 0x0001e80000100800 */
[----:B0-----:R-:W2:Y:S04]  /*4b050*/  LDL.LU R16, [R1+0x1c6c] ;  /* 0x001c6c0001107983 */ /* 0x001ea80000300800 */
[----:B------:R-:W-:Y:S04]  /*4b060*/  STL [R1+0x1c68], R21 ;  /* 0x001c681501007387 */ /* 0x000fe80000100800 */
[----:B------:R1:W-:Y:S04]  /*4b070*/  STL [R1+0x1c64], R14 ;  /* 0x001c640e01007387 */ /* 0x0003e80000100800 */
[----:B-1----:R-:W3:Y:S04]  /*4b080*/  LDL.LU R14, [R1+0x55c] ;  /* 0x00055c00010e7983 */ /* 0x002ee80000300800 */
[----:B------:R0:W-:Y:S04]  /*4b090*/  STL [R1+0x1c60], R19 ;  /* 0x001c601301007387 */ /* 0x0001e80000100800 */
[----:B0-----:R-:W2:Y:S04]  /*4b0a0*/  LDL.LU R19, [R1+0x554] ;  /* 0x0005540001137983 */ /* 0x001ea80000300800 */
[----:B------:R0:W-:Y:S04]  /*4b0b0*/  STL [R1+0x1c5c], R17 ;  /* 0x001c5c1101007387 */ /* 0x0001e80000100800 */
[----:B0-----:R-:W4:Y:S01]  /*4b0c0*/  LDL.LU R17, [R1+0x550] ;  /* 0x0005500001117983 */ /* 0x001f220000300800 */
[----:B------:R-:W-:-:S05]  /*4b0d0*/  FSEL R21, RZ, -23, P4 ;  /* 0xc1b80000ff157808 */ /* 0x000fca0002000000 */
[----:B------:R0:W-:Y:S04]  /*4b0e0*/  STL [R1+0x558], R21 ;  /* 0x0005581501007387 */ /* 0x0001e80000100800 */
[----:B0-----:R-:W4:Y:S01]  /*4b0f0*/  LDL.LU R21, [R1+0x1c68] ;  /* 0x001c680001157983 */ /* 0x001f220000300800 */
[----:B---3--:R-:W-:-:S03]  /*4b100*/  FFMA.FTZ R7, R7, 1.1920928955078125e-07, R14 ;  /* 0x3400000007077823 */ /* 0x008fc6000001000e */
[----:B------:R-:W3:Y:S01]  /*4b110*/  LDL.LU R14, [R1+0x1c64] ;  /* 0x001c6400010e7983 */ /* 0x000ee20000300800 */
[----:B--2---:R-:W-:-:S05]  /*4b120*/  FMUL R19, R25, R19 ;  /* 0x0000001319137220 */ /* 0x004fca0000400000 */
[----:B------:R0:W-:Y:S01]  /*4b130*/  STL [R1+0x554], R19 ;  /* 0x0005541301007387 */ /* 0x0001e20000100800 */
[----:B----4-:R-:W-:-:S03]  /*4b140*/  FFMA.FTZ R17, R0, R17, -0.36067417263984680176 ;  /* 0xbeb8aa4900117423 */ /* 0x010fc60000010011 */
[----:B0-----:R-:W2:Y:S04]  /*4b150*/  LDL.LU R19, [R1+0x1c60] ;  /* 0x001c600001137983 */ /* 0x001ea80000300800 */
[----:B------:R0:W-:Y:S04]  /*4b160*/  STL [R1+0x550], R17 ;  /* 0x0005501101007387 */ /* 0x0001e80000100800 */
[----:B0-----:R-:W4:Y:S04]  /*4b170*/  LDL.LU R17, [R1+0x1c5c] ;  /* 0x001c5c0001117983 */ /* 0x001f280000300800 */
[----:B------:R0:W-:Y:S04]  /*4b180*/  STL [R1+0x1c58], R18 ;  /* 0x001c581201007387 */ /* 0x0001e80000100800 */
[----:B0-----:R-:W2:Y:S04]  /*4b190*/  LDL.LU R18, [R1+0x560] ;  /* 0x0005600001127983 */ /* 0x001ea80000300800 */
[----:B------:R0:W-:Y:S04]  /*4b1a0*/  STL [R1+0x1c54], R11 ;  /* 0x001c540b01007387 */ /* 0x0001e80000100800 */
[----:B0-----:R-:W3:Y:S01]  /*4b1b0*/  LDL.LU R11, [R1+0x558] ;  /* 0x00055800010b7983 */ /* 0x001ee20000300800 */
[----:B------:R-:W-:Y:S01]  /*4b1c0*/  LOP3.LUT R5, R5, 0xff800000, RZ, 0xc0, !PT ;  /* 0xff80000005057812 */ /* 0x000fe200078ec0ff */
[----:B------:R-:W2:Y:S08]  /*4b1d0*/  I2F R4, R9 ;  /* 0x0000000900047306 */ /* 0x000eb00000201400 */
[----:B------:R-:W3:Y:S01]  /*4b1e0*/  I2F R6, R5 ;  /* 0x0000000500067306 */ /* 0x000ee20000201400 */
[----:B------:R0:W-:Y:S04]  /*4b1f0*/  STL [R1+0x1c50], R7 ;  /* 0x001c500701007387 */ /* 0x0001e80000100800 */
[----:B0-----:R-:W4:Y:S01]  /*4b200*/  LDL.LU R7, [R1+0x554] ;  /* 0x0005540001077983 */ /* 0x001f220000300800 */
[----:B--2---:R-:W-:-:S03]  /*4b210*/  FFMA.FTZ R4, R4, 1.1920928955078125e-07, R18 ;  /* 0x3400000004047823 */ /* 0x004fc60000010012 */
[----:B------:R-:W2:Y:S04]  /*4b220*/  LDL.LU R18, [R1+0x1c58] ;  /* 0x001c580001127983 */ /* 0x000ea80000300800 */
[----:B------:R0:W-:Y:S01]  /*4b230*/  STL [R1+0x1c20], R9 ;  /* 0x001c200901007387 */ /* 0x0001e20000100800 */
[----:B---3--:R-:W-:-:S03]  /*4b240*/  FFMA.FTZ R6, R6, 1.1920928955078125e-07, R11 ;  /* 0x3400000006067823 */ /* 0x008fc6000001000b */
[----:B0-----:R-:W3:Y:S04]  /*4b250*/  LDL.LU R9, [R1+0x550] ;  /* 0x0005500001097983 */ /* 0x001ee80000300800 */
[----:B------:R-:W2:Y:S04]  /*4b260*/  LDL.LU R11, [R1+0x1c54] ;  /* 0x001c5400010b7983 */ /* 0x000ea80000300800 */
[----:B------:R0:W-:Y:S04]  /*4b270*/  STL [R1+0x1c28], R5 ;  /* 0x001c280501007387 */ /* 0x0001e80000100800 */
[----:B0-----:R-:W2:Y:S01]  /*4b280*/  LDL.LU R5, [R1+0x54c] ;  /* 0x00054c0001057983 */ /* 0x001ea20000300800 */
[----:B----4-:R-:W-:-:S03]  /*4b290*/  FFMA.FTZ R25, R25, 1.4426950216293334961, R7 ;  /* 0x3fb8aa3b19197823 */ /* 0x010fc60000010007 */
[----:B------:R-:W4:Y:S01]  /*4b2a0*/  LDL.LU R7, [R1+0x1c50] ;  /* 0x001c500001077983 */ /* 0x000f220000300800 */
[----:B------:R-:W-:-:S03]  /*4b2b0*/  IADD3 R3, R3, -R27, RZ ;  /* 0x8000001b03037210 */ /* 0x000fc60007ffe0ff */
[----:B------:R2:W-:Y:S01]  /*4b2c0*/  STL [R1+0x570], R25 ;  /* 0x0005701901007387 */ /* 0x0005e20000100800 */
[----:B---3--:R-:W-:-:S04]  /*4b2d0*/  FFMA.FTZ R9, R0, R9, 0.48089820146560668945 ;  /* 0x3ef6384a00097423 */ /* 0x008fc80000010009 */
[----:B------:R-:W-:Y:S02]  /*4b2e0*/  FFMA.FTZ R27, R0, R9, -0.72134751081466674805 ;  /* 0xbf38aa3b001b7423 */ /* 0x000fe40000010009 */
[----:B--2---:R-:W-:Y:S01]  /*4b2f0*/  IMAD.IADD R25, R10, 0x1, -R5 ;  /* 0x000000010a197824 */ /* 0x004fe200078e0a05 */
[----:B------:R-:W-:Y:S02]  /*4b300*/  IADD3 R5, R12, -R13, RZ ;  /* 0x8000000d0c057210 */ /* 0x000fe40007ffe0ff */
[----:B------:R-:W-:Y:S02]  /*4b310*/  IADD3 R10, R8, -R26, RZ ;  /* 0x8000001a080a7210 */ /* 0x000fe40007ffe0ff */
[----:B------:R-:W2:Y:S01]  /*4b320*/  LDL.LU R8, [R1+0x1c4c] ;  /* 0x001c4c0001087983 */ /* 0x000ea20000300800 */
[----:B------:R-:W-:Y:S02]  /*4b330*/  FADD R26, R5, -1 ;  /* 0xbf800000051a7421 */ /* 0x000fe40000000000 */
[----:B------:R-:W-:-:S04]  /*4b340*/  FMUL R5, R0, R27 ;  /* 0x0000001b00057220 */ /* 0x000fc80000400000 */
[----:B------:R-:W-:-:S04]  /*4b350*/  FMUL R12, R0, R5 ;  /* 0x00000005000c7220 */ /* 0x000fc80000400000 */
[----:B------:R-:W-:-:S05]  /*4b360*/  FFMA.FTZ R0, R0, 1.4426950216293334961, R12 ;  /* 0x3fb8aa3b00007823 */ /* 0x000fca000001000c */
[----:B------:R0:W-:Y:S04]  /*4b370*/  STL [R1+0x56c], R0 ;  /* 0x00056c0001007387 */ /* 0x0001e80000100800 */
[----:B------:R-:W3:Y:S04]  /*4b380*/  LDL.LU R13, [R1+0x53c] ;  /* 0x00053c00010d7983 */ /* 0x000ee80000300800 */
[----:B------:R-:W3:Y:S01]  /*4b390*/  LDL R12, [R1] ;  /* 0x00000000010c7983 */ /* 0x000ee20000100800 */
[----:B------:R-:W-:Y:S02]  /*4b3a0*/  FADD R25, R25, -1 ;  /* 0xbf80000019197421 */ /* 0x000fe40000000000 */
[----:B------:R-:W-:-:S02]  /*4b3b0*/  FADD R27, R3, -1 ;  /* 0xbf800000031b7421 */ /* 0x000fc40000000000 */
[CC--:B------:R-:W-:Y:S02]  /*4b3c0*/  FFMA.FTZ R9, R25.reuse, R15.reuse, -0.16845393180847167969 ;  /* 0xbe2c7f3019097423 */ /* 0x0c0fe4000001000f */
[C---:B------:R-:W-:Y:S02]  /*4b3d0*/  FFMA.FTZ R3, R26.reuse, R15, -0.16845393180847167969 ;  /* 0xbe2c7f301a037423 */ /* 0x040fe4000001000f */
[C---:B------:R-:W-:Y:S02]  /*4b3e0*/  FFMA.FTZ R9, R25.reuse, R9, 0.1716887056827545166 ;  /* 0x3e2fcf2a19097423 */ /* 0x040fe40000010009 */
[----:B------:R-:W-:Y:S02]  /*4b3f0*/  FFMA.FTZ R3, R26, R3, 0.1716887056827545166 ;  /* 0x3e2fcf2a1a037423 */ /* 0x000fe40000010003 */
[----:B------:R-:W-:Y:S02]  /*4b400*/  FFMA.FTZ R9, R25, R9, -0.17900948226451873779 ;  /* 0xbe374e4319097423 */ /* 0x000fe40000010009 */
[----:B------:R-:W-:-:S02]  /*4b410*/  FFMA.FTZ R5, R27, R15, -0.16845393180847167969 ;  /* 0xbe2c7f301b057423 */ /* 0x000fc4000001000f */
[----:B------:R-:W-:Y:S02]  /*4b420*/  FFMA.FTZ R3, R26, R3, -0.17900948226451873779 ;  /* 0xbe374e431a037423 */ /* 0x000fe40000010003 */
[----:B0-----:R-:W-:Y:S02]  /*4b430*/  FADD R0, R10, -1 ;  /* 0xbf8000000a007421 */ /* 0x001fe40000000000 */
[----:B------:R-:W-:Y:S02]  /*4b440*/  FFMA.FTZ R10, R25, R9, 0.20512372255325317383 ;  /* 0x3e520bf4190a7423 */ /* 0x000fe40000010009 */
[----:B------:R-:W-:Y:S02]  /*4b450*/  FFMA.FTZ R5, R27, R5, 0.1716887056827545166 ;  /* 0x3e2fcf2a1b057423 */ /* 0x000fe40000010005 */
[----:B------:R-:W-:Y:S02]  /*4b460*/  FFMA.FTZ R3, R26, R3, 0.20512372255325317383 ;  /* 0x3e520bf41a037423 */ /* 0x000fe40000010003 */
[----:B------:R-:W-:-:S02]  /*4b470*/  FFMA.FTZ R10, R25, R10, -0.24046532809734344482 ;  /* 0xbe763c8b190a7423 */ /* 0x000fc4000001000a */
[----:B------:R-:W-:Y:S02]  /*4b480*/  FFMA.FTZ R5, R27, R5, -0.17900948226451873779 ;  /* 0xbe374e431b057423 */ /* 0x000fe40000010005 */
[C---:B------:R-:W-:Y:S02]  /*4b490*/  FFMA.FTZ R3, R26.reuse, R3, -0.24046532809734344482 ;  /* 0xbe763c8b1a037423 */ /* 0x040fe40000010003 */
[----:B------:R-:W-:Y:S02]  /*4b4a0*/  FFMA.FTZ R10, R25, R10, 0.28857114911079406738 ;  /* 0x3e93bf99190a7423 */ /* 0x000fe4000001000a */
[----:B------:R-:W-:Y:S02]  /*4b4b0*/  FFMA.FTZ R5, R27, R5, 0.20512372255325317383 ;  /* 0x3e520bf41b057423 */ /* 0x000fe40000010005 */
[----:B------:R-:W-:Y:S02]  /*4b4c0*/  FFMA.FTZ R3, R26, R3, 0.28857114911079406738 ;  /* 0x3e93bf991a037423 */ /* 0x000fe40000010003 */
[----:B------:R-:W-:-:S02]  /*4b4d0*/  FFMA.FTZ R9, R0, R15, -0.16845393180847167969 ;  /* 0xbe2c7f3000097423 */ /* 0x000fc4000001000f */
[----:B------:R-:W-:Y:S02]  /*4b4e0*/  FFMA.FTZ R10, R25, R10, -0.36067417263984680176 ;  /* 0xbeb8aa49190a7423 */ /* 0x000fe4000001000a */
[----:B------:R-:W-:Y:S02]  /*4b4f0*/  FFMA.FTZ R5, R27, R5, -0.24046532809734344482 ;  /* 0xbe763c8b1b057423 */ /* 0x000fe40000010005 */
[----:B------:R-:W-:Y:S02]  /*4b500*/  FFMA.FTZ R3, R26, R3, -0.36067417263984680176 ;  /* 0xbeb8aa491a037423 */ /* 0x000fe40000010003 */
[----:B------:R-:W-:Y:S02]  /*4b510*/  FFMA.FTZ R9, R0, R9, 0.1716887056827545166 ;  /* 0x3e2fcf2a00097423 */ /* 0x000fe40000010009 */
[----:B------:R-:W-:Y:S02]  /*4b520*/  FFMA.FTZ R10, R25, R10, 0.48089820146560668945 ;  /* 0x3ef6384a190a7423 */ /* 0x000fe4000001000a */
[----:B------:R-:W-:-:S02]  /*4b530*/  FFMA.FTZ R5, R27, R5, 0.28857114911079406738 ;  /* 0x3e93bf991b057423 */ /* 0x000fc40000010005 */
[----:B------:R-:W-:Y:S02]  /*4b540*/  FFMA.FTZ R3, R26, R3, 0.48089820146560668945 ;  /* 0x3ef6384a1a037423 */ /* 0x000fe40000010003 */
[----:B------:R-:W-:Y:S02]  /*4b550*/  FFMA.FTZ R9, R0, R9, -0.17900948226451873779 ;  /* 0xbe374e4300097423 */ /* 0x000fe40000010009 */
[----:B------:R-:W-:Y:S02]  /*4b560*/  FFMA.FTZ R10, R25, R10, -0.72134751081466674805 ;  /* 0xbf38aa3b190a7423 */ /* 0x000fe4000001000a */
[----:B------:R-:W-:Y:S02]  /*4b570*/  FFMA.FTZ R5, R27, R5, -0.36067417263984680176 ;  /* 0xbeb8aa491b057423 */ /* 0x000fe40000010005 */
[----:B------:R-:W-:Y:S02]  /*4b580*/  FFMA.FTZ R3, R26, R3, -0.72134751081466674805 ;  /* 0xbf38aa3b1a037423 */ /* 0x000fe40000010003 */
[----:B------:R-:W-:-:S02]  /*4b590*/  FFMA.FTZ R9, R0, R9, 0.20512372255325317383 ;  /* 0x3e520bf400097423 */ /* 0x000fc40000010009 */
[----:B------:R-:W-:Y:S02]  /*4b5a0*/  FMUL R10, R25, R10 ;  /* 0x0000000a190a7220 */ /* 0x000fe40000400000 */
[----:B------:R-:W-:Y:S02]  /*4b5b0*/  FFMA.FTZ R5, R27, R5, 0.48089820146560668945 ;  /* 0x3ef6384a1b057423 */ /* 0x000fe40000010005 */
[----:B------:R-:W-:Y:S02]  /*4b5c0*/  FMUL R3, R26, R3 ;  /* 0x000000031a037220 */ /* 0x000fe40000400000 */
[----:B------:R-:W-:Y:S02]  /*4b5d0*/  FFMA.FTZ R9, R0, R9, -0.24046532809734344482 ;  /* 0xbe763c8b00097423 */ /* 0x000fe40000010009 */
[----:B------:R-:W-:Y:S02]  /*4b5e0*/  FMUL R10, R25, R10 ;  /* 0x0000000a190a7220 */ /* 0x000fe40000400000 */
[----:B------:R-:W-:-:S02]  /*4b5f0*/  FFMA.FTZ R5, R27, R5, -0.72134751081466674805 ;  /* 0xbf38aa3b1b057423 */ /* 0x000fc40000010005 */
[----:B------:R-:W-:Y:S02]  /*4b600*/  FMUL R3, R26, R3 ;  /* 0x000000031a037220 */ /* 0x000fe40000400000 */
[----:B------:R-:W-:Y:S02]  /*4b610*/  FFMA.FTZ R9, R0, R9, 0.28857114911079406738 ;  /* 0x3e93bf9900097423 */ /* 0x000fe40000010009 */
[----:B------:R-:W-:Y:S02]  /*4b620*/  FFMA.FTZ R25, R25, 1.4426950216293334961, R10 ;  /* 0x3fb8aa3b19197823 */ /* 0x000fe4000001000a */
[----:B------:R-:W-:Y:S02]  /*4b630*/  FMUL R5, R27, R5 ;  /* 0x000000051b057220 */ /* 0x000fe40000400000 */
[----:B------:R-:W-:Y:S01]  /*4b640*/  FFMA.FTZ R10, R26, 1.4426950216293334961, R3 ;  /* 0x3fb8aa3b1a0a7823 */ /* 0x000fe20000010003 */
[----:B------:R-:W-:Y:S01]  /*4b650*/  IADD3 R3, R29, -0x3f3504f3, RZ ;  /* 0xc0cafb0d1d037810 */ /* 0x000fe20007ffe0ff */
[----:B------:R-:W-:-:S02]  /*4b660*/  FFMA.FTZ R9, R0, R9, -0.36067417263984680176 ;  /* 0xbeb8aa4900097423 */ /* 0x000fc40000010009 */
[----:B------:R-:W-:Y:S01]  /*4b670*/  FMUL R5, R27, R5 ;  /* 0x000000051b057220 */ /* 0x000fe20000400000 */
[----:B------:R-:W-:Y:S01]  /*4b680*/  LOP3.LUT R3, R3, 0xff800000, RZ, 0xc0, !PT ;  /* 0xff80000003037812 */ /* 0x000fe200078ec0ff */
[C---:B------:R-:W-:Y:S01]  /*4b690*/  FFMA.FTZ R9, R0.reuse, R9, 0.48089820146560668945 ;  /* 0x3ef6384a00097423 */ /* 0x040fe20000010009 */
[----:B------:R-:W-:Y:S01]  /*4b6a0*/  STL [R1+0x568], R25 ;  /* 0x0005681901007387 */ /* 0x000fe20000100800 */
[----:B------:R-:W-:Y:S01]  /*4b6b0*/  FFMA.FTZ R5, R27, 1.4426950216293334961, R5 ;  /* 0x3fb8aa3b1b057823 */ /* 0x000fe20000010005 */
[----:B------:R-:W-:Y:S01]  /*4b6c0*/  IADD3 R27, R29, -R3, RZ ;  /* 0x800000031d1b7210 */ /* 0x000fe20007ffe0ff */
[C---:B------:R-:W-:Y:S01]  /*4b6d0*/  FFMA.FTZ R26, R0.reuse, R9, -0.72134751081466674805 ;  /* 0xbf38aa3b001a7423 */ /* 0x040fe20000010009 */
[----:B------:R-:W-:Y:S01]  /*4b6e0*/  IADD3 R3, R23, -0x3f3504f3, RZ ;  /* 0xc0cafb0d17037810 */ /* 0x000fe20007ffe0ff */
[----:B------:R0:W-:Y:S02]  /*4b6f0*/  STL [R1+0x564], R10 ;  /* 0x0005640a01007387 */ /* 0x0001e40000100800 */
[----:B------:R-:W-:Y:S01]  /*4b700*/  FMUL R26, R0, R26 ;  /* 0x0000001a001a7220 */ /* 0x000fe20000400000 */
[----:B------:R-:W-:Y:S01]  /*4b710*/  LOP3.LUT R3, R3, 0xff800000, RZ, 0xc0, !PT ;  /* 0xff80000003037812 */ /* 0x000fe200078ec0ff */
[----:B------:R-:W-:Y:S01]  /*4b720*/  STL [R1+0x560], R5 ;  /* 0x0005600501007387 */ /* 0x000fe20000100800 */
[----:B------:R-:W-:-:S03]  /*4b730*/  FADD R27, R27, -1 ;  /* 0xbf8000001b1b7421 */ /* 0x000fc60000000000 */
[----:B------:R-:W-:Y:S01]  /*4b740*/  STL [R1+0x1c2c], R29 ;  /* 0x001c2c1d01007387 */ /* 0x000fe20000100800 */
[----:B0-----:R-:W-:Y:S01]  /*4b750*/  IADD3 R10, R23, -R3, RZ ;  /* 0x80000003170a7210 */ /* 0x001fe20007ffe0ff */
[C---:B------:R-:W-:Y:S02]  /*4b760*/  FMUL R3, R0.reuse, R26 ;  /* 0x0000001a00037220 */ /* 0x040fe40000400000 */
[----:B------:R-:W-:Y:S04]  /*4b770*/  STL [R1+0x1c30], R28 ;  /* 0x001c301c01007387 */ /* 0x000fe80000100800 */
[----:B------:R0:W-:Y:S02]  /*4b780*/  STL [R1+0x1c34], R23 ;  /* 0x001c341701007387 */ /* 0x0001e40000100800 */
[----:B0-----:R-:W-:-:S02]  /*4b790*/  FFMA.FTZ R23, R0, 1.4426950216293334961, R3 ;  /* 0x3fb8aa3b00177823 */ /* 0x001fc40000010003 */
[----:B------:R-:W-:-:S04]  /*4b7a0*/  FFMA.FTZ R3, R27, R15, -0.16845393180847167969 ;  /* 0xbe2c7f301b037423 */ /* 0x000fc8000001000f */
[C---:B------:R-:W-:Y:S02]  /*4b7b0*/  FFMA.FTZ R3, R27.reuse, R3, 0.1716887056827545166 ;  /* 0x3e2fcf2a1b037423 */ /* 0x040fe40000010003 */
[----:B------:R-:W-:Y:S02]  /*4b7c0*/  FADD R0, R10, -1 ;  /* 0xbf8000000a007421 */ /* 0x000fe40000000000 */
[----:B------:R-:W-:-:S04]  /*4b7d0*/  FFMA.FTZ R3, R27, R3, -0.17900948226451873779 ;  /* 0xbe374e431b037423 */ /* 0x000fc80000010003 */
[----:B------:R-:W-:-:S04]  /*4b7e0*/  FFMA.FTZ R3, R27, R3, 0.20512372255325317383 ;  /* 0x3e520bf41b037423 */ /* 0x000fc80000010003 */
[----:B------:R-:W-:-:S04]  /*4b7f0*/  FFMA.FTZ R3, R27, R3, -0.24046532809734344482 ;  /* 0xbe763c8b1b037423 */ /* 0x000fc80000010003 */
[----:B------:R-:W-:-:S04]  /*4b800*/  FFMA.FTZ R3, R27, R3, 0.28857114911079406738 ;  /* 0x3e93bf991b037423 */ /* 0x000fc80000010003 */
[----:B------:R-:W-:-:S04]  /*4b810*/  FFMA.FTZ R3, R27, R3, -0.36067417263984680176 ;  /* 0xbeb8aa491b037423 */ /* 0x000fc80000010003 */
[----:B------:R-:W-:-:S04]  /*4b820*/  FFMA.FTZ R3, R27, R3, 0.48089820146560668945 ;  /* 0x3ef6384a1b037423 */ /* 0x000fc80000010003 */
[----:B------:R-:W-:-:S04]  /*4b830*/  FFMA.FTZ R3, R27, R3, -0.72134751081466674805 ;  /* 0xbf38aa3b1b037423 */ /* 0x000fc80000010003 */
[----:B------:R-:W-:-:S04]  /*4b840*/  FMUL R3, R27, R3 ;  /* 0x000000031b037220 */ /* 0x000fc80000400000 */
[----:B------:R-:W-:-:S04]  /*4b850*/  FMUL R3, R27, R3 ;  /* 0x000000031b037220 */ /* 0x000fc80000400000 */
[----:B------:R-:W-:Y:S01]  /*4b860*/  FFMA.FTZ R29, R27, 1.4426950216293334961, R3 ;  /* 0x3fb8aa3b1b1d7823 */ /* 0x000fe20000010003 */
[----:B------:R-:W-:Y:S01]  /*4b870*/  IADD3 R3, R24, -0x3f3504f3, RZ ;  /* 0xc0cafb0d18037810 */ /* 0x000fe20007ffe0ff */
[----:B------:R-:W-:Y:S03]  /*4b880*/  STL [R1+0x1c38], R23 ;  /* 0x001c381701007387 */ /* 0x000fe60000100800 */
[----:B------:R-:W-:-:S05]  /*4b890*/  LOP3.LUT R3, R3, 0xff800000, RZ, 0xc0, !PT ;  /* 0xff80000003037812 */ /* 0x000fca00078ec0ff */
[----:B------:R-:W-:Y:S02]  /*4b8a0*/  IMAD.IADD R3, R24, 0x1, -R3 ;  /* 0x0000000118037824 */ /* 0x000fe400078e0a03 */
[----:B---3--:R-:W-:Y:S01]  /*4b8b0*/  IMAD.IADD R25, R12, 0x1, -R13 ;  /* 0x000000010c197824 */ /* 0x008fe200078e0a0d */
[----:B------:R-:W-:-:S04]  /*4b8c0*/  IADD3 R12, R28, -0x3f3504f3, RZ ;  /* 0xc0cafb0d1c0c7810 */ /* 0x000fc80007ffe0ff */
[----:B------:R-:W-:Y:S01]  /*4b8d0*/  LOP3.LUT R12, R12, 0xff800000, RZ, 0xc0, !PT ;  /* 0xff8000000c0c7812 */ /* 0x000fe200078ec0ff */
[----:B------:R-:W-:-:S03]  /*4b8e0*/  FADD R25, R25, -1 ;  /* 0xbf80000019197421 */ /* 0x000fc60000000000 */
[----:B------:R-:W-:Y:S01]  /*4b8f0*/  IADD3 R5, R28, -R12, RZ ;  /* 0x8000000c1c057210 */ /* 0x000fe20007ffe0ff */
[----:B------:R-:W-:-:S04]  /*4b900*/  FFMA.FTZ R9, R25, R15, -0.16845393180847167969 ;  /* 0xbe2c7f3019097423 */ /* 0x000fc8000001000f */
[----:B------:R-:W-:Y:S02]  /*4b910*/  FADD R26, R5, -1 ;  /* 0xbf800000051a7421 */ /* 0x000fe40000000000 */
[C---:B------:R-:W-:Y:S02]  /*4b920*/  FFMA.FTZ R9, R25.reuse, R9, 0.1716887056827545166 ;  /* 0x3e2fcf2a19097423 */ /* 0x040fe40000010009 */
[C---:B------:R-:W-:Y:S02]  /*4b930*/  FFMA.FTZ R5, R26.reuse, R15, -0.16845393180847167969 ;  /* 0xbe2c7f301a057423 */ /* 0x040fe4000001000f */
[----:B------:R-:W-:Y:S02]  /*4b940*/  FFMA.FTZ R10, R25, R9, -0.17900948226451873779 ;  /* 0xbe374e43190a7423 */ /* 0x000fe40000010009 */
[----:B------:R-:W-:Y:S02]  /*4b950*/  FFMA.FTZ R5, R26, R5, 0.1716887056827545166 ;  /* 0x3e2fcf2a1a057423 */ /* 0x000fe40000010005 */
[----:B------:R-:W-:-:S02]  /*4b960*/  FFMA.FTZ R9, R0, R15, -0.16845393180847167969 ;  /* 0xbe2c7f3000097423 */ /* 0x000fc4000001000f */
[C---:B------:R-:W-:Y:S02]  /*4b970*/  FFMA.FTZ R5, R26.reuse, R5, -0.17900948226451873779 ;  /* 0xbe374e431a057423 */ /* 0x040fe40000010005 */
[C---:B------:R-:W-:Y:S02]  /*4b980*/  FFMA.FTZ R10, R25.reuse, R10, 0.20512372255325317383 ;  /* 0x3e520bf4190a7423 */ /* 0x040fe4000001000a */
[----:B------:R-:W-:Y:S02]  /*4b990*/  FFMA.FTZ R5, R26, R5, 0.20512372255325317383 ;  /* 0x3e520bf41a057423 */ /* 0x000fe40000010005 */
[----:B------:R-:W-:Y:S02]  /*4b9a0*/  FFMA.FTZ R9, R0, R9, 0.1716887056827545166 ;  /* 0x3e2fcf2a00097423 */ /* 0x000fe40000010009 */
[----:B------:R-:W-:Y:S02]  /*4b9b0*/  FFMA.FTZ R10, R25, R10, -0.24046532809734344482 ;  /* 0xbe763c8b190a7423 */ /* 0x000fe4000001000a */
[----:B------:R-:W-:-:S02]  /*4b9c0*/  FFMA.FTZ R5, R26, R5, -0.24046532809734344482 ;  /* 0xbe763c8b1a057423 */ /* 0x000fc40000010005 */
[----:B------:R-:W-:Y:S02]  /*4b9d0*/  FFMA.FTZ R9, R0, R9, -0.17900948226451873779 ;  /* 0xbe374e4300097423 */ /* 0x000fe40000010009 */
[C---:B------:R-:W-:Y:S02]  /*4b9e0*/  FFMA.FTZ R10, R25.reuse, R10, 0.28857114911079406738 ;  /* 0x3e93bf99190a7423 */ /* 0x040fe4000001000a */
[----:B------:R-:W-:Y:S02]  /*4b9f0*/  FFMA.FTZ R5, R26, R5, 0.28857114911079406738 ;  /* 0x3e93bf991a057423 */ /* 0x000fe40000010005 */
[----:B------:R-:W-:Y:S02]  /*4ba00*/  FFMA.FTZ R9, R0, R9, 0.20512372255325317383 ;  /* 0x3e520bf400097423 */ /* 0x000fe40000010009 */
[----:B------:R-:W-:Y:S02]  /*4ba10*/  FFMA.FTZ R10, R25, R10, -0.36067417263984680176 ;  /* 0xbeb8aa49190a7423 */ /* 0x000fe4000001000a */
[----:B------:R-:W-:-:S02]  /*4ba20*/  FFMA.FTZ R5, R26, R5, -0.36067417263984680176 ;  /* 0xbeb8aa491a057423 */ /* 0x000fc40000010005 */
[----:B------:R-:W-:Y:S02]  /*4ba30*/  FFMA.FTZ R9, R0, R9, -0.24046532809734344482 ;  /* 0xbe763c8b00097423 */ /* 0x000fe40000010009 */
[C---:B------:R-:W-:Y:S02]  /*4ba40*/  FFMA.FTZ R10, R25.reuse, R10, 0.48089820146560668945 ;  /* 0x3ef6384a190a7423 */ /* 0x040fe4000001000a */
[----:B------:R-:W-:Y:S02]  /*4ba50*/  FFMA.FTZ R5, R26, R5, 0.48089820146560668945 ;  /* 0x3ef6384a1a057423 */ /* 0x000fe40000010005 */
[----:B------:R-:W-:Y:S02]  /*4ba60*/  FFMA.FTZ R9, R0, R9, 0.28857114911079406738 ;  /* 0x3e93bf9900097423 */ /* 0x000fe40000010009 */
[----:B------:R-:W-:Y:S02]  /*4ba70*/  FFMA.FTZ R10, R25, R10, -0.72134751081466674805 ;  /* 0xbf38aa3b190a7423 */ /* 0x000fe4000001000a */
[----:B------:R-:W-:-:S02]  /*4ba80*/  FFMA.FTZ R5, R26, R5, -0.72134751081466674805 ;  /* 0xbf38aa3b1a057423 */ /* 0x000fc40000010005 */
[----:B------:R-:W-:Y:S02]  /*4ba90*/  FFMA.FTZ R9, R0, R9, -0.36067417263984680176 ;  /* 0xbeb8aa4900097423 */ /* 0x000fe40000010009 */
[C---:B------:R-:W-:Y:S02]  /*4baa0*/  FMUL R10, R25.reuse, R10 ;  /* 0x0000000a190a7220 */ /* 0x040fe40000400000 */
[----:B------:R-:W-:Y:S02]  /*4bab0*/  FMUL R5, R26, R5 ;  /* 0x000000051a057220 */ /* 0x000fe40000400000 */
[----:B------:R-:W-:Y:S02]  /*4bac0*/  FFMA.FTZ R9, R0, R9, 0.48089820146560668945 ;  /* 0x3ef6384a00097423 */ /* 0x000fe40000010009 */
[----:B------:R-:W-:Y:S02]  /*4bad0*/  FMUL R10, R25, R10 ;  /* 0x0000000a190a7220 */ /* 0x000fe40000400000 */
[----:B------:R-:W-:-:S02]  /*4bae0*/  FMUL R5, R26, R5 ;  /* 0x000000051a057220 */ /* 0x000fc40000400000 */
[----:B------:R-:W-:Y:S02]  /*4baf0*/  FFMA.FTZ R9, R0, R9, -0.72134751081466674805 ;  /* 0xbf38aa3b00097423 */ /* 0x000fe40000010009 */
[----:B------:R-:W-:Y:S02]  /*4bb00*/  FFMA.FTZ R28, R25, 1.4426950216293334961, R10 ;  /* 0x3fb8aa3b191c7823 */ /* 0x000fe4000001000a */
[----:B------:R-:W-:Y:S02]  /*4bb10*/  FFMA.FTZ R5, R26, 1.4426950216293334961, R5 ;  /* 0x3fb8aa3b1a057823 */ /* 0x000fe40000010005 */
[----:B------:R-:W-:Y:S01]  /*4bb20*/  FMUL R25, R0, R9 ;  /* 0x0000000900197220 */ /* 0x000fe20000400000 */
[----:B------:R-:W-:Y:S01]  /*4bb30*/  STL [R1+0x1c3c], R28 ;  /* 0x001c3c1c01007387 */ /* 0x000fe20000100800 */
[----:B------:R-:W-:-:S03]  /*4bb40*/  IADD3 R26, R22, -R16, RZ ;  /* 0x80000010161a7210 */ /* 0x000fc60007ffe0ff */
[----:B------:R-:W-:Y:S04]  /*4bb50*/  STL [R1+0x1c40], R29 ;  /* 0x001c401d01007387 */ /* 0x000fe80000100800 */
[----:B------:R0:W-:Y:S01]  /*4bb60*/  STL [R1+0x1c44], R5 ;  /* 0x001c440501007387 */ /* 0x0001e20000100800 */
[----:B------:R-:W-:Y:S02]  /*4bb70*/  FADD R26, R26, -1 ;  /* 0xbf8000001a1a7421 */ /* 0x000fe40000000000 */
[----:B0-----:R-:W-:Y:S01]  /*4bb80*/  FMUL R5, R0, R25 ;  /* 0x0000001900057220 */ /* 0x001fe20000400000 */
[----:B------:R-:W-:-:S03]  /*4bb90*/  IADD3 R25, R2, -R20, RZ ;  /* 0x8000001402197210 */ /* 0x000fc60007ffe0ff */
[----:B------:R-:W-:Y:S02]  /*4bba0*/  FFMA.FTZ R13, R0, 1.4426950216293334961, R5 ;  /* 0x3fb8aa3b000d7823 */ /* 0x000fe40000010005 */
[----:B------:R-:W-:Y:S02]  /*4bbb0*/  FADD R0, R3, -1 ;  /* 0xbf80000003007421 */ /* 0x000fe40000000000 */
[----:B------:R-:W-:Y:S02]  /*4bbc0*/  FADD R25, R25, -1 ;  /* 0xbf80000019197421 */ /* 0x000fe40000000000 */
[-C--:B------:R-:W-:Y:S02]  /*4bbd0*/  FFMA.FTZ R3, R26, R15.reuse, -0.16845393180847167969 ;  /* 0xbe2c7f301a037423 */ /* 0x080fe4000001000f */
[-C--:B------:R-:W-:Y:S02]  /*4bbe0*/  FFMA.FTZ R9, R0, R15.reuse, -0.16845393180847167969 ;  /* 0xbe2c7f3000097423 */ /* 0x080fe4000001000f */
[----:B------:R-:W-:-:S02]  /*4bbf0*/  FFMA.FTZ R5, R25, R15, -0.16845393180847167969 ;  /* 0xbe2c7f3019057423 */ /* 0x000fc4000001000f */
[----:B------:R-:W-:Y:S02]  /*4bc00*/  FFMA.FTZ R3, R26, R3, 0.1716887056827545166 ;  /* 0x3e2fcf2a1a037423 */ /* 0x000fe40000010003 */
[----:B------:R-:W-:Y:S02]  /*4bc10*/  FFMA.FTZ R9, R0, R9, 0.1716887056827545166 ;  /* 0x3e2fcf2a00097423 */ /* 0x000fe40000010009 */
[C---:B------:R-:W-:Y:S02]  /*4bc20*/  FFMA.FTZ R5, R25.reuse, R5, 0.1716887056827545166 ;  /* 0x3e2fcf2a19057423 */ /* 0x040fe40000010005 */
[----:B------:R-:W-:Y:S02]  /*4bc30*/  FFMA.FTZ R3, R26, R3, -0.17900948226451873779 ;  /* 0xbe374e431a037423 */ /* 0x000fe40000010003 */
[----:B------:R-:W-:Y:S02]  /*4bc40*/  FFMA.FTZ R9, R0, R9, -0.17900948226451873779 ;  /* 0xbe374e4300097423 */ /* 0x000fe40000010009 */
[----:B------:R-:W-:-:S02]  /*4bc50*/  FFMA.FTZ R5, R25, R5, -0.17900948226451873779 ;  /* 0xbe374e4319057423 */ /* 0x000fc40000010005 */
[----:B------:R-:W-:Y:S02]  /*4bc60*/  FFMA.FTZ R3, R26, R3, 0.20512372255325317383 ;  /* 0x3e520bf41a037423 */ /* 0x000fe40000010003 */
[----:B------:R-:W-:Y:S02]  /*4bc70*/  FFMA.FTZ R9, R0, R9, 0.20512372255325317383 ;  /* 0x3e520bf400097423 */ /* 0x000fe40000010009 */
[C---:B------:R-:W-:Y:S02]  /*4bc80*/  FFMA.FTZ R5, R25.reuse, R5, 0.20512372255325317383 ;  /* 0x3e520bf419057423 */ /* 0x040fe40000010005 */
[----:B------:R-:W-:Y:S02]  /*4bc90*/  FFMA.FTZ R3, R26, R3, -0.24046532809734344482 ;  /* 0xbe763c8b1a037423 */ /* 0x000fe40000010003 */
[----:B------:R-:W-:Y:S02]  /*4bca0*/  FFMA.FTZ R9, R0, R9, -0.24046532809734344482 ;  /* 0xbe763c8b00097423 */ /* 0x000fe40000010009 */
[----:B------:R-:W-:Y:S01]  /*4bcb0*/  FFMA.FTZ R5, R25, R5, -0.24046532809734344482 ;  /* 0xbe763c8b19057423 */ /* 0x000fe20000010005 */
[----:B------:R-:W-:Y:S01]  /*4bcc0*/  STL [R1+0x1c48], R24 ;  /* 0x001c481801007387 */ /* 0x000fe20000100800 */
[----:B------:R-:W-:-:S02]  /*4bcd0*/  FFMA.FTZ R3, R26, R3, 0.28857114911079406738 ;  /* 0x3e93bf991a037423 */ /* 0x000fc40000010003 */
[----:B------:R-:W-:Y:S01]  /*4bce0*/  FFMA.FTZ R9, R0, R9, 0.28857114911079406738 ;  /* 0x3e93bf9900097423 */ /* 0x000fe20000010009 */
[----:B------:R-:W3:Y:S01]  /*4bcf0*/  LDL.LU R12, [R1+0x18] ;  /* 0x00001800010c7983 */ /* 0x000ee20000300800 */
[----:B------:R-:W-:-:S03]  /*4bd00*/  FFMA.FTZ R5, R25, R5, 0.28857114911079406738 ;  /* 0x3e93bf9919057423 */ /* 0x000fc60000010005 */
[----:B------:R-:W-:Y:S01]  /*4bd10*/  STL [R1+0x1c10], R15 ;  /* 0x001c100f01007387 */ /* 0x000fe20000100800 */
[----:B------:R-:W-:-:S03]  /*4bd20*/  FFMA.FTZ R3, R26, R3, -0.36067417263984680176 ;  /* 0xbeb8aa491a037423 */ /* 0x000fc60000010003 */
[----:B------:R0:W-:Y:S01]  /*4bd30*/  STL [R1+0x1c0c], R2 ;  /* 0x001c0c0201007387 */ /* 0x0001e20000100800 */
[----:B------:R-:W-:Y:S02]  /*4bd40*/  FFMA.FTZ R9, R0, R9, -0.36067417263984680176 ;  /* 0xbeb8aa4900097423 */ /* 0x000fe40000010009 */
[----:B------:R-:W-:Y:S02]  /*4bd50*/  FFMA.FTZ R5, R25, R5, -0.36067417263984680176 ;  /* 0xbeb8aa4919057423 */ /* 0x000fe40000010005 */
[----:B------:R-:W-:Y:S01]  /*4bd60*/  FFMA.FTZ R3, R26, R3, 0.48089820146560668945 ;  /* 0x3ef6384a1a037423 */ /* 0x000fe20000010003 */
[----:B0-----:R-:W3:Y:S04]  /*4bd70*/  LDL.LU R2, [R1+0x14] ;  /* 0x0000140001027983 */ /* 0x001ee80000300800 */
[----:B------:R-:W-:Y:S04]  /*4bd80*/  STL [R1+0x1c08], R22 ;  /* 0x001c081601007387 */ /* 0x000fe80000100800 */
[----:B------:R-:W-:Y:S01]  /*4bd90*/  STL [R1+0x1c04], R19 ;  /* 0x001c041301007387 */ /* 0x000fe20000100800 */
[----:B------:R-:W-:-:S03]  /*4bda0*/  FFMA.FTZ R9, R0, R9, 0.48089820146560668945 ;  /* 0x3ef6384a00097423 */ /* 0x000fc60000010009 */
[----:B------:R-:W-:Y:S01]  /*4bdb0*/  STL [R1+0x1c00], R17 ;  /* 0x001c001101007387 */ /* 0x000fe20000100800 */
[----:B------:R-:W-:-:S03]  /*4bdc0*/  FFMA.FTZ R5, R25, R5, 0.48089820146560668945 ;  /* 0x3ef6384a19057423 */ /* 0x000fc60000010005 */
[----:B------:R-:W-:Y:S04]  /*4bdd0*/  STL [R1+0x1bfc], R18 ;  /* 0x001bfc1201007387 */ /* 0x000fe80000100800 */
[----:B------:R-:W-:Y:S04]  /*4bde0*/  STL [R1+0x1bf8], R21 ;  /* 0x001bf81501007387 */ /* 0x000fe80000100800 */
[----:B------:R-:W-:Y:S01]  /*4bdf0*/  STL [R1+0x1bf4], R11 ;  /* 0x001bf40b01007387 */ /* 0x000fe20000100800 */
[----:B------:R-:W-:-:S03]  /*4be00*/  FFMA.FTZ R10, R0, R9, -0.72134751081466674805 ;  /* 0xbf38aa3b000a7423 */ /* 0x000fc60000010009 */
[----:B----4-:R0:W-:Y:S01]  /*4be10*/  STL [R1+0x1bf0], R7 ;  /* 0x001bf00701007387 */ /* 0x0101e20000100800 */
[----:B------:R-:W-:-:S03]  /*4be20*/  FFMA.FTZ R9, R25, R5, -0.72134751081466674805 ;  /* 0xbf38aa3b19097423 */ /* 0x000fc60000010005 */
[----:B------:R1:W-:Y:S04]  /*4be30*/  STL [R1+0x1bec], R4 ;  /* 0x001bec0401007387 */ /* 0x0003e80000100800 */
[----:B------:R4:W-:Y:S01]  /*4be40*/  STL [R1+0x1be8], R6 ;  /* 0x001be80601007387 */ /* 0x0009e20000100800 */
[----:B0-----:R-:W-:-:S03]  /*4be50*/  FFMA.FTZ R7, R26, R3, -0.72134751081466674805 ;  /* 0xbf38aa3b1a077423 */ /* 0x001fc60000010003 */
[----:B------:R-:W3:Y:S04]  /*4be60*/  LDL.LU R24, [R1+0x570] ;  /* 0x0005700001187983 */ /* 0x000ee80000300800 */
[----:B------:R-:W3:Y:S04]  /*4be70*/  LDL.LU R3, [R1+0x6d0] ;  /* 0x0006d00001037983 */ /* 0x000ee80000300800 */
[----:B------:R-:W3:Y:S04]  /*4be80*/  LDL.LU R5, [R1+0x56c] ;  /* 0x00056c0001057983 */ /* 0x000ee80000300800 */
[----:B------:R-:W3:Y:S04]  /*4be90*/  LDL.LU R11, [R1+0x6cc] ;  /* 0x0006cc00010b7983 */ /* 0x000ee80000300800 */
[----:B------:R-:W3:Y:S04]  /*4bea0*/  LDL.LU R29, [R1+0x568] ;  /* 0x00056800011d7983 */ /* 0x000ee80000300800 */
[----:B------:R-:W3:Y:S04]  /*4beb0*/  LDL.LU R17, [R1+0x6c8] ;  /* 0x0006c80001117983 */ /* 0x000ee80000300800 */
[----:B------:R-:W3:Y:S04]  /*4bec0*/  LDL.LU R28, [R1+0x564] ;  /* 0x00056400011c7983 */ /* 0x000ee80000300800 */
[----:B-1----:R-:W3:Y:S04]  /*4bed0*/  LDL.LU R4, [R1+0x6c4] ;  /* 0x0006c40001047983 */ /* 0x002ee80000300800 */
[----:B------:R-:W3:Y:S04]  /*4bee0*/  LDL.LU R23, [R1+0x560] ;  /* 0x0005600001177983 */ /* 0x000ee80000300800 */
[----:B----4-:R-:W4:Y:S01]  /*4bef0*/  LDL.LU R6, [R1+0x6c0] ;  /* 0x0006c00001067983 */ /* 0x010f220000300800 */
[----:B------:R-:W-:Y:S01]  /*4bf00*/  IADD3 R27, R21, -R14, RZ ;  /* 0x8000000e151b7210 */ /* 0x000fe20007ffe0ff */
[----:B--2---:R-:W-:-:S02]  /*4bf10*/  IMAD.MOV.U32 R20, RZ, RZ, R8 ;  /* 0x000000ffff147224 */ /* 0x004fc400078e0008 */
[----:B------:R-:W-:Y:S01]  /*4bf20*/  FMUL R10, R0, R10 ;  /* 0x0000000a000a7220 */ /* 0x000fe20000400000 */
[----:B------:R-:W2:Y:S01]  /*4bf30*/  LDL.LU R16, [R1+0x58c] ;  /* 0x00058c0001107983 */ /* 0x000ea20000300800 */
[----:B------:R-:W-:Y:S02]  /*4bf40*/  FADD R27, R27, -1 ;  /* 0xbf8000001b1b7421 */ /* 0x000fe40000000000 */
[----:B------:R-:W-:Y:S01]  /*4bf50*/  FMUL R9, R25, R9 ;  /* 0x0000000919097220 */ /* 0x000fe20000400000 */
[----:B------:R-:W2:Y:S01]  /*4bf60*/  LDL.LU R14, [R1+0x584] ;  /* 0x00058400010e7983 */ /* 0x000ea20000300800 */
[C---:B------:R-:W-:Y:S02]  /*4bf70*/  FFMA.FTZ R8, R27.reuse, R15, -0.16845393180847167969 ;  /* 0xbe2c7f301b087423 */ /* 0x040fe4000001000f */
[----:B------:R-:W-:Y:S01]  /*4bf80*/  FMUL R7, R26, R7 ;  /* 0x000000071a077220 */ /* 0x000fe20000400000 */
[----:B------:R-:W2:Y:S01]  /*4bf90*/  LDL.LU R15, [R1+0x10] ;  /* 0x00001000010f7983 */ /* 0x000ea20000300800 */
[----:B------:R-:W-:-:S02]  /*4bfa0*/  FFMA.FTZ R8, R27, R8, 0.1716887056827545166 ;  /* 0x3e2fcf2a1b087423 */ /* 0x000fc40000010008 */
[----:B------:R-:W-:Y:S01]  /*4bfb0*/  FMUL R10, R0, R10 ;  /* 0x0000000a000a7220 */ /* 0x000fe20000400000 */
[----:B------:R-:W2:Y:S01]  /*4bfc0*/  LDL.LU R22, [R1+0xc] ;  /* 0x00000c0001167983 */ /* 0x000ea20000300800 */
[----:B------:R-:W-:Y:S02]  /*4bfd0*/  FFMA.FTZ R8, R27, R8, -0.17900948226451873779 ;  /* 0xbe374e431b087423 */ /* 0x000fe40000010008 */
[----:B------:R-:W-:Y:S01]  /*4bfe0*/  FMUL R9, R25, R9 ;  /* 0x0000000919097220 */ /* 0x000fe20000400000 */
[----:B------:R-:W2:Y:S01]  /*4bff0*/  LDL.LU R18, [R1+0x8] ;  /* 0x0000080001127983 */ /* 0x000ea20000300800 */
[C---:B------:R-:W-:Y:S02]  /*4c000*/  FFMA.FTZ R8, R27.reuse, R8, 0.20512372255325317383 ;  /* 0x3e520bf41b087423 */ /* 0x040fe40000010008 */
[----:B------:R-:W-:Y:S01]  /*4c010*/  FMUL R19, R26, R7 ;  /* 0x000000071a137220 */ /* 0x000fe20000400000 */
[----:B------:R-:W2:Y:S01]  /*4c020*/  LDL.LU R21, [R1+0x4] ;  /* 0x0000040001157983 */ /* 0x000ea20000300800 */
[----:B------:R-:W-:-:S02]  /*4c030*/  FFMA.FTZ R8, R27, R8, -0.24046532809734344482 ;  /* 0xbe763c8b1b087423 */ /* 0x000fc40000010008 */
[----:B------:R-:W-:Y:S01]  /*4c040*/  FFMA.FTZ R10, R0, 1.4426950216293334961, R10 ;  /* 0x3fb8aa3b000a7823 */ /* 0x000fe2000001000a */
[----:B------:R-:W2:Y:S01]  /*4c050*/  LDL.LU R7, [R1] ;  /* 0x0000000001077983 */ /* 0x000ea20000300800 */
[----:B------:R-:W-:Y:S02]  /*4c060*/  FFMA.FTZ R8, R27, R8, 0.28857114911079406738 ;  /* 0x3e93bf991b087423 */ /* 0x000fe40000010008 */
[----:B------:R-:W-:Y:S01]  /*4c070*/  FFMA.FTZ R9, R25, 1.4426950216293334961, R9 ;  /* 0x3fb8aa3b19097823 */ /* 0x000fe20000010009 */
[----:B------:R-:W2:Y:S01]  /*4c080*/  LDL.LU R0, [R1+0x590] ;  /* 0x0005900001007983 */ /* 0x000ea20000300800 */
[C---:B------:R-:W-:Y:S02]  /*4c090*/  FFMA.FTZ R8, R27.reuse, R8, -0.36067417263984680176 ;  /* 0xbeb8aa491b087423 */ /* 0x040fe40000010008 */
[----:B------:R-:W-:Y:S01]  /*4c0a0*/  FFMA.FTZ R19, R26, 1.4426950216293334961, R19 ;  /* 0x3fb8aa3b1a137823 */ /* 0x000fe20000010013 */
[----:B------:R-:W2:Y:S01]  /*4c0b0*/  LDL.LU R25, [R1+0x594] ;  /* 0x0005940001197983 */ /* 0x000ea20000300800 */
[----:B------:R-:W-:-:S03]  /*4c0c0*/  FFMA.FTZ R8, R27, R8, 0.48089820146560668945 ;  /* 0x3ef6384a1b087423 */ /* 0x000fc60000010008 */
[----:B------:R-:W2:Y:S01]  /*4c0d0*/  LDL.LU R26, [R1+0x598] ;  /* 0x00059800011a7983 */ /* 0x000ea20000300800 */
[----:B------:R-:W-:-:S04]  /*4c0e0*/  FFMA.FTZ R8, R27, R8, -0.72134751081466674805 ;  /* 0xbf38aa3b1b087423 */ /* 0x000fc80000010008 */
[----:B------:R-:W-:-:S04]  /*4c0f0*/  FMUL R8, R27, R8 ;  /* 0x000000081b087220 */ /* 0x000fc80000400000 */
[----:B------:R-:W-:-:S04]  /*4c100*/  FMUL R8, R27, R8 ;  /* 0x000000081b087220 */ /* 0x000fc80000400000 */
[----:B------:R-:W-:Y:S02]  /*4c110*/  FFMA.FTZ R8, R27, 1.4426950216293334961, R8 ;  /* 0x3fb8aa3b1b087823 */ /* 0x000fe40000010008 */
[----:B------:R-:W2:Y:S01]  /*4c120*/  LDL.LU R27, [R1+0x59c] ;  /* 0x00059c00011b7983 */ /* 0x000ea20000300800 */
[----:B---3--:R-:W-:-:S03]  /*4c130*/  FADD R3, R3, R24 ;  /* 0x0000001803037221 */ /* 0x008fc60000000000 */
[----:B------:R-:W3:Y:S01]  /*4c140*/  LDL.LU R24, [R1+0x1c48] ;  /* 0x001c480001187983 */ /* 0x000ee20000300800 */
[----:B------:R-:W-:-:S03]  /*4c150*/  FADD R11, R11, R5 ;  /* 0x000000050b0b7221 */ /* 0x000fc60000000000 */
[----:B------:R-:W3:Y:S01]  /*4c160*/  LDL.LU R5, [R1+0x1c44] ;  /* 0x001c440001057983 */ /* 0x000ee20000300800 */
[----:B------:R-:W-:-:S03]  /*4c170*/  FADD R17, R17, R29 ;  /* 0x0000001d11117221 */ /* 0x000fc60000000000 */
[----:B------:R-:W3:Y:S01]  /*4c180*/  LDL.LU R29, [R1+0x1c40] ;  /* 0x001c4000011d7983 */ /* 0x000ee20000300800 */
[----:B------:R-:W-:-:S03]  /*4c190*/  FADD R4, R4, R28 ;  /* 0x0000001c04047221 */ /* 0x000fc60000000000 */
[----:B------:R-:W3:Y:S01]  /*4c1a0*/  LDL.LU R28, [R1+0x1c3c] ;  /* 0x001c3c00011c7983 */ /* 0x000ee20000300800 */
[----:B----4-:R-:W-:-:S03]  /*4c1b0*/  FADD R6, R6, R23 ;  /* 0x0000001706067221 */ /* 0x010fc60000000000 */
[----:B------:R-:W4:Y:S01]  /*4c1c0*/  LDL.LU R23, [R1+0x1c38] ;  /* 0x001c380001177983 */ /* 0x000f220000300800 */
[----:B--2---:R-:W-:Y:S02]  /*4c1d0*/  FADD R16, R16, R13 ;  /* 0x0000000d10107221 */ /* 0x004fe40000000000 */
[----:B---3--:R-:W-:Y:S02]  /*4c1e0*/  FADD R0, R0, R5 ;  /* 0x0000000500007221 */ /* 0x008fe40000000000 */
[----:B------:R-:W-:Y:S02]  /*4c1f0*/  FADD R25, R25, R29 ;  /* 0x0000001d19197221 */ /* 0x000fe40000000000 */
[----:B------:R-:W-:Y:S02]  /*4c200*/  FADD R26, R26, R28 ;  /* 0x0000001c1a1a7221 */ /* 0x000fe40000000000 */
[----:B----4-:R-:W-:Y:S02]  /*4c210*/  FADD R27, R27, R23 ;  /* 0x000000171b1b7221 */ /* 0x010fe40000000000 */
[----:B------:R-:W2:Y:S04]  /*4c220*/  LDL.LU R23, [R1+0x1c34] ;  /* 0x001c340001177983 */ /* 0x000ea80000300800 */
[----:B------:R-:W3:Y:S04]  /*4c230*/  LDL.LU R28, [R1+0x1c30] ;  /* 0x001c3000011c7983 */ /* 0x000ee80000300800 */
[----:B------:R-:W4:Y:S04]  /*4c240*/  LDL.LU R29, [R1+0x1c2c] ;  /* 0x001c2c00011d7983 */ /* 0x000f280000300800 */
[----:B------:R-:W2:Y:S04]  /*4c250*/  LDL.LU R5, [R1+0x1c28] ;  /* 0x001c280001057983 */ /* 0x000ea80000300800 */
[----:B------:R-:W2:Y:S01]  /*4c260*/  LDL.LU R13, [R1+0x1c24] ;  /* 0x001c2400010d7983 */ /* 0x000ea20000300800 */
[----:B------:R-:W-:Y:S01]  /*4c270*/  ISETP.GE.U32.AND P4, PT, R12, 0x7f800000, PT ;  /* 0x7f8000000c00780c */ /* 0x000fe20003f86070 */
[----:B------:R-:W-:-:S12]  /*4c280*/  FADD R14, R14, R10 ;  /* 0x0000000a0e0e7221 */ /* 0x000fd80000000000 */
[----:B------:R-:W-:-:S05]  /*4c290*/  @P4 MOV R10, 0x7f800000 ;  /* 0x7f800000000a4802 */ /* 0x000fca0000000f00 */
[C---:B------:R-:W-:Y:S01]  /*4c2a0*/  @P4 FFMA.FTZ R3, R12.reuse, R10, +INF ;  /* 0x7f8000000c034423 */ /* 0x040fe2000001000a */
[----:B------:R-:W-:Y:S01]  /*4c2b0*/  FSETP.NEU.AND P1, PT, R12, RZ, PT ;  /* 0x000000ff0c00720b */ /* 0x000fe20003f2d000 */
[----:B--2---:R-:W-:Y:S02]  /*4c2c0*/  FADD R13, R13, R9 ;  /* 0x000000090d0d7221 */ /* 0x004fe40000000000 */
[----:B------:R-:W2:Y:S04]  /*4c2d0*/  LDL.LU R9, [R1+0x1c20] ;  /* 0x001c200001097983 */ /* 0x000ea80000300800 */
[----:B------:R-:W2:Y:S04]  /*4c2e0*/  LDL.LU R10, [R1+0x1c1c] ;  /* 0x001c1c00010a7983 */ /* 0x000ea80000300800 */
[----:B------:R-:W3:Y:S01]  /*4c2f0*/  LDL.LU R12, [R1+0x1c18] ;  /* 0x001c1800010c7983 */ /* 0x000ee20000300800 */
[----:B------:R-:W-:-:S02]  /*4c300*/  ISETP.GE.U32.AND P6, PT, R15, 0x7f800000, PT ;  /* 0x7f8000000f00780c */ /* 0x000fc40003fc6070 */
[----:B------:R-:W-:Y:S02]  /*4c310*/  ISETP.GE.U32.AND P2, PT, R2, 0x7f800000, PT ;  /* 0x7f8000000200780c */ /* 0x000fe40003f46070 */
[----:B------:R-:W-:-:S05]  /*4c320*/  FSEL R3, R3, -INF , P1 ;  /* 0xff80000003037808 */ /* 0x000fca0000800000 */
[----:B------:R0:W-:Y:S04]  /*4c330*/  STL [R1+0x172c], R3 ;  /* 0x00172c0301007387 */ /* 0x0001e80000100800 */
[----:B0-----:R-:W-:-:S05]  /*4c340*/  @P6 MOV R3, 0x7f800000 ;  /* 0x7f80000000036802 */ /* 0x001fca0000000f00 */
[----:B------:R-:W-:Y:S02]  /*4c350*/  @P6 FFMA.FTZ R17, R15, R3, +INF ;  /* 0x7f8000000f116423 */ /* 0x000fe40000010003 */
[----:B------:R-:W3:Y:S01]  /*4c360*/  LDL.LU R3, [R1+0x1c14] ;  /* 0x001c140001037983 */ /* 0x000ee20000300800 */
[----:B------:R-:W-:Y:S02]  /*4c370*/  ISETP.GE.U32.AND P0, PT, R22, 0x7f800000, PT ;  /* 0x7f8000001600780c */ /* 0x000fe40003f06070 */
[----:B------:R-:W-:Y:S02]  /*4c380*/  ISETP.GE.U32.AND P3, PT, R18, 0x7f800000, PT ;  /* 0x7f8000001200780c */ /* 0x000fe40003f66070 */
[----:B------:R-:W-:Y:S02]  /*4c390*/  ISETP.GE.U32.AND P4, PT, R21, 0x7f800000, PT ;  /* 0x7f8000001500780c */ /* 0x000fe40003f86070 */
[----:B------:R-:W-:Y:S02]  /*4c3a0*/  FSETP.NEU.AND P5, PT, R2, RZ, PT ;  /* 0x000000ff0200720b */ /* 0x000fe40003fad000 */
[----:B------:R-:W-:-:S02]  /*4c3b0*/  ISETP.GE.U32.AND P1, PT, R7, 0x7f800000, PT ;  /* 0x7f8000000700780c */ /* 0x000fc40003f26070 */
[----:B------:R-:W-:Y:S01]  /*4c3c0*/  FSETP.NEU.AND P6, PT, R22, RZ, PT ;  /* 0x000000ff1600720b */ /* 0x000fe20003fcd000 */
[----:B--2---:R-:W-:Y:S01]  /*4c3d0*/  FADD R10, R10, R19 ;  /* 0x000000130a0a7221 */ /* 0x004fe20000000000 */
[----:B------:R-:W-:-:S05]  /*4c3e0*/  @P2 MOV R19, 0x7f800000 ;  /* 0x7f80000000132802 */ /* 0x000fca0000000f00 */
[----:B------:R-:W-:Y:S01]  /*4c3f0*/  @P2 FFMA.FTZ R11, R2, R19, +INF ;  /* 0x7f800000020b2423 */ /* 0x000fe20000010013 */
[----:B------:R-:W-:Y:S02]  /*4c400*/  FSETP.NEU.AND P2, PT, R15, RZ, PT ;  /* 0x000000ff0f00720b */ /* 0x000fe40003f4d000 */
[----:B------:R-:W2:Y:S01]  /*4c410*/  LDL.LU R15, [R1+0x1c10] ;  /* 0x001c1000010f7983 */ /* 0x000ea20000300800 */
[----:B------:R-:W-:Y:S01]  /*4c420*/  @P0 IMAD.MOV.U32 R2, RZ, RZ, 0x7f800000 ;  /* 0x7f800000ff020424 */ /* 0x000fe200078e00ff */
[----:B------:R-:W-:-:S03]  /*4c430*/  @P3 MOV R19, 0x7f800000 ;  /* 0x7f80000000133802 */ /* 0x000fc60000000f00 */
[----:B------:R-:W-:Y:S02]  /*4c440*/  @P0 FFMA.FTZ R4, R22, R2, +INF ;  /* 0x7f80000016040423 */ /* 0x000fe40000010002 */
[----:B------:R-:W2:Y:S01]  /*4c450*/  LDL.LU R2, [R1+0x1c0c] ;  /* 0x001c0c0001027983 */ /* 0x000ea20000300800 */
[----:B------:R-:W-:Y:S01]  /*4c460*/  FSEL R11, R11, -INF , P5 ;  /* 0xff8000000b0b7808 */ /* 0x000fe20002800000 */
[C---:B------:R-:W-:Y:S01]  /*4c470*/  @P3 FFMA.FTZ R6, R18.reuse, R19, +INF ;  /* 0x7f80000012063423 */ /* 0x040fe20000010013 */
[----:B------:R-:W-:Y:S01]  /*4c480*/  FSETP.NEU.AND P0, PT, R18, RZ, PT ;  /* 0x000000ff1200720b */ /* 0x000fe20003f0d000 */
[----:B------:R-:W2:Y:S01]  /*4c490*/  LDL.LU R22, [R1+0x1c08] ;  /* 0x001c080001167983 */ /* 0x000ea20000300800 */
[----:B------:R-:W-:Y:S02]  /*4c4a0*/  FSEL R17, R17, -INF , P2 ;  /* 0xff80000011117808 */ /* 0x000fe40001000000 */
[----:B------:R-:W-:Y:S01]  /*4c4b0*/  @P4 MOV R18, 0x7f800000 ;  /* 0x7f80000000124802 */ /* 0x000fe20000000f00 */
[----:B------:R-:W2:Y:S01]  /*4c4c0*/  LDL.LU R19, [R1+0x1c04] ;  /* 0x001c040001137983 */ /* 0x000ea20000300800 */
[----:B----4-:R-:W-:-:S03]  /*4c4d0*/  ISETP.GE.U32.AND P3, PT, R29, 0x7f800000, PT ;  /* 0x7f8000001d00780c */ /* 0x010fc60003f66070 */
[----:B------:R0:W-:Y:S01]  /*4c4e0*/  STL [R1+0x1724], R11 ;  /* 0x0017240b01007387 */ /* 0x0001e20000100800 */
[C---:B------:R-:W-:Y:S01]  /*4c4f0*/  @P4 FFMA.FTZ R27, R21.reuse, R18, +INF ;  /* 0x7f800000151b4423 */ /* 0x040fe20000010012 */
[----:B------:R-:W-:Y:S02]  /*4c500*/  FSETP.NEU.AND P2, PT, R21, RZ, PT ;  /* 0x000000ff1500720b */ /* 0x000fe40003f4d000 */
[----:B------:R1:W-:Y:S01]  /*4c510*/  STL [R1+0x1734], R17 ;  /* 0x0017341101007387 */ /* 0x0003e20000100800 */
[----:B------:R-:W-:Y:S02]  /*4c520*/  FSEL R4, R4, -INF , P6 ;  /* 0xff80000004047808 */ /* 0x000fe40003000000 */
[----:B0-----:R-:W-:Y:S01]  /*4c530*/  @P1 MOV R11, 0x7f800000 ;  /* 0x7f800000000b1802 */ /* 0x001fe20000000f00 */
[----:B-1----:R-:W4:Y:S04]  /*4c540*/  LDL.LU R17, [R1+0x1c00] ;  /* 0x001c000001117983 */ /* 0x002f280000300800 */
[----:B------:R-:W4:Y:S04]  /*4c550*/  LDL.LU R18, [R1+0x1bfc] ;  /* 0x001bfc0001127983 */ /* 0x000f280000300800 */
[----:B------:R-:W4:Y:S01]  /*4c560*/  LDL.LU R21, [R1+0x1bf8] ;  /* 0x001bf80001157983 */ /* 0x000f220000300800 */
[----:B------:R-:W-:Y:S01]  /*4c570*/  @P1 FFMA.FTZ R26, R7, R11, +INF ;  /* 0x7f800000071a1423 */ /* 0x000fe2000001000b */
[----:B------:R-:W-:-:S02]  /*4c580*/  FSEL R6, R6, -INF , P0 ;  /* 0xff80000006067808 */ /* 0x000fc40000000000 */
[----:B------:R-:W-:Y:S01]  /*4c590*/  FSETP.NEU.AND P4, PT, R7, RZ, PT ;  /* 0x000000ff0700720b */ /* 0x000fe20003f8d000 */
[----:B------:R-:W4:Y:S04]  /*4c5a0*/  LDL.LU R11, [R1+0x1bf4] ;  /* 0x001bf400010b7983 */ /* 0x000f280000300800 */
[----:B------:R-:W4:Y:S04]  /*4c5b0*/  LDL.LU R7, [R1+0x1bf0] ;  /* 0x001bf00001077983 */ /* 0x000f280000300800 */
[----:B------:R0:W-:Y:S04]  /*4c5c0*/  STL [R1+0x1738], R4 ;  /* 0x0017380401007387 */ /* 0x0001e80000100800 */
[----:B0-----:R-:W4:Y:S04]  /*4c5d0*/  LDL.LU R4, [R1+0x1bec] ;  /* 0x001bec0001047983 */ /* 0x001f280000300800 */
[----:B------:R0:W-:Y:S04]  /*4c5e0*/  STL [R1+0x1740], R6 ;  /* 0x0017400601007387 */ /* 0x0001e80000100800 */
[----:B---3--:R1:W-:Y:S01]  /*4c5f0*/  STL [R1+0x1958], R12 ;  /* 0x0019580c01007387 */ /* 0x0083e20000100800 */
[----:B0-----:R-:W-:-:S05]  /*4c600*/  @P3 MOV R6, 0x7f800000 ;  /* 0x7f80000000063802 */ /* 0x001fca0000000f00 */
[----:B------:R-:W-:Y:S02]  /*4c610*/  @P3 FFMA.FTZ R25, R29, R6, +INF ;  /* 0x7f8000001d193423 */ /* 0x000fe40000010006 */
[----:B------:R-:W3:Y:S01]  /*4c620*/  LDL.LU R6, [R1+0x1be8] ;  /* 0x001be80001067983 */ /* 0x000ee20000300800 */
[----:B------:R-:W-:Y:S01]  /*4c630*/  ISETP.GE.U32.AND P5, PT, R28, 0x7f800000, PT ;  /* 0x7f8000001c00780c */ /* 0x000fe20003fa6070 */
[----:B------:R-:W-:Y:S01]  /*4c640*/  IMAD.IADD R9, R3, 0x1, -R9 ;  /* 0x0000000103097824 */ /* 0x000fe200078e0a09 */
[----:B------:R-:W-:Y:S02]  /*4c650*/  IADD3 R5, R12, -R5, RZ ;  /* 0x800000050c057210 */ /* 0x000fe40007ffe0ff */
[----:B------:R-:W-:Y:S01]  /*4c660*/  ISETP.GE.U32.AND P0, PT, R23, 0x7f800000, PT ;  /* 0x7f8000001700780c */ /* 0x000fe20003f06070 */
[----:B------:R-:W-:Y:S01]  /*4c670*/  FADD R9, R9, -1 ;  /* 0xbf80000009097421 */ /* 0x000fe20000000000 */
[----:B------:R-:W-:Y:S02]  /*4c680*/  ISETP.GE.U32.AND P6, PT, R24, 0x7f800000, PT ;  /* 0x7f8000001800780c */ /* 0x000fe40003fc6070 */
[----:B------:R-:W-:Y:S01]  /*4c690*/  FSETP.NEU.AND P1, PT, R29, RZ, PT ;  /* 0x000000ff1d00720b */ /* 0x000fe20003f2d000 */
[----:B------:R-:W-:-:S04]  /*4c6a0*/  FADD R29, R5, -1 ;  /* 0xbf800000051d7421 */ /* 0x000fc80000000000 */
[----:B-1----:R-:W-:Y:S02]  /*4c6b0*/  @P5 MOV R12, 0x7f800000 ;  /* 0x7f800000000c5802 */ /* 0x002fe40000000f00 */
[----:B------:R-:W-:-:S03]  /*4c6c0*/  FSETP.NEU.AND P3, PT, R28, RZ, PT ;  /* 0x000000ff1c00720b */ /* 0x000fc60003f6d000 */
[----:B------:R-:W-:Y:S01]  /*4c6d0*/  @P5 FFMA.FTZ R0, R28, R12, +INF ;  /* 0x7f8000001c005423 */ /* 0x000fe2000001000c */
[----:B------:R-:W-:-:S04]  /*4c6e0*/  FSETP.NEU.AND P5, PT, R23, RZ, PT ;  /* 0x000000ff1700720b */ /* 0x000fc80003fad000 */
[----:B------:R-:W-:Y:S01]  /*4c6f0*/  FSEL R0, R0, -INF , P3 ;  /* 0xff80000000007808 */ /* 0x000fe20001800000 */
[-C--:B--2---:R-:W-:Y:S02]  /*4c700*/  FFMA.FTZ R5, R9, R15.reuse, -0.16845393180847167969 ;  /* 0xbe2c7f3009057423 */ /* 0x084fe4000001000f */
[----:B------:R-:W-:Y:S02]  /*4c710*/  FFMA.FTZ R12, R29, R15, -0.16845393180847167969 ;  /* 0xbe2c7f301d0c7423 */ /* 0x000fe4000001000f */
[----:B------:R-:W-:Y:S02]  /*4c720*/  FFMA.FTZ R28, R9, R5, 0.1716887056827545166 ;  /* 0x3e2fcf2a091c7423 */ /* 0x000fe40000010005 */
[----:B------:R-:W-:Y:S02]  /*4c730*/  FFMA.FTZ R15, R29, R12, 0.1716887056827545166 ;  /* 0x3e2fcf2a1d0f7423 */ /* 0x000fe4000001000c */
[----:B------:R-:W-:Y:S01]  /*4c740*/  FFMA.FTZ R12, R9, R28, -0.17900948226451873779 ;  /* 0xbe374e43090c7423 */ /* 0x000fe2000001001c */
[----:B------:R-:W-:Y:S01]  /*4c750*/  @P6 MOV R28, 0x7f800000 ;  /* 0x7f800000001c6802 */ /* 0x000fe20000000f00 */
[----:B------:R-:W-:-:S02]  /*4c760*/  @P0 IMAD.MOV.U32 R5, RZ, RZ, 0x7f800000 ;  /* 0x7f800000ff050424 */ /* 0x000fc400078e00ff */
[----:B------:R-:W-:Y:S02]  /*4c770*/  FFMA.FTZ R12, R9, R12, 0.20512372255325317383 ;  /* 0x3e520bf4090c7423 */ /* 0x000fe4000001000c */
[----:B------:R-:W-:Y:S01]  /*4c780*/  @P0 FFMA.FTZ R16, R23, R5, +INF ;  /* 0x7f80000017100423 */ /* 0x000fe20000010005 */
[C---:B------:R-:W-:Y:S01]  /*4c790*/  FSETP.NEU.AND P0, PT, R24.reuse, RZ, PT ;  /* 0x000000ff1800720b */ /* 0x040fe20003f0d000 */
[----:B------:R-:W-:Y:S01]  /*4c7a0*/  @P6 FFMA.FTZ R14, R24, R28, +INF ;  /* 0x7f800000180e6423 */ /* 0x000fe2000001001c */
[----:B------:R-:W2:Y:S01]  /*4c7b0*/  LDL.LU R5, [R1+0x1be4] ;  /* 0x001be40001057983 */ /* 0x000ea20000300800 */
[----:B------:R-:W-:Y:S02]  /*4c7c0*/  FFMA.FTZ R23, R29, R15, -0.17900948226451873779 ;  /* 0xbe374e431d177423 */ /* 0x000fe4000001000f */
[----:B------:R-:W-:Y:S01]  /*4c7d0*/  FFMA.FTZ R24, R9, R12, -0.24046532809734344482 ;  /* 0xbe763c8b09187423 */ /* 0x000fe2000001000c */
[----:B------:R-:W-:Y:S01]  /*4c7e0*/  FSEL R12, R27, -INF , P2 ;  /* 0xff8000001b0c7808 */ /* 0x000fe20001000000 */
[----:B------:R-:W-:Y:S01]  /*4c7f0*/  STL [R1+0x534], R16 ;  /* 0x0005341001007387 */ /* 0x000fe20000100800 */
[----:B------:R-:W-:-:S03]  /*4c800*/  FFMA.FTZ R23, R29, R23, 0.20512372255325317383 ;  /* 0x3e520bf41d177423 */ /* 0x000fc60000010017 */
[----:B------:R-:W-:Y:S01]  /*4c810*/  STL [R1+0x14b8], R14 ;  /* 0x0014b80e01007387 */ /* 0x000fe20000100800 */
[----:B------:R-:W-:-:S03]  /*4c820*/  FFMA.FTZ R23, R29, R23, -0.24046532809734344482 ;  /* 0xbe763c8b1d177423 */ /* 0x000fc60000010017 */
[----:B------:R0:W-:Y:S01]  /*4c830*/  STL [R1+0x1728], R12 ;  /* 0x0017280c01007387 */ /* 0x0001e20000100800 */
[----:B------:R-:W-:Y:S01]  /*4c840*/  FFMA.FTZ R24, R9, R24, 0.28857114911079406738 ;  /* 0x3e93bf9909187423 */ /* 0x000fe20000010018 */
[----:B------:R-:W-:Y:S01]  /*4c850*/  ISETP.GE.U32.AND P2, PT, R2, 0x7f800000, PT ;  /* 0x7f8000000200780c */ /* 0x000fe20003f46070 */
[----:B------:R-:W-:Y:S01]  /*4c860*/  FFMA.FTZ R23, R29, R23, 0.28857114911079406738 ;  /* 0x3e93bf991d177423 */ /* 0x000fe20000010017 */
[----:B0-----:R-:W-:Y:S01]  /*4c870*/  FSEL R12, R26, -INF , P4 ;  /* 0xff8000001a0c7808 */ /* 0x001fe20002000000 */
[----:B------:R-:W-:-:S04]  /*4c880*/  FFMA.FTZ R24, R9, R24, -0.36067417263984680176 ;  /* 0xbeb8aa4909187423 */ /* 0x000fc80000010018 */
[----:B------:R0:W-:Y:S01]  /*4c890*/  STL [R1+0x1730], R12 ;  /* 0x0017300c01007387 */ /* 0x0001e20000100800 */
[----:B------:R-:W-:Y:S01]  /*4c8a0*/  ISETP.GE.U32.AND P6, PT, R22, 0x7f800000, PT ;  /* 0x7f8000001600780c */ /* 0x000fe20003fc6070 */
[----:B------:R-:W-:Y:S02]  /*4c8b0*/  FFMA.FTZ R23, R29, R23, -0.36067417263984680176 ;  /* 0xbeb8aa491d177423 */ /* 0x000fe40000010017 */
[----:B------:R-:W-:Y:S01]  /*4c8c0*/  FFMA.FTZ R24, R9, R24, 0.48089820146560668945 ;  /* 0x3ef6384a09187423 */ /* 0x000fe20000010018 */
[----:B0-----:R-:W-:-:S05]  /*4c8d0*/  FSEL R12, R25, -INF , P1 ;  /* 0xff800000190c7808 */ /* 0x001fca0000800000 */
[----:B------:R-:W-:Y:S04]  /*4c8e0*/  STL [R1+0x173c], R12 ;  /* 0x00173c0c01007387 */ /* 0x000fe80000100800 */
[----:B------:R0:W-:Y:S01]  /*4c8f0*/  STL [R1+0x1744], R0 ;  /* 0x0017440001007387 */ /* 0x0001e20000100800 */
[----:B----4-:R-:W-:Y:S02]  /*4c900*/  ISETP.GE.U32.AND P3, PT, R21, 0x7f800000, PT ;  /* 0x7f8000001500780c */ /* 0x010fe40003f66070 */
[----:B------:R-:W-:Y:S01]  /*4c910*/  @P2 MOV R25, 0x7f800000 ;  /* 0x7f80000000192802 */ /* 0x000fe20000000f00 */
[----:B0-----:R-:W-:Y:S02]  /*4c920*/  FFMA.FTZ R0, R29, R23, 0.48089820146560668945 ;  /* 0x3ef6384a1d007423 */ /* 0x001fe40000010017 */
[----:B------:R-:W-:-:S02]  /*4c930*/  FFMA.FTZ R23, R9, R24, -0.72134751081466674805 ;  /* 0xbf38aa3b09177423 */ /* 0x000fc40000010018 */
[----:B------:R-:W-:Y:S02]  /*4c940*/  FFMA.FTZ R0, R29, R0, -0.72134751081466674805 ;  /* 0xbf38aa3b1d007423 */ /* 0x000fe40000010000 */
[----:B------:R-:W-:Y:S01]  /*4c950*/  FMUL R23, R9, R23 ;  /* 0x0000001709177220 */ /* 0x000fe20000400000 */
[----:B------:R-:W-:Y:S01]  /*4c960*/  @P6 MOV R24, 0x7f800000 ;  /* 0x7f80000000186802 */ /* 0x000fe20000000f00 */
[----:B------:R-:W-:Y:S01]  /*4c970*/  FMUL R0, R29, R0 ;  /* 0x000000001d007220 */ /* 0x000fe20000400000 */
[C---:B------:R-:W-:Y:S01]  /*4c980*/  FSETP.NEU.AND P1, PT, R2.reuse, RZ, PT ;  /* 0x000000ff0200720b */ /* 0x040fe20003f2d000 */
[----:B------:R-:W-:Y:S02]  /*4c990*/  @P2 FFMA.FTZ R13, R2, R25, +INF ;  /* 0x7f800000020d2423 */ /* 0x000fe40000010019 */
[----:B------:R-:W-:Y:S02]  /*4c9a0*/  FMUL R2, R9, R23 ;  /* 0x0000001709027220 */ /* 0x000fe40000400000 */
[----:B------:R-:W-:Y:S01]  /*4c9b0*/  FMUL R0, R29, R0 ;  /* 0x000000001d007220 */ /* 0x000fe20000400000 */
[C---:B------:R-:W-:Y:S01]  /*4c9c0*/  FSETP.NEU.AND P2, PT, R22.reuse, RZ, PT ;  /* 0x000000ff1600720b */ /* 0x040fe20003f4d000 */
[----:B------:R-:W-:-:S02]  /*4c9d0*/  @P6 FFMA.FTZ R10, R22, R24, +INF ;  /* 0x7f800000160a6423 */ /* 0x000fc40000010018 */
[----:B------:R-:W-:Y:S02]  /*4c9e0*/  FFMA.FTZ R22, R9, 1.4426950216293334961, R2 ;  /* 0x3fb8aa3b09167823 */ /* 0x000fe40000010002 */
[----:B------:R-:W-:Y:S02]  /*4c9f0*/  FFMA.FTZ R29, R29, 1.4426950216293334961, R0 ;  /* 0x3fb8aa3b1d1d7823 */ /* 0x000fe40000010000 */
[----:B------:R-:W-:Y:S02]  /*4ca00*/  @P3 IMAD.MOV.U32 R2, RZ, RZ, 0x7f800000 ;  /* 0x7f800000ff023424 */ /* 0x000fe400078e00ff */
[----:B------:R-:W-:Y:S02]  /*4ca10*/  FADD R4, R4, R22 ;  /* 0x0000001604047221 */ /* 0x000fe40000000000 */
[----:B------:R-:W-:Y:S02]  /*4ca20*/  FADD R7, R7, R8 ;  /* 0x0000000807077221 */ /* 0x000fe40000000000 */
[----:B---3--:R-:W-:-:S02]  /*4ca30*/  FADD R22, R6, R29 ;  /* 0x0000001d06167221 */ /* 0x008fc40000000000 */
[----:B------:R-:W-:Y:S01]  /*4ca40*/  @P3 FFMA.FTZ R7, R21, R2, +INF ;  /* 0x7f80000015073423 */ /* 0x000fe20000010002 */
[----:B------:R0:W-:Y:S04]  /*4ca50*/  STL [R1+0x14b4], R13 ;  /* 0x0014b40d01007387 */ /* 0x0001e80000100800 */
[----:B------:R-:W-:Y:S04]  /*4ca60*/  STL [R1+0x14b0], R10 ;  /* 0x0014b00a01007387 */ /* 0x000fe80000100800 */
[----:B------:R-:W-:Y:S04]  /*4ca70*/  STL [R1+0x195c], R22 ;  /* 0x00195c1601007387 */ /* 0x000fe80000100800 */
[----:B------:R-:W-:Y:S04]  /*4ca80*/  STL [R1+0x1468], R7 ;  /* 0x0014680701007387 */ /* 0x000fe80000100800 */
[----:B0-----:R-:W3:Y:S01]  /*4ca90*/  LDL R13, [R1+0x58] ;  /* 0x00005800010d7983 */ /* 0x001ee20000100800 */
[----:B------:R-:W-:-:S03]  /*4caa0*/  ISETP.GE.U32.AND P4, PT, R3, 0x7f800000, PT ;  /* 0x7f8000000300780c */ /* 0x000fc60003f86070 */
[----:B---3--:R0:W-:Y:S04]  /*4cab0*/  STL [R1+0x1bd4], R13 ;  /* 0x001bd40d01007387 */ /* 0x0081e80000100800 */
[----:B0-----:R-:W3:Y:S06]  /*4cac0*/  LDL R13, [R1+0x5c] ;  /* 0x00005c00010d7983 */ /* 0x001eec0000100800 */
[----:B------:R-:W-:-:S05]  /*4cad0*/  @P4 MOV R0, 0x7f800000 ;  /* 0x7f80000000004802 */ /* 0x000fca0000000f00 */
[----:B------:R-:W-:-:S05]  /*4cae0*/  @P4 FFMA.FTZ R4, R3, R0, +INF ;  /* 0x7f80000003044423 */ /* 0x000fca0000010000 */
[----:B------:R-:W-:Y:S04]  /*4caf0*/  STL [R1+0x145c], R4 ;  /* 0x00145c0401007387 */ /* 0x000fe80000100800 */
[----:B---3--:R0:W-:Y:S04]  /*4cb00*/  STL [R1+0x1bd8], R13 ;  /* 0x001bd80d01007387 */ /* 0x0081e80000100800 */
[----:B0-----:R-:W3:Y:S04]  /*4cb10*/  LDL R13, [R1+0x68] ;  /* 0x00006800010d7983 */ /* 0x001ee80000100800 */
[----:B---3--:R0:W-:Y:S04]  /*4cb20*/  STL [R1+0x1bdc], R13 ;  /* 0x001bdc0d01007387 */ /* 0x0081e80000100800 */
[----:B0-----:R-:W3:Y:S01]  /*4cb30*/  LDL R13, [R1+0x6c] ;  /* 0x00006c00010d7983 */ /* 0x001ee20000100800 */
[----:B------:R-:W-:-:S02]  /*4cb40*/  FSETP.NEU.AND P3, PT, R21, RZ, PT ;  /* 0x000000ff1500720b */ /* 0x000fc40003f6d000 */
[----:B------:R-:W-:Y:S01]  /*4cb50*/  FSETP.GT.AND P6, PT, |R11|, 8.50705917302346158658e+37, PT ;  /* 0x7e8000000b00780b */ /* 0x000fe20003fc4200 */
[----:B------:R-:W-:Y:S01]  /*4cb60*/  IMAD.MOV.U32 R28, RZ, RZ, R18 ;  /* 0x000000ffff1c7224 */ /* 0x000fe200078e0012 */
[----:B------:R-:W-:Y:S01]  /*4cb70*/  MOV R27, R17 ;  /* 0x00000011001b7202 */ /* 0x000fe20000000f00 */
[----:B---3--:R0:W-:Y:S04]  /*4cb80*/  STL [R1+0x1be0], R13 ;  /* 0x001be00d01007387 */ /* 0x0081e80000100800 */
[----:B0-----:R-:W3:Y:S04]  /*4cb90*/  LDL R13, [R1+0x78] ;  /* 0x00007800010d7983 */ /* 0x001ee80000100800 */
[----:B------:R-:W4:Y:S04]  /*4cba0*/  LDL.LU R0, [R1+0x48] ;  /* 0x0000480001007983 */ /* 0x000f280000300800 */
[----:B------:R-:W4:Y:S04]  /*4cbb0*/  LDL.LU R22, [R1+0x3c] ;  /* 0x00003c0001167983 */ /* 0x000f280000300800 */
[----:B------:R-:W4:Y:S04]  /*4cbc0*/  LDL.LU R21, [R1+0x38] ;  /* 0x0000380001157983 */ /* 0x000f280000300800 */
[----:B------:R-:W4:Y:S04]  /*4cbd0*/  LDL.LU R2, [R1+0x2c] ;  /* 0x00002c0001027983 */ /* 0x000f280000300800 */
[----:B------:R-:W4:Y:S04]  /*4cbe0*/  LDL.LU R24, [R1+0x28] ;  /* 0x0000280001187983 */ /* 0x000f280000300800 */
[----:B------:R-:W4:Y:S04]  /*4cbf0*/  LDL.LU R23, [R1+0x1c] ;  /* 0x00001c0001177983 */ /* 0x000f280000300800 */
[----:B------:R-:W4:Y:S04]  /*4cc00*/  LDL.LU R12, [R1+0xa0] ;  /* 0x0000a000010c7983 */ /* 0x000f280000300800 */
[----:B------:R-:W4:Y:S01]  /*4cc10*/  LDL.LU R14, [R1+0xa8] ;  /* 0x0000a800010e7983 */ /* 0x000f220000300800 */
[----:B------:R-:W-:-:S03]  /*4cc20*/  MOV R26, R19 ;  /* 0x00000013001a7202 */ /* 0x000fc60000000f00 */
[----:B------:R-:W4:Y:S01]  /*4cc30*/  LDL.LU R15, [R1+0xb0] ;  /* 0x0000b000010f7983 */ /* 0x000f220000300800 */
[----:B------:R-:W-:-:S03]  /*4cc40*/  MOV R25, R20 ;  /* 0x0000001400197202 */ /* 0x000fc60000000f00 */
[----:B------:R-:W4:Y:S04]  /*4cc50*/  LDL.LU R16, [R1+0xb8] ;  /* 0x0000b80001107983 */ /* 0x000f280000300800 */
[----:B------:R-:W4:Y:S04]  /*4cc60*/  LDL.LU R17, [R1+0xc0] ;  /* 0x0000c00001117983 */ /* 0x000f280000300800 */
[----:B------:R-:W4:Y:S04]  /*4cc70*/  LDL.LU R18, [R1+0xc8] ;  /* 0x0000c80001127983 */ /* 0x000f280000300800 */
[----:B------:R-:W4:Y:S01]  /*4cc80*/  LDL.LU R19, [R1+0xd0] ;  /* 0x0000d00001137983 */ /* 0x000f220000300800 */
[----:B--2---:R-:W-:-:S03]  /*4cc90*/  MOV R29, R5 ;  /* 0x00000005001d7202 */ /* 0x004fc60000000f00 */
        /* <DEDUP_REMOVED lines=8> */
[----:B------:R0:W-:Y:S04]  /*4cd20*/  STL [R1+0x1960], R3 ;  /* 0x0019600301007387 */ /* 0x0001e80000100800 */
[----:B0-----:R-:W2:Y:S01]  /*4cd30*/  LDL.LU R3, [R1+0x4c] ;  /* 0x00004c0001037983 */ /* 0x001ea20000300800 */
[----:B---3--:R-:W-:-:S05]  /*4cd40*/  @P6 FMUL R13, R13, 0.25 ;  /* 0x3e8000000d0d6820 */ /* 0x008fca0000400000 */
[----:B------:R0:W-:Y:S04]  /*4cd50*/  @P6 STL [R1+0x78], R13 ;  /* 0x0000780d01006387 */ /* 0x0001e80000100800 */
[----:B0-----:R-:W3:Y:S02]  /*4cd60*/  LDL.LU R13, [R1+0x1be0] ;  /* 0x001be000010d7983 */ /* 0x001ee40000300800 */
[----:B---3--:R-:W-:-:S05]  /*4cd70*/  @P6 FMUL R13, R13, 0.25 ;  /* 0x3e8000000d0d6820 */ /* 0x008fca0000400000 */
[----:B------:R0:W-:Y:S04]  /*4cd80*/  @P6 STL [R1+0x6c], R13 ;  /* 0x00006c0d01006387 */ /* 0x0001e80000100800 */
[----:B0-----:R-:W3:Y:S02]  /*4cd90*/  LDL.LU R13, [R1+0x1bdc] ;  /* 0x001bdc00010d7983 */ /* 0x001ee40000300800 */
[----:B---3--:R-:W-:-:S05]  /*4cda0*/  @P6 FMUL R13, R13, 0.25 ;  /* 0x3e8000000d0d6820 */ /* 0x008fca0000400000 */
[----:B------:R0:W-:Y:S04]  /*4cdb0*/  @P6 STL [R1+0x68], R13 ;  /* 0x0000680d01006387 */ /* 0x0001e80000100800 */
[----:B0-----:R-:W3:Y:S01]  /*4cdc0*/  LDL.LU R13, [R1+0x1bd8] ;  /* 0x001bd800010d7983 */ /* 0x001ee20000300800 */
[----:B------:R-:W-:Y:S01]  /*4cdd0*/  FSETP.GEU.AND P4, PT, |R11|, 1.175494350822287508e-38, PT ;  /* 0x008000000b00780b */ /* 0x000fe20003f8e200 */
[----:B---3--:R-:W-:-:S05]  /*4cde0*/  @P6 FMUL R13, R13, 0.25 ;  /* 0x3e8000000d0d6820 */ /* 0x008fca0000400000 */
[----:B------:R0:W-:Y:S04]  /*4cdf0*/  @P6 STL [R1+0x5c], R13 ;  /* 0x00005c0d01006387 */ /* 0x0001e80000100800 */
[----:B0-----:R-:W3:Y:S01]  /*4ce00*/  LDL.LU R13, [R1+0x1bd4] ;  /* 0x001bd400010d7983 */ /* 0x001ee20000300800 */
[----:B------:R-:W-:Y:S02]  /*4ce10*/  @P6 FMUL R26, R26, 0.25 ;  /* 0x3e8000001a1a6820 */ /* 0x000fe40000400000 */
[----:B------:R-:W-:Y:S02]  /*4ce20*/  @P6 FMUL R27, R27, 0.25 ;  /* 0x3e8000001b1b6820 */ /* 0x000fe40000400000 */
[----:B------:R-:W-:Y:S02]  /*4ce30*/  @P6 FMUL R28, R28, 0.25 ;  /* 0x3e8000001c1c6820 */ /* 0x000fe40000400000 */
[----:B------:R-:W-:-:S02]  /*4ce40*/  @!P4 FMUL R26, R26, 16777216 ;  /* 0x4b8000001a1ac820 */ /* 0x000fc40000400000 */
[----:B------:R-:W-:Y:S02]  /*4ce50*/  @P6 FMUL R29, R29, 0.25 ;  /* 0x3e8000001d1d6820 */ /* 0x000fe40000400000 */
[----:B------:R-:W-:Y:S02]  /*4ce60*/  @!P4 FMUL R27, R27, 16777216 ;  /* 0x4b8000001b1bc820 */ /* 0x000fe40000400000 */
[----:B------:R-:W-:Y:S02]  /*4ce70*/  @P6 FMUL R25, R25, 0.25 ;  /* 0x3e80000019196820 */ /* 0x000fe40000400000 */
[----:B------:R-:W-:Y:S02]  /*4ce80*/  @!P4 FMUL R28, R28, 16777216 ;  /* 0x4b8000001c1cc820 */ /* 0x000fe40000400000 */
[----:B------:R-:W-:Y:S02]  /*4ce90*/  @!P4 FMUL R29, R29, 16777216 ;  /* 0x4b8000001d1dc820 */ /* 0x000fe40000400000 */
[----:B------:R-:W-:-:S02]  /*4cea0*/  @!P4 FMUL R25, R25, 16777216 ;  /* 0x4b8000001919c820 */ /* 0x000fc40000400000 */
[----:B---3--:R-:W-:-:S05]  /*4ceb0*/  @P6 FMUL R13, R13, 0.25 ;  /* 0x3e8000000d0d6820 */ /* 0x008fca0000400000 */
[----:B------:R0:W-:Y:S04]  /*4cec0*/  @P6 STL [R1+0x58], R13 ;  /* 0x0000580d01006387 */ /* 0x0001e80000100800 */
[----:B0-----:R-:W3:Y:S04]  /*4ced0*/  LDL.LU R13, [R1+0x1bd0] ;  /* 0x001bd000010d7983 */ /* 0x001ee80000300800 */
[----:B------:R0:W-:Y:S04]  /*4cee0*/  STL [R1+0x1964], R26 ;  /* 0x0019641a01007387 */ /* 0x0001e80000100800 */
[----:B0-----:R-:W3:Y:S04]  /*4cef0*/  LDL R26, [R1+0x58] ;  /* 0x00005800011a7983 */ /* 0x001ee80000100800 */
[----:B------:R0:W-:Y:S04]  /*4cf00*/  STL [R1+0x1968], R27 ;  /* 0x0019681b01007387 */ /* 0x0001e80000100800 */
[----:B0-----:R-:W3:Y:S04]  /*4cf10*/  LDL R27, [R1+0x5c] ;  /* 0x00005c00011b7983 */ /* 0x001ee80000100800 */
[----:B------:R0:W-:Y:S04]  /*4cf20*/  STL [R1+0x196c], R28 ;  /* 0x00196c1c01007387 */ /* 0x0001e80000100800 */
[----:B0-----:R-:W3:Y:S04]  /*4cf30*/  LDL R28, [R1+0x68] ;  /* 0x00006800011c7983 */ /* 0x001ee80000100800 */
[----:B------:R0:W-:Y:S04]  /*4cf40*/  STL [R1+0x1970], R29 ;  /* 0x0019701d01007387 */ /* 0x0001e80000100800 */
[----:B0-----:R-:W3:Y:S04]  /*4cf50*/  LDL R29, [R1+0x6c] ;  /* 0x00006c00011d7983 */ /* 0x001ee80000100800 */
[----:B------:R0:W-:Y:S04]  /*4cf60*/  STL [R1+0x1974], R25 ;  /* 0x0019741901007387 */ /* 0x0001e80000100800 */
[----:B0-----:R-:W3:Y:S01]  /*4cf70*/  LDL R25, [R1+0x78] ;  /* 0x0000780001197983 */ /* 0x001ee20000100800 */
[----:B--2---:R-:W-:-:S02]  /*4cf80*/  @P6 FMUL R3, R3, 0.25 ;  /* 0x3e80000003036820 */ /* 0x004fc40000400000 */
[----:B----4-:R-:W-:Y:S02]  /*4cf90*/  @P6 FMUL R0, R0, 0.25 ;  /* 0x3e80000000006820 */ /* 0x010fe40000400000 */
[----:B------:R-:W-:Y:S02]  /*4cfa0*/  @P6 FMUL R22, R22, 0.25 ;  /* 0x3e80000016166820 */ /* 0x000fe40000400000 */
[----:B------:R-:W-:Y:S02]  /*4cfb0*/  @P6 FMUL R21, R21, 0.25 ;  /* 0x3e80000015156820 */ /* 0x000fe40000400000 */
[----:B------:R-:W-:Y:S02]  /*4cfc0*/  @P6 FMUL R2, R2, 0.25 ;  /* 0x3e80000002026820 */ /* 0x000fe40000400000 */
[----:B------:R-:W-:Y:S02]  /*4cfd0*/  @!P4 FMUL R3, R3, 16777216 ;  /* 0x4b8000000303c820 */ /* 0x000fe40000400000 */
[----:B------:R-:W-:-:S02]  /*4cfe0*/  @P6 FMUL R24, R24, 0.25 ;  /* 0x3e80000018186820 */ /* 0x000fc40000400000 */
[----:B------:R-:W-:Y:S02]  /*4cff0*/  @!P4 FMUL R0, R0, 16777216 ;  /* 0x4b8000000000c820 */ /* 0x000fe40000400000 */
[----:B------:R-:W-:Y:S02]  /*4d000*/  @P6 FMUL R23, R23, 0.25 ;  /* 0x3e80000017176820 */ /* 0x000fe40000400000 */
[----:B------:R-:W-:Y:S02]  /*4d010*/  @!P4 FMUL R22, R22, 16777216 ;  /* 0x4b8000001616c820 */ /* 0x000fe40000400000 */
        /* <DEDUP_REMOVED lines=30> */
[----:B------:R-:W-:Y:S02]  /*4d200*/  @!P4 FMUL R5, R5, 16777216 ;  /* 0x4b8000000505c820 */ /* 0x000fe40000400000 */
[----:B------:R-:W-:Y:S02]  /*4d210*/  @!P4 FMUL R11, R11, 16777216 ;  /* 0x4b8000000b0bc820 */ /* 0x000fe40000400000 */
[----:B------:R-:W-:-:S02]  /*4d220*/  @!P4 FMUL R6, R6, 16777216 ;  /* 0x4b8000000606c820 */ /* 0x000fc40000400000 */
[----:B------:R-:W-:Y:S02]  /*4d230*/  @!P4 FMUL R7, R7, 16777216 ;  /* 0x4b8000000707c820 */ /* 0x000fe40000400000 */
[----:B---3--:R-:W-:Y:S02]  /*4d240*/  @!P4 FMUL R26, R26, 16777216 ;  /* 0x4b8000001a1ac820 */ /* 0x008fe40000400000 */
[----:B------:R-:W-:Y:S02]  /*4d250*/  @!P4 FMUL R27, R27, 16777216 ;  /* 0x4b8000001b1bc820 */ /* 0x000fe40000400000 */
[----:B------:R-:W-:Y:S02]  /*4d260*/  @!P4 FMUL R28, R28, 16777216 ;  /* 0x4b8000001c1cc820 */ /* 0x000fe40000400000 */
[----:B------:R-:W-:Y:S02]  /*4d270*/  @!P4 FMUL R29, R29, 16777216 ;  /* 0x4b8000001d1dc820 */ /* 0x000fe40000400000 */
[----:B------:R-:W-:-:S05]  /*4d280*/  @!P4 FMUL R25, R25, 16777216 ;  /* 0x4b8000001919c820 */ /* 0x000fca0000400000 */
[----:B------:R-:W-:Y:S04]  /*4d290*/  @!P4 STL [R1+0x78], R25 ;  /* 0x000078190100c387 */ /* 0x000fe80000100800 */
[----:B------:R-:W-:Y:S04]  /*4d2a0*/  @!P4 STL [R1+0x6c], R29 ;  /* 0x00006c1d0100c387 */ /* 0x000fe80000100800 */
[----:B------:R-:W-:Y:S04]  /*4d2b0*/  @!P4 STL [R1+0x68], R28 ;  /* 0x0000681c0100c387 */ /* 0x000fe80000100800 */
[----:B------:R-:W-:Y:S04]  /*4d2c0*/  @!P4 STL [R1+0x5c], R27 ;  /* 0x00005c1b0100c387 */ /* 0x000fe80000100800 */
[----:B------:R-:W-:Y:S04]  /*4d2d0*/  @!P4 STL [R1+0x58], R26 ;  /* 0x0000581a0100c387 */ /* 0x000fe80000100800 */
        /* <DEDUP_REMOVED lines=22> */
[----:B0-----:R-:W2:Y:S01]  /*4d440*/  LDL R14, [R1+0x74] ;  /* 0x00007400010e7983 */ /* 0x001ea20000100800 */
[----:B------:R-:W-:-:S04]  /*4d450*/  @P6 FMUL R8, R8, 0.25 ;  /* 0x3e80000008086820 */ /* 0x000fc80000400000 */
[----:B------:R-:W-:Y:S01]  /*4d460*/  @!P4 FMUL R8, R8, 16777216 ;  /* 0x4b8000000808c820 */ /* 0x000fe20000400000 */
[----:B--2---:R0:W-:Y:S04]  /*4d470*/  STL [R1+0x1bc0], R14 ;  /* 0x001bc00e01007387 */ /* 0x0041e80000100800 */
[----:B0-----:R-:W2:Y:S04]  /*4d480*/  LDL R14, [R1+0x90] ;  /* 0x00009000010e7983 */ /* 0x001ea80000100800 */
[----:B------:R-:W-:Y:S04]  /*4d490*/  STL [R1+0x110], R8 ;  /* 0x0001100801007387 */ /* 0x000fe80000100800 */
[----:B--2---:R0:W-:Y:S04]  /*4d4a0*/  STL [R1+0x1bc4], R14 ;  /* 0x001bc40e01007387 */ /* 0x0041e80000100800 */
[----:B0-----:R-:W2:Y:S04]  /*4d4b0*/  LDL R14, [R1+0x94] ;  /* 0x00009400010e7983 */ /* 0x001ea80000100800 */
[----:B--2---:R0:W-:Y:S04]  /*4d4c0*/  STL [R1+0x1bc8], R14 ;  /* 0x001bc80e01007387 */ /* 0x0041e80000100800 */
[----:B0-----:R-:W2:Y:S01]  /*4d4d0*/  LDL R14, [R1+0x98] ;  /* 0x00009800010e7983 */ /* 0x001ea20000100800 */
[----:B------:R-:W-:-:S03]  /*4d4e0*/  FSETP.GT.AND P6, PT, |R13|, 8.50705917302346158658e+37, PT ;  /* 0x7e8000000d00780b */ /* 0x000fc60003fc4200 */
[----:B--2---:R0:W-:Y:S04]  /*4d4f0*/  STL [R1+0x1bcc], R14 ;  /* 0x001bcc0e01007387 */ /* 0x0041e80000100800 */
[----:B0-----:R-:W2:Y:S04]  /*4d500*/  LDL R14, [R1+0x9c] ;  /* 0x00009c00010e7983 */ /* 0x001ea80000100800 */
[----:B------:R-:W3:Y:S04]  /*4d510*/  LDL.LU R11, [R1+0x70] ;  /* 0x00007000010b7983 */ /* 0x000ee80000300800 */
[----:B------:R-:W4:Y:S04]  /*4d520*/  LDL.LU R25, [R1+0x64] ;  /* 0x0000640001197983 */ /* 0x000f280000300800 */
        /* <DEDUP_REMOVED lines=24> */
[----:B------:R-:W3:Y:S01]  /*4d6b0*/  LDL.LU R8, [R1+0x118] ;  /* 0x0001180001087983 */ /* 0x000ee20000300800 */
[----:B--2---:R-:W-:-:S05]  /*4d6c0*/  @P6 FMUL R14, R14, 0.25 ;  /* 0x3e8000000e0e6820 */ /* 0x004fca0000400000 */
[----:B------:R0:W-:Y:S04]  /*4d6d0*/  @P6 STL [R1+0x9c], R14 ;  /* 0x00009c0e01006387 */ /* 0x0001e80000100800 */
[----:B0-----:R-:W2:Y:S02]  /*4d6e0*/  LDL.LU R14, [R1+0x1bcc] ;  /* 0x001bcc00010e7983 */ /* 0x001ea40000300800 */
        /* <DEDUP_REMOVED lines=8> */
[----:B0-----:R-:W2:Y:S01]  /*4d770*/  LDL.LU R14, [R1+0x1bc0] ;  /* 0x001bc000010e7983 */ /* 0x001ea20000300800 */
[----:B---3--:R-:W-:Y:S02]  /*4d780*/  @P6 FMUL R11, R11, 0.25 ;  /* 0x3e8000000b0b6820 */ /* 0x008fe40000400000 */
[----:B--2---:R-:W-:-:S05]  /*4d790*/  @P6 FMUL R14, R14, 0.25 ;  /* 0x3e8000000e0e6820 */ /* 0x004fca0000400000 */
[----:B------:R0:W-:Y:S04]  /*4d7a0*/  @P6 STL [R1+0x74], R14 ;  /* 0x0000740e01006387 */ /* 0x0001e80000100800 */
[----:B0-----:R-:W2:Y:S04]  /*4d7b0*/  LDL.LU R14, [R1+0x1bbc] ;  /* 0x001bbc00010e7983 */ /* 0x001ea80000300800 */
[----:B------:R0:W-:Y:S04]  /*4d7c0*/  STL [R1+0x1ba8], R11 ;  /* 0x001ba80b01007387 */ /* 0x0001e80000100800 */
[----:B0-----:R-:W3:Y:S04]  /*4d7d0*/  LDL R11, [R1+0x74] ;  /* 0x00007400010b7983 */ /* 0x001ee80000100800 */
[----:B---3--:R0:W-:Y:S04]  /*4d7e0*/  STL [R1+0x1bac], R11 ;  /* 0x001bac0b01007387 */ /* 0x0081e80000100800 */
[----:B0-----:R-:W3:Y:S04]  /*4d7f0*/  LDL R11, [R1+0x90] ;  /* 0x00009000010b7983 */ /* 0x001ee80000100800 */
[----:B---3--:R0:W-:Y:S04]  /*4d800*/  STL [R1+0x1bb0], R11 ;  /* 0x001bb00b01007387 */ /* 0x0081e80000100800 */
[----:B0-----:R-:W3:Y:S04]  /*4d810*/  LDL R11, [R1+0x94] ;  /* 0x00009400010b7983 */ /* 0x001ee80000100800 */
[----:B---3--:R0:W-:Y:S04]  /*4d820*/  STL [R1+0x1bb4], R11 ;  /* 0x001bb40b01007387 */ /* 0x0081e80000100800 */
[----:B0-----:R-:W3:Y:S01]  /*4d830*/  LDL R11, [R1+0x98] ;  /* 0x00009800010b7983 */ /* 0x001ee20000100800 */
[----:B------:R-:W-:-:S03]  /*4d840*/  FSETP.GEU.AND P4, PT, |R13|, 1.175494350822287508e-38, PT ;  /* 0x008000000d00780b */ /* 0x000fc60003f8e200 */
[----:B---3--:R0:W-:Y:S04]  /*4d850*/  STL [R1+0x1bb8], R11 ;  /* 0x001bb80b01007387 */ /* 0x0081e80000100800 */
[----:B0-----:R-:W3:Y:S06]  /*4d860*/  LDL R11, [R1+0x9c] ;  /* 0x00009c00010b7983 */ /* 0x001eec0000100800 */
[----:B---3--:R-:W-:-:S05]  /*4d870*/  @!P4 FMUL R11, R11, 16777216 ;  /* 0x4b8000000b0bc820 */ /* 0x008fca0000400000 */
[----:B------:R0:W-:Y:S04]  /*4d880*/  @!P4 STL [R1+0x9c], R11 ;  /* 0x00009c0b0100c387 */ /* 0x0001e80000100800 */
[----:B0-----:R-:W3:Y:S02]  /*4d890*/  LDL.LU R11, [R1+0x1bb8] ;  /* 0x001bb800010b7983 */ /* 0x001ee40000300800 */
        /* <DEDUP_REMOVED lines=11> */
[----:B0-----:R-:W3:Y:S01]  /*4d950*/  LDL.LU R11, [R1+0x1ba8] ;  /* 0x001ba800010b7983 */ /* 0x001ee20000300800 */
[----:B----4-:R-:W-:Y:S02]  /*4d960*/  @P6 FMUL R25, R25, 0.25 ;  /* 0x3e80000019196820 */ /* 0x010fe40000400000 */
[----:B------:R-:W-:Y:S02]  /*4d970*/  @P6 FMUL R29, R29, 0.25 ;  /* 0x3e8000001d1d6820 */ /* 0x000fe40000400000 */
[----:B------:R-:W-:Y:S02]  /*4d980*/  @P6 FMUL R28, R28, 0.25 ;  /* 0x3e8000001c1c6820 */ /* 0x000fe40000400000 */
[----:B------:R-:W-:-:S02]  /*4d990*/  @P6 FMUL R27, R27, 0.25 ;  /* 0x3e8000001b1b6820 */ /* 0x000fc40000400000 */
[----:B------:R-:W-:Y:S02]  /*4d9a0*/  @P6 FMUL R26, R26, 0.25 ;  /* 0x3e8000001a1a6820 */ /* 0x000fe40000400000 */
[----:B------:R-:W-:Y:S02]  /*4d9b0*/  @!P4 FMUL R25, R25, 16777216 ;  /* 0x4b8000001919c820 */ /* 0x000fe40000400000 */
[----:B------:R-:W-:Y:S02]  /*4d9c0*/  @P6 FMUL R3, R3, 0.25 ;  /* 0x3e80000003036820 */ /* 0x000fe40000400000 */
[----:B------:R-:W-:Y:S02]  /*4d9d0*/  @!P4 FMUL R29, R29, 16777216 ;  /* 0x4b8000001d1dc820 */ /* 0x000fe40000400000 */
[----:B------:R-:W-:Y:S02]  /*4d9e0*/  @P6 FMUL R0, R0, 0.25 ;  /* 0x3e80000000006820 */ /* 0x000fe40000400000 */
[----:B------:R-:W-:-:S02]  /*4d9f0*/  @!P4 FMUL R28, R28, 16777216 ;  /* 0x4b8000001c1cc820 */ /* 0x000fc40000400000 */
        /* <DEDUP_REMOVED lines=38> */
[----:B------:R-:W-:Y:S02]  /*4dc60*/  @!P4 FMUL R5, R5, 16777216 ;  /* 0x4b8000000505c820 */ /* 0x000fe40000400000 */
[----:B------:R-:W-:Y:S02]  /*4dc70*/  @!P4 FMUL R13, R13, 16777216 ;  /* 0x4b8000000d0dc820 */ /* 0x000fe40000400000 */
[----:B------:R-:W-:Y:S02]  /*4dc80*/  @!P4 FMUL R6, R6, 16777216 ;  /* 0x4b8000000606c820 */ /* 0x000fe40000400000 */
[----:B------:R-:W-:-:S02]  /*4dc90*/  @!P4 FMUL R7, R7, 16777216 ;  /* 0x4b8000000707c820 */ /* 0x000fc40000400000 */
[----:B---3--:R-:W-:-:S05]  /*4dca0*/  @!P4 FMUL R11, R11, 16777216 ;  /* 0x4b8000000b0bc820 */ /* 0x008fca0000400000 */
        /* <DEDUP_REMOVED lines=27> */
[----:B0-----:R-:W3:Y:S01]  /*4de60*/  LDL R15, [R1+0x138] ;  /* 0x00013800010f7983 */ /* 0x001ee20000100800 */
[----:B------:R-:W-:-:S04]  /*4de70*/  @P6 FMUL R8, R8, 0.25 ;  /* 0x3e80000008086820 */ /* 0x000fc80000400000 */
[----:B------:R-:W-:Y:S01]  /*4de80*/  @!P4 FMUL R8, R8, 16777216 ;  /* 0x4b8000000808c820 */ /* 0x000fe20000400000 */
[----:B---3--:R0:W-:Y:S04]  /*4de90*/  STL [R1+0x1b98], R15 ;  /* 0x001b980f01007387 */ /* 0x0081e80000100800 */
[----:B0-----:R-:W3:Y:S04]  /*4dea0*/  LDL R15, [R1+0x130] ;  /* 0x00013000010f7983 */ /* 0x001ee80000100800 */
[----:B------:R-:W-:Y:S04]  /*4deb0*/  STL [R1+0x118], R8 ;  /* 0x0001180801007387 */ /* 0x000fe80000100800 */
[----:B---3--:R0:W-:Y:S04]  /*4dec0*/  STL [R1+0x1b9c], R15 ;  /* 0x001b9c0f01007387 */ /* 0x0081e80000100800 */
[----:B0-----:R-:W3:Y:S04]  /*4ded0*/  LDL R15, [R1+0x128] ;  /* 0x00012800010f7983 */ /* 0x001ee80000100800 */
[----:B---3--:R0:W-:Y:S04]  /*4dee0*/  STL [R1+0x1ba0], R15 ;  /* 0x001ba00f01007387 */ /* 0x0081e80000100800 */
[----:B0-----:R-:W3:Y:S01]  /*4def0*/  LDL R15, [R1+0x120] ;  /* 0x00012000010f7983 */ /* 0x001ee20000100800 */
[----:B--2---:R-:W-:-:S03]  /*4df00*/  FSETP.GT.AND P6, PT, |R14|, 8.50705917302346158658e+37, PT ;  /* 0x7e8000000e00780b */ /* 0x004fc60003fc4200 */
[----:B---3--:R0:W-:Y:S04]  /*4df10*/  STL [R1+0x1ba4], R15 ;  /* 0x001ba40f01007387 */ /* 0x0081e80000100800 */
        /* <DEDUP_REMOVED lines=138> */
[----:B------:R0:W-:Y:S01]  /*4e7c0*/  STL [R1+0x1b8], R16 ;  /* 0x0001b81001007387 */ /* 0x0001e20000100800 */
        /* <DEDUP_REMOVED lines=11> */
[----:B0-----:R-:W3:Y:S02]  /*4e880*/  LDL R16, [R1+0x144] ;  /* 0x0001440001107983 */ /* 0x001ee40000100800 */
[----:B------:R-:W-:-:S04]  /*4e890*/  @P6 FMUL R8, R8, 0.25 ;  /* 0x3e80000008086820 */ /* 0x000fc80000400000 */
[----:B------:R-:W-:Y:S01]  /*4e8a0*/  @!P4 FMUL R8, R8, 16777216 ;  /* 0x4b8000000808c820 */ /* 0x000fe20000400000 */
[----:B---3--:R0:W-:Y:S04]  /*4e8b0*/  STL [R1+0x1b70], R16 ;  /* 0x001b701001007387 */ /* 0x0081e80000100800 */
[----:B0-----:R-:W3:Y:S01]  /*4e8c0*/  LDL R16, [R1+0x13c] ;  /* 0x00013c0001107983 */ /* 0x001ee20000100800 */
[----:B------:R-:W-:Y:S03]  /*4e8d0*/  STL [R1+0x210], R8 ;  /* 0x0002100801007387 */ /* 0x000fe60000100800 */
[----:B---3--:R0:W-:Y:S04]  /*4e8e0*/  STL [R1+0x1b74], R16 ;  /* 0x001b741001007387 */ /* 0x0081e80000100800 */
[----:B0-----:R-:W3:Y:S04]  /*4e8f0*/  LDL R16, [R1+0x134] ;  /* 0x0001340001107983 */ /* 0x001ee80000100800 */
[----:B---3--:R0:W-:Y:S04]  /*4e900*/  STL [R1+0x1b78], R16 ;  /* 0x001b781001007387 */ /* 0x0081e80000100800 */
[----:B0-----:R-:W3:Y:S01]  /*4e910*/  LDL R16, [R1+0x12c] ;  /* 0x00012c0001107983 */ /* 0x001ee20000100800 */
[----:B--2---:R-:W-:-:S03]  /*4e920*/  FSETP.GT.AND P6, PT, |R15|, 8.50705917302346158658e+37, PT ;  /* 0x7e8000000f00780b */ /* 0x004fc60003fc4200 */
[----:B---3--:R0:W-:Y:S04]  /*4e930*/  STL [R1+0x1b7c], R16 ;  /* 0x001b7c1001007387 */ /* 0x0081e80000100800 */
[----:B0-----:R-:W2:Y:S01]  /*4e940*/  LDL R16, [R1+0x124] ;  /* 0x0001240001107983 */ /* 0x001ea20000100800 */
[----:B------:R-:W3:Y:S02]  /*4e950*/  LDL.LU R14, [R1+0x14c] ;  /* 0x00014c00010e7983 */ /* 0x000ee40000300800 */
[----:B------:R-:W4:Y:S02]  /*4e960*/  LDL.LU R13, [R1+0x154] ;  /* 0x00015400010d7983 */ /* 0x000f240000300800 */
        /* <DEDUP_REMOVED lines=24> */
[----:B------:R-:W3:Y:S02]  /*4eaf0*/  LDL.LU R8, [R1+0x218] ;  /* 0x0002180001087983 */ /* 0x000ee40000300800 */
        /* <DEDUP_REMOVED lines=15> */
[----:B0-----:R-:W2:Y:S01]  /*4ebf0*/  LDL.LU R16, [R1+0x1b6c] ;  /* 0x001b6c0001107983 */ /* 0x001ea20000300800 */
[----:B------:R0:W-:Y:S03]  /*4ec00*/  STL [R1+0x1b58], R14 ;  /* 0x001b580e01007387 */ /* 0x0001e60000100800 */
        /* <DEDUP_REMOVED lines=420> */
[----:B------:R0:W-:Y:S02]  /*50650*/  STL [R1+0x2dc], R19 ;  /* 0x0002dc1301007387 */ /* 0x0001e40000100800 */
[----:B------:R-:W-:Y:S01]  /*50660*/  STL [R1+0x2e4], R20 ;  /* 0x0002e41401007387 */ /* 0x000fe20000100800 */
[----:B------:R-:W-:Y:S01]  /*50670*/  STL [R1+0x2ec], R9 ;  /* 0x0002ec0901007387 */ /* 0x000fe20000100800 */
[----:B------:R-:W-:Y:S02]  /*50680*/  STL [R1+0x2f4], R10 ;  /* 0x0002f40a01007387 */ /* 0x000fe40000100800 */
[----:B------:R-:W-:Y:S02]  /*50690*/  STL [R1+0x2fc], R4 ;  /* 0x0002fc0401007387 */ /* 0x000fe40000100800 */
[----:B------:R-:W-:Y:S01]  /*506a0*/  STL [R1+0x304], R5 ;  /* 0x0003040501007387 */ /* 0x000fe20000100800 */
[----:B------:R-:W-:Y:S01]  /*506b0*/  STL [R1+0x1888], R17 ;  /* 0x0018881101007387 */ /* 0x000fe20000100800 */
[----:B------:R-:W-:Y:S02]  /*506c0*/  STL [R1+0x30c], R6 ;  /* 0x00030c0601007387 */ /* 0x000fe40000100800 */
[----:B------:R-:W-:Y:S01]  /*506d0*/  STL [R1+0x314], R7 ;  /* 0x0003140701007387 */ /* 0x000fe20000100800 */
[----:B0-----:R-:W3:Y:S01]  /*506e0*/  LDL R19, [R1+0x338] ;  /* 0x0003380001137983 */ /* 0x001ee20000100800 */
        /* <DEDUP_REMOVED lines=1267> */
[----:B------:R-:W-:Y:S02]  /*55620*/  @!P4 FMUL R12, R12, 16777216 ;  /* 0x4b8000000c0cc820 */ /* 0x000fe40000400000 */
[----:B------:R-:W-:Y:S02]  /*55630*/  @!P4 FMUL R8, R8, 16777216 ;  /* 0x4b8000000808c820 */ /* 0x000fe40000400000 */
        /* <DEDUP_REMOVED lines=28> */
[----:B------:R0:W-:Y:S02]  /*55800*/  STL [R1+0xa10], R8 ;  /* 0x000a100801007387 */ /* 0x0001e40000100800 */
[----:B0-----:R-:W3:Y:S04]  /*55810*/  LDL R8, [R1+0xa28] ;  /* 0x000a280001087983 */ /* 0x001ee80000100800 */
[----:B---3--:R0:W-:Y:S04]  /*55820*/  STL [R1+0x19b8], R8 ;  /* 0x0019b80801007387 */ /* 0x0081e80000100800 */
[----:B0-----:R-:W3:Y:S04]  /*55830*/  LDL R8, [R1+0xa24] ;  /* 0x000a240001087983 */ /* 0x001ee80000100800 */
        /* <DEDUP_REMOVED lines=156> */
[----:B0-----:R-:W3:Y:S02]  /*56200*/  LDL.LU R13, [R1+0xa64] ;  /* 0x000a6400010d7983 */ /* 0x001ee40000300800 */
        /* <DEDUP_REMOVED lines=52> */
[----:B------:R0:W-:Y:S04]  /*56550*/  STL [R1+0x1980], R13 ;  /* 0x0019800d01007387 */ /* 0x0001e80000100800 */
[----:B0-----:R-:W2:Y:S04]  /*56560*/  LDL R13, [R1+0xa5c] ;  /* 0x000a5c00010d7983 */ /* 0x001ea80000100800 */
[----:B--2---:R0:W-:Y:S04]  /*56570*/  STL [R1+0x1984], R13 ;  /* 0x0019840d01007387 */ /* 0x0041e80000100800 */
[----:B0-----:R-:W2:Y:S04]  /*56580*/  LDL R13, [R1+0xa54] ;  /* 0x000a5400010d7983 */ /* 0x001ea80000100800 */
[----:B--2---:R0:W-:Y:S04]  /*56590*/  STL [R1+0x1988], R13 ;  /* 0x0019880d01007387 */ /* 0x0041e80000100800 */
[----:B0-----:R-:W2:Y:S01]  /*565a0*/  LDL R13, [R1+0xa4c] ;  /* 0x000a4c00010d7983 */ /* 0x001ea20000100800 */
[----:B------:R-:W-:-:S03]  /*565b0*/  FSETP.GEU.AND P4, PT, |R8|, 1.175494350822287508e-38, PT ;  /* 0x008000000800780b */ /* 0x000fc60003f8e200 */
[----:B--2---:R0:W-:Y:S04]  /*565c0*/  STL [R1+0x198c], R13 ;  /* 0x00198c0d01007387 */ /* 0x0041e80000100800 */
[----:B0-----:R-:W2:Y:S06]  /*565d0*/  LDL R13, [R1+0xa44] ;  /* 0x000a4400010d7983 */ /* 0x001eac0000100800 */
[----:B--2---:R-:W-:-:S05]  /*565e0*/  @!P4 FMUL R13, R13, 16777216 ;  /* 0x4b8000000d0dc820 */ /* 0x004fca0000400000 */
[----:B------:R0:W-:Y:S04]  /*565f0*/  @!P4 STL [R1+0xa44], R13 ;  /* 0x000a440d0100c387 */ /* 0x0001e80000100800 */
[----:B0-----:R-:W2:Y:S02]  /*56600*/  LDL.LU R13, [R1+0x198c] ;  /* 0x00198c00010d7983 */ /* 0x001ea40000300800 */
        /* <DEDUP_REMOVED lines=8> */
[----:B0-----:R-:W2:Y:S01]  /*56690*/  LDL.LU R13, [R1+0x1980] ;  /* 0x00198000010d7983 */ /* 0x001ea20000300800 */
[----:B---3--:R-:W-:Y:S02]  /*566a0*/  @P6 FMUL R11, R11, 0.25 ;  /* 0x3e8000000b0b6820 */ /* 0x008fe40000400000 */
[----:B----4-:R-:W-:Y:S02]  /*566b0*/  @P6 FMUL R25, R25, 0.25 ;  /* 0x3e80000019196820 */ /* 0x010fe40000400000 */
        /* <DEDUP_REMOVED lines=14> */
[----:B------:R-:W-:Y:S02]  /*567a0*/  @!P4 FMUL R22, R22, 16777216 ;  /* 0x4b8000001616c820 */ /* 0x000fe40000400000 */
[----:B------:R-:W-:Y:S02]  /*567b0*/  @!P4 FMUL R12, R12, 16777216 ;  /* 0x4b8000000c0cc820 */ /* 0x000fe40000400000 */
[----:B--2---:R-:W-:-:S05]  /*567c0*/  @!P4 FMUL R13, R13, 16777216 ;  /* 0x4b8000000d0dc820 */ /* 0x004fca0000400000 */
[----:B------:R0:W-:Y:S04]  /*567d0*/  STL [R1+0xa64], R13 ;  /* 0x000a640d01007387 */ /* 0x0001e80000100800 */
[----:B0-----:R-:W2:Y:S01]  /*567e0*/  LDL.LU R13, [R1+0x197c] ;  /* 0x00197c00010d7983 */ /* 0x001ea20000300800 */
[----:B------:R0:W-:Y:S03]  /*567f0*/  STL [R1+0xaac], R11 ;  /* 0x000aac0b01007387 */ /* 0x0001e60000100800 */
[----:B0-----:R-:W3:Y:S01]  /*56800*/  LDL.LU R11, [R1+0x1978] ;  /* 0x00197800010b7983 */ /* 0x001ee20000300800 */
[----:B------:R0:W-:Y:S03]  /*56810*/  STL [R1+0xab4], R25 ;  /* 0x000ab41901007387 */ /* 0x0001e60000100800 */
[----:B0-----:R-:W4:Y:S01]  /*56820*/  LDL.LU R25, [R1+0x1974] ;  /* 0x0019740001197983 */ /* 0x001f220000300800 */
[----:B------:R0:W-:Y:S03]  /*56830*/  STL [R1+0xab8], R29 ;  /* 0x000ab81d01007387 */ /* 0x0001e60000100800 */
[----:B0-----:R-:W2:Y:S01]  /*56840*/  LDL.LU R29, [R1+0x1970] ;  /* 0x00197000011d7983 */ /* 0x001ea20000300800 */
        /* <DEDUP_REMOVED lines=9> */
[----:B0-----:R0:W2:Y:S01]  /*568e0*/  LDL.LU R22, [R1+0x195c] ;  /* 0x00195c0001167983 */ /* 0x0010a20000300800 */
[----:B------:R1:W-:Y:S03]  /*568f0*/  STL [R1+0xae0], R12 ;  /* 0x000ae00c01007387 */ /* 0x0003e60000100800 */
[----:B-1----:R-:W2:Y:S01]  /*56900*/  LDL.LU R12, [R1+0x1958] ;  /* 0x00195800010c7983 */ /* 0x002ea20000300800 */
[----:B------:R-:W-:-:S02]  /*56910*/  @P6 FMUL R0, R0, 0.25 ;  /* 0x3e80000000006820 */ /* 0x000fc40000400000 */
[----:B------:R-:W-:Y:S02]  /*56920*/  @P6 FMUL R7, R7, 0.25 ;  /* 0x3e80000007076820 */ /* 0x000fe40000400000 */
        /* <DEDUP_REMOVED lines=13> */
[----:B------:R-:W-:Y:S02]  /*56a00*/  @P6 FMUL R17, R17, 0.25 ;  /* 0x3e80000011116820 */ /* 0x000fe40000400000 */
[----:B------:R-:W-:Y:S02]  /*56a10*/  @P6 FMUL R16, R16, 0.25 ;  /* 0x3e80000010106820 */ /* 0x000fe40000400000 */
[----:B------:R-:W-:Y:S02]  /*56a20*/  @P6 FMUL R15, R15, 0.25 ;  /* 0x3e8000000f0f6820 */ /* 0x000fe40000400000 */
[----:B------:R-:W-:-:S02]  /*56a30*/  @P6 FMUL R14, R14, 0.25 ;  /* 0x3e8000000e0e6820 */ /* 0x000fc40000400000 */
[----:B------:R-:W-:Y:S02]  /*56a40*/  @P6 FMUL R21, R21, 0.25 ;  /* 0x3e80000015156820 */ /* 0x000fe40000400000 */
[----:B------:R-:W-:Y:S02]  /*56a50*/  @P6 FMUL R2, R2, 0.25 ;  /* 0x3e80000002026820 */ /* 0x000fe40000400000 */
[----:B------:R-:W-:Y:S02]  /*56a60*/  @P6 FMUL R24, R24, 0.25 ;  /* 0x3e80000018186820 */ /* 0x000fe40000400000 */
[----:B------:R-:W-:Y:S02]  /*56a70*/  @P6 FMUL R8, R8, 0.25 ;  /* 0x3e80000008086820 */ /* 0x000fe40000400000 */
[----:B------:R-:W-:Y:S01]  /*56a80*/  @P6 FMUL R23, R23, 0.25 ;  /* 0x3e80000017176820 */ /* 0x000fe20000400000 */
[----:B------:R1:W-:Y:S01]  /*56a90*/  STL [R1+0xae8], R0 ;  /* 0x000ae80001007387 */ /* 0x0003e20000100800 */
[----:B------:R-:W-:-:S02]  /*56aa0*/  @!P4 FMUL R10, R10, 16777216 ;  /* 0x4b8000000a0ac820 */ /* 0x000fc40000400000 */
[----:B------:R0:W-:Y:S02]  /*56ab0*/  STL [R1+0xaec], R7 ;  /* 0x000aec0701007387 */ /* 0x0001e40000100800 */
[----:B------:R-:W-:Y:S01]  /*56ac0*/  @!P4 FMUL R9, R9, 16777216 ;  /* 0x4b8000000909c820 */ /* 0x000fe20000400000 */
[----:B------:R0:W-:Y:S01]  /*56ad0*/  STL [R1+0xaf8], R6 ;  /* 0x000af80601007387 */ /* 0x0001e20000100800 */
[----:B------:R-:W-:Y:S02]  /*56ae0*/  @!P4 FMUL R20, R20, 16777216 ;  /* 0x4b8000001414c820 */ /* 0x000fe40000400000 */
[----:B------:R-:W-:Y:S02]  /*56af0*/  STL [R1+0xafc], R5 ;  /* 0x000afc0501007387 */ /* 0x000fe40000100800 */
[----:B------:R-:W-:Y:S01]  /*56b00*/  @!P4 FMUL R19, R19, 16777216 ;  /* 0x4b8000001313c820 */ /* 0x000fe20000400000 */
[----:B------:R-:W-:Y:S01]  /*56b10*/  STL [R1+0xb08], R4 ;  /* 0x000b080401007387 */ /* 0x000fe20000100800 */
[----:B------:R-:W-:-:S02]  /*56b20*/  @!P4 FMUL R18, R18, 16777216 ;  /* 0x4b8000001212c820 */ /* 0x000fc40000400000 */
[----:B------:R-:W-:Y:S02]  /*56b30*/  STL [R1+0xb0c], R10 ;  /* 0x000b0c0a01007387 */ /* 0x000fe40000100800 */
[----:B------:R-:W-:Y:S01]  /*56b40*/  @!P4 FMUL R17, R17, 16777216 ;  /* 0x4b8000001111c820 */ /* 0x000fe20000400000 */
[----:B------:R-:W-:Y:S01]  /*56b50*/  STL [R1+0xb18], R9 ;  /* 0x000b180901007387 */ /* 0x000fe20000100800 */
[----:B------:R-:W-:Y:S02]  /*56b60*/  @!P4 FMUL R16, R16, 16777216 ;  /* 0x4b8000001010c820 */ /* 0x000fe40000400000 */
[----:B------:R-:W-:Y:S02]  /*56b70*/  STL [R1+0xb1c], R20 ;  /* 0x000b1c1401007387 */ /* 0x000fe40000100800 */
[----:B------:R-:W-:Y:S01]  /*56b80*/  @!P4 FMUL R15, R15, 16777216 ;  /* 0x4b8000000f0fc820 */ /* 0x000fe20000400000 */
[----:B------:R-:W-:Y:S01]  /*56b90*/  STL [R1+0xb28], R19 ;  /* 0x000b281301007387 */ /* 0x000fe20000100800 */
[----:B------:R-:W-:-:S02]  /*56ba0*/  @!P4 FMUL R2, R2, 16777216 ;  /* 0x4b8000000202c820 */ /* 0x000fc40000400000 */
[----:B------:R-:W-:Y:S02]  /*56bb0*/  STL [R1+0xb2c], R18 ;  /* 0x000b2c1201007387 */ /* 0x000fe40000100800 */
[----:B------:R-:W-:Y:S02]  /*56bc0*/  STL [R1+0xb38], R17 ;  /* 0x000b381101007387 */ /* 0x000fe40000100800 */
[----:B------:R-:W-:Y:S01]  /*56bd0*/  @!P4 FMUL R14, R14, 16777216 ;  /* 0x4b8000000e0ec820 */ /* 0x000fe20000400000 */
[----:B------:R-:W-:Y:S01]  /*56be0*/  STL [R1+0xb3c], R16 ;  /* 0x000b3c1001007387 */ /* 0x000fe20000100800 */
[----:B------:R-:W-:Y:S02]  /*56bf0*/  @!P4 FMUL R21, R21, 16777216 ;  /* 0x4b8000001515c820 */ /* 0x000fe40000400000 */
[----:B------:R-:W-:Y:S02]  /*56c00*/  STL [R1+0xb40], R15 ;  /* 0x000b400f01007387 */ /* 0x000fe40000100800 */
[----:B------:R-:W-:Y:S02]  /*56c10*/  STL [R1+0xb4c], R2 ;  /* 0x000b4c0201007387 */ /* 0x000fe40000100800 */
[----:B------:R-:W-:-:S02]  /*56c20*/  @!P4 FMUL R8, R8, 16777216 ;  /* 0x4b8000000808c820 */ /* 0x000fc40000400000 */
[----:B------:R-:W-:Y:S01]  /*56c30*/  @!P4 FMUL R24, R24, 16777216 ;  /* 0x4b8000001818c820 */ /* 0x000fe20000400000 */
[----:B------:R-:W-:Y:S01]  /*56c40*/  STL [R1+0xb44], R14 ;  /* 0x000b440e01007387 */ /* 0x000fe20000100800 */
[----:B------:R-:W-:Y:S02]  /*56c50*/  @!P4 FMUL R23, R23, 16777216 ;  /* 0x4b8000001717c820 */ /* 0x000fe40000400000 */
[----:B------:R-:W-:Y:S02]  /*56c60*/  STL [R1+0xb48], R21 ;  /* 0x000b481501007387 */ /* 0x000fe40000100800 */
[----:B------:R-:W-:Y:S01]  /*56c70*/  STL [R1+0x17cc], R8 ;  /* 0x0017cc0801007387 */ /* 0x000fe20000100800 */
[----:B-1----:R-:W-:Y:S01]  /*56c80*/  MOV R0, c[0x0][0x1c8] ;  /* 0x0000720000007a02 */ /* 0x002fe20000000f00 */
[----:B------:R1:W-:Y:S04]  /*56c90*/  STL [R1+0xb50], R24 ;  /* 0x000b501801007387 */ /* 0x0003e80000100800 */
[----:B0-----:R-:W-:-:S02]  /*56ca0*/  IMAD R7, R0, 0x146, RZ ;  /* 0x0000014600077824 */ /* 0x001fc400078e02ff */
[C---:B------:R-:W-:Y:S02]  /*56cb0*/  IMAD R6, R0.reuse, 0x152, RZ ;  /* 0x0000015200067824 */ /* 0x040fe400078e02ff */
[C---:B-1----:R-:W-:Y:S01]  /*56cc0*/  IMAD R24, R0.reuse, 0x84, RZ ;  /* 0x0000008400187824 */ /* 0x042fe200078e02ff */
[----:B----4-:R-:W-:Y:S01]  /*56cd0*/  MOV R14, R25 ;  /* 0x00000019000e7202 */ /* 0x010fe20000000f00 */
[----:B------:R-:W-:Y:S01]  /*56ce0*/  IMAD R25, R0, 0x108, RZ ;  /* 0x0000010800197824 */ /* 0x000fe200078e02ff */
[----:B--2---:R-:W-:Y:S01]  /*56cf0*/  ISETP.GE.U32.AND P6, PT, R12, 0x7f800000, PT ;  /* 0x7f8000000c00780c */ /* 0x004fe20003fc6070 */
[----:B------:R-:W-:Y:S01]  /*56d00*/  STL.64 [R1+0x18d8], R12 ;  /* 0x0018d80c01007387 */ /* 0x000fe20000100a00 */
[----:B------:R0:W-:Y:S02]  /*56d10*/  STL [R1+0xb54], R23 ;  /* 0x000b541701007387 */ /* 0x0001e40000100800 */
[----:B------:R-:W2:Y:S09]  /*56d20*/  LDL.64 R8, [R1+0x438] ;  /* 0x0004380001087983 */ /* 0x000eb20000100a00 */
[----:B------:R-:W-:-:S04]  /*56d30*/  @P6 IMAD.MOV.U32 R2, RZ, RZ, 0x7f800000 ;  /* 0x7f800000ff026424 */ /* 0x000fc800078e00ff */
[----:B------:R-:W-:Y:S02]  /*56d40*/  @P6 FFMA.FTZ R22, R12, R2, +INF ;  /* 0x7f8000000c166423 */ /* 0x000fe40000010002 */
[----:B0-----:R-:W-:-:S03]  /*56d50*/  IMAD R23, R0, 0x42, RZ ;  /* 0x0000004200177824 */ /* 0x001fc600078e02ff */
[----:B------:R0:W-:Y:S02]  /*56d60*/  STL [R1+0x1458], R22 ;  /* 0x0014581601007387 */ /* 0x0001e40000100800 */
[----:B0-----:R-:W-:-:S05]  /*56d70*/  IMAD R22, R0, 0x106, RZ ;  /* 0x0000010600167824 */ /* 0x001fca00078e02ff */
[----:B------:R0:W-:Y:S01]  /*56d80*/  STL.64 [R1+0x1950], R22 ;  /* 0x0019501601007387 */ /* 0x0001e20000100a00 */
[----:B------:R2:W-:Y:S02]  /*56d90*/  STL.64 [R1+0x1948], R24 ;  /* 0x0019481801007387 */ /* 0x0005e40000100a00 */
[----:B------:R-:W-:Y:S01]  /*56da0*/  STL.64 [R1+0x1938], R6 ;  /* 0x0019380601007387 */ /* 0x000fe20000100a00 */
[----:B0-----:R-:W4:Y:S01]  /*56db0*/  LDL.LU R23, [R1+0x534] ;  /* 0x0005340001177983 */ /* 0x001f220000300800 */
[C---:B------:R-:W-:Y:S02]  /*56dc0*/  IMAD R20, R0.reuse, 0x202, RZ ;  /* 0x0000020200147824 */ /* 0x040fe400078e02ff */
[C---:B------:R-:W-:Y:S02]  /*56dd0*/  IMAD R5, R0.reuse, 0x294, RZ ;  /* 0x0000029400057824 */ /* 0x040fe400078e02ff */
[C---:B------:R-:W-:Y:S02]  /*56de0*/  IMAD R4, R0.reuse, 0x158, RZ ;  /* 0x0000015800047824 */ /* 0x040fe400078e02ff */
[----:B------:R-:W-:-:S03]  /*56df0*/  IMAD R22, R0, 0x101, RZ ;  /* 0x0000010100167824 */ /* 0x000fc600078e02ff */
[----:B------:R4:W-:Y:S01]  /*56e00*/  STL.64 [R1+0x1940], R4 ;  /* 0x0019400401007387 */ /* 0x0009e20000100a00 */
[C---:B------:R-:W-:Y:S01]  /*56e10*/  IMAD R2, R0.reuse, 0x102, RZ ;  /* 0x0000010200027824 */ /* 0x040fe200078e02ff */
[----:B------:R-:W-:Y:S01]  /*56e20*/  FSETP.NEU.AND P4, PT, R3, RZ, PT ;  /* 0x000000ff0300720b */ /* 0x000fe20003f8d000 */
[----:B------:R-:W-:Y:S01]  /*56e30*/  IMAD R3, R0, 0x82, RZ ;  /* 0x0000008200037824 */ /* 0x000fe200078e02ff */
[----:B--2---:R-:W-:-:S04]  /*56e40*/  IADD3 R24, P6, R20, R8, RZ ;  /* 0x0000000814187210 */ /* 0x004fc80007fde0ff */
[----:B------:R-:W-:Y:S02]  /*56e50*/  LEA.HI.X.SX32 R25, R22, R9, 0x1, P6 ;  /* 0x0000000916197211 */ /* 0x000fe400030f0eff */
[----:B----4-:R-:W-:Y:S01]  /*56e60*/  FSEL R4, R23, -INF , P5 ;  /* 0xff80000017047808 */ /* 0x010fe20002800000 */
[----:B------:R-:W-:-:S04]  /*56e70*/  IMAD R23, R0, 0x204, RZ ;  /* 0x0000020400177824 */ /* 0x000fc800078e02ff */
[----:B------:R0:W-:Y:S01]  /*56e80*/  STL [R1+0x174c], R4 ;  /* 0x00174c0401007387 */ /* 0x0001e20000100800 */
[----:B------:R1:W-:Y:S01]  /*56e90*/  STL.64 [R1+0xfd8], R24 ;  /* 0x000fd81801007387 */ /* 0x0003e20000100a00 */
[-C--:B------:R-:W-:Y:S02]  /*56ea0*/  IADD3 R22, P6, R23, R8.reuse, RZ ;  /* 0x0000000817167210 */ /* 0x080fe40007fde0ff */
[----:B0-----:R-:W-:Y:S01]  /*56eb0*/  IADD3 R4, P5, R2, R8, RZ ;  /* 0x0000000802047210 */ /* 0x001fe20007fbe0ff */
[C---:B-1----:R-:W-:Y:S02]  /*56ec0*/  IMAD R24, R0.reuse, 0x81, RZ ;  /* 0x0000008100187824 */ /* 0x042fe400078e02ff */
[----:B------:R-:W-:Y:S01]  /*56ed0*/  IMAD R25, R0, 0x206, RZ ;  /* 0x0000020600197824 */ /* 0x000fe200078e02ff */
[-C--:B------:R-:W-:Y:S02]  /*56ee0*/  LEA.HI.X.SX32 R23, R2, R9.reuse, 0x1, P6 ;  /* 0x0000000902177211 */ /* 0x080fe400030f0eff */
[----:B------:R-:W-:Y:S01]  /*56ef0*/  LEA.HI.X.SX32 R5, R24, R9, 0x1, P5 ;  /* 0x0000000918057211 */ /* 0x000fe200028f0eff */
[----:B------:R-:W-:-:S04]  /*56f00*/  IMAD R24, R0, 0x41, RZ ;  /* 0x0000004100187824 */ /* 0x000fc800078e02ff */
[----:B------:R0:W-:Y:S01]  /*56f10*/  STL.64 [R1+0xd78], R4 ;  /* 0x000d780401007387 */ /* 0x0001e20000100a00 */
[----:B------:R1:W-:Y:S01]  /*56f20*/  STL.64 [R1+0xfe0], R22 ;  /* 0x000fe01601007387 */ /* 0x0003e20000100a00 */
[-C--:B0-----:R-:W-:Y:S01]  /*56f30*/  IADD3 R4, P5, R25, R8.reuse, RZ ;  /* 0x0000000819047210 */ /* 0x081fe20007fbe0ff */
[----:B------:R-:W-:Y:S01]  /*56f40*/  IMAD R25, R0, 0x103, RZ ;  /* 0x0000010300197824 */ /* 0x000fe200078e02ff */
[----:B-1----:R-:W-:-:S04]  /*56f50*/  IADD3 R22, P6, R3, R8, RZ ;  /* 0x0000000803167210 */ /* 0x002fc80007fde0ff */
[-C--:B------:R-:W-:Y:S02]  /*56f60*/  LEA.HI.X.SX32 R5, R25, R9.reuse, 0x1, P5 ;  /* 0x0000000919057211 */ /* 0x080fe400028f0eff */
[----:B------:R-:W-:-:S03]  /*56f70*/  LEA.HI.X.SX32 R23, R24, R9, 0x1, P6 ;  /* 0x0000000918177211 */ /* 0x000fc600030f0eff */
[----:B------:R-:W-:Y:S02]  /*56f80*/  STL.64 [R1+0xff8], R4 ;  /* 0x000ff80401007387 */ /* 0x000fe40000100a00 */
[----:B------:R0:W-:Y:S02]  /*56f90*/  STL.64 [R1+0xe88], R22 ;  /* 0x000e881601007387 */ /* 0x0001e40000100a00 */
[----:B0-----:R-:W2:Y:S01]  /*56fa0*/  LDL.LU.64 R22, [R1+0x1950] ;  /* 0x0019500001167983 */ /* 0x001ea20000300a00 */
[C---:B------:R-:W-:Y:S02]  /*56fb0*/  IMAD R21, R0.reuse, 0x104, RZ ;  /* 0x0000010400157824 */ /* 0x040fe400078e02ff */
[----:B------:R-:W-:-:S03]  /*56fc0*/  IMAD R25, R0, 0x208, RZ ;  /* 0x0000020800197824 */ /* 0x000fc600078e02ff */
[-C--:B------:R-:W-:Y:S02]  /*56fd0*/  IADD3 R4, P5, R21, R8.reuse, RZ ;  /* 0x0000000815047210 */ /* 0x080fe40007fbe0ff */
[----:B------:R-:W-:Y:S01]  /*56fe0*/  IADD3 R24, P6, R25, R8, RZ ;  /* 0x0000000819187210 */ /* 0x000fe20007fde0ff */
[C---:B------:R-:W-:Y:S01]  /*56ff0*/  IMAD R6, R0.reuse, 0x20a, RZ ;  /* 0x0000020a00067824 */ /* 0x040fe200078e02ff */
[-C--:B------:R-:W-:Y:S02]  /*57000*/  LEA.HI.X.SX32 R5, R3, R9.reuse, 0x1, P5 ;  /* 0x0000000903057211 */ /* 0x080fe400028f0eff */
[----:B------:R-:W-:Y:S01]  /*57010*/  LEA.HI.X.SX32 R25, R21, R9, 0x1, P6 ;  /* 0x0000000915197211 */ /* 0x000fe200030f0eff */
[C---:B------:R-:W-:Y:S02]  /*57020*/  IMAD R21, R0.reuse, 0x83, RZ ;  /* 0x0000008300157824 */ /* 0x040fe400078e02ff */
[----:B------:R0:W-:Y:S02]  /*57030*/  STL.64 [R1+0xd70], R4 ;  /* 0x000d700401007387 */ /* 0x0001e40000100a00 */
[----:B------:R2:W-:Y:S02]  /*57040*/  STL.64 [R1+0xff0], R24 ;  /* 0x000ff01801007387 */ /* 0x0005e40000100a00 */
[----:B------:R-:W-:-:S02]  /*57050*/  IMAD R2, R0, 0x2c, RZ ;  /* 0x0000002c00027824 */ /* 0x000fc400078e02ff */
[----:B------:R-:W-:Y:S01]  /*57060*/  IMAD R3, R0, 0xb0, RZ ;  /* 0x000000b000037824 */ /* 0x000fe200078e02ff */
[----:B0-----:R-:W-:Y:S01]  /*57070*/  IADD3 R4, P5, R6, R8, RZ ;  /* 0x0000000806047210 */ /* 0x001fe20007fbe0ff */
[----:B------:R-:W-:-:S03]  /*57080*/  IMAD R6, R0, 0x105, RZ ;  /* 0x0000010500067824 */ /* 0x000fc600078e02ff */
[----:B------:R-:W-:Y:S02]  /*57090*/  STL.64 [R1+0x1920], R2 ;  /* 0x0019200201007387 */ /* 0x000fe40000100a00 */
[----:B------:R-:W-:-:S05]  /*570a0*/  LEA.HI.X.SX32 R5, R6, R9, 0x1, P5 ;  /* 0x0000000906057211 */ /* 0x000fca00028f0eff */
[----:B------:R-:W-:Y:S01]  /*570b0*/  STL.64 [R1+0xfe8], R4 ;  /* 0x000fe80401007387 */ /* 0x000fe20000100a00 */
[----:B--2---:R-:W-:-:S04]  /*570c0*/  IADD3 R24, P6, R22, R8, RZ ;  /* 0x0000000816187210 */ /* 0x004fc80007fde0ff */
[----:B------:R-:W-:-:S05]  /*570d0*/  LEA.HI.X.SX32 R25, R21, R9, 0x1, P6 ;  /* 0x0000000915197211 */ /* 0x000fca00030f0eff */
[----:B------:R0:W-:Y:S04]  /*570e0*/  STL.64 [R1+0xd68], R24 ;  /* 0x000d681801007387 */ /* 0x0001e80000100a00 */
[----:B0-----:R-:W2:Y:S01]  /*570f0*/  LDL.LU.64 R24, [R1+0x1948] ;  /* 0x0019480001187983 */ /* 0x001ea20000300a00 */
[C---:B------:R-:W-:Y:S02]  /*57100*/  IMAD R6, R0.reuse, 0x20e, RZ ;  /* 0x0000020e00067824 */ /* 0x040fe400078e02ff */
[----:B------:R-:W-:-:S03]  /*57110*/  IMAD R5, R0, 0x20c, RZ ;  /* 0x0000020c00057824 */ /* 0x000fc600078e02ff */
[-C--:B------:R-:W-:Y:S02]  /*57120*/  IADD3 R2, P6, R6, R8.reuse, RZ ;  /* 0x0000000806027210 */ /* 0x080fe40007fde0ff */
[----:B------:R-:W-:Y:S01]  /*57130*/  IADD3 R4, P5, R5, R8, RZ ;  /* 0x0000000805047210 */ /* 0x000fe20007fbe0ff */
[C---:B------:R-:W-:Y:S02]  /*57140*/  IMAD R6, R0.reuse, 0x107, RZ ;  /* 0x0000010700067824 */ /* 0x040fe400078e02ff */
[C---:B------:R-:W-:Y:S02]  /*57150*/  IMAD R20, R0.reuse, 0xb, RZ ;  /* 0x0000000b00147824 */ /* 0x040fe400078e02ff */
[----:B------:R-:W-:Y:S01]  /*57160*/  IMAD R21, R0, 0x160, RZ ;  /* 0x0000016000157824 */ /* 0x000fe200078e02ff */
[-C--:B------:R-:W-:Y:S02]  /*57170*/  LEA.HI.X.SX32 R5, R22, R9.reuse, 0x1, P5 ;  /* 0x0000000916057211 */ /* 0x080fe400028f0eff */
[----:B------:R-:W-:-:S02]  /*57180*/  LEA.HI.X.SX32 R3, R6, R9, 0x1, P6 ;  /* 0x0000000906037211 */ /* 0x000fc400030f0eff */
[----:B------:R0:W-:Y:S01]  /*57190*/  STL.64 [R1+0x1928], R20 ;  /* 0x0019281401007387 */ /* 0x0001e20000100a00 */
[----:B------:R1:W-:Y:S02]  /*571a0*/  STL.64 [R1+0x1000], R4 ;  /* 0x0010000401007387 */ /* 0x0003e40000100a00 */
[----:B------:R2:W-:Y:S02]  /*571b0*/  STL.64 [R1+0x1018], R2 ;  /* 0x0010180201007387 */ /* 0x0005e40000100a00 */
[C---:B------:R-:W-:Y:S02]  /*571c0*/  IMAD R6, R0.reuse, 0x210, RZ ;  /* 0x0000021000067824 */ /* 0x040fe400078e02ff */
[----:B0-----:R-:W-:Y:S01]  /*571d0*/  IMAD R21, R0, 0x21, RZ ;  /* 0x0000002100157824 */ /* 0x001fe200078e02ff */
[----:B-1----:R-:W-:-:S04]  /*571e0*/  IADD3 R4, P5, R23, R8, RZ ;  /* 0x0000000817047210 */ /* 0x002fc80007fbe0ff */
[----:B------:R-:W-:-:S05]  /*571f0*/  LEA.HI.X.SX32 R5, R21, R9, 0x1, P5 ;  /* 0x0000000915057211 */ /* 0x000fca00028f0eff */
[----:B------:R0:W-:Y:S01]  /*57200*/  STL.64 [R1+0xf10], R4 ;  /* 0x000f100401007387 */ /* 0x0001e20000100a00 */
[----:B------:R-:W-:Y:S01]  /*57210*/  MOV R15, R26 ;  /* 0x0000001a000f7202 */ /* 0x000fe20000000f00 */
[C---:B------:R-:W-:Y:S02]  /*57220*/  IMAD R26, R0.reuse, 0x10a, RZ ;  /* 0x0000010a001a7824 */ /* 0x040fe400078e02ff */
[C---:B------:R-:W-:Y:S02]  /*57230*/  IMAD R21, R0.reuse, 0x85, RZ ;  /* 0x0000008500157824 */ /* 0x040fe400078e02ff */
[C---:B------:R-:W-:Y:S02]  /*57240*/  IMAD R19, R0.reuse, 0x212, RZ ;  /* 0x0000021200137824 */ /* 0x040fe400078e02ff */
[----:B------:R-:W-:Y:S01]  /*57250*/  IMAD.MOV.U32 R17, RZ, RZ, R28 ;  /* 0x000000ffff117224 */ /* 0x000fe200078e001c */
[----:B------:R-:W-:Y:S01]  /*57260*/  MOV R18, R27 ;  /* 0x0000001b00127202 */ /* 0x000fe20000000f00 */
[----:B------:R-:W-:-:S02]  /*57270*/  IMAD R28, R0, 0x10c, RZ ;  /* 0x0000010c001c7824 */ /* 0x000fc400078e02ff */
[C---:B------:R-:W-:Y:S01]  /*57280*/  IMAD R27, R0.reuse, 0x86, RZ ;  /* 0x00000086001b7824 */ /* 0x040fe200078e02ff */
[----:B------:R-:W-:Y:S01]  /*57290*/  MOV R16, R29 ;  /* 0x0000001d00107202 */ /* 0x000fe20000000f00 */
[----:B------:R-:W-:Y:S01]  /*572a0*/  IMAD R29, R0, 0x10e, RZ ;  /* 0x0000010e001d7824 */ /* 0x000fe200078e02ff */
[----:B--2---:R-:W-:-:S04]  /*572b0*/  IADD3 R2, P6, R24, R8, RZ ;  /* 0x0000000818027210 */ /* 0x004fc80007fde0ff */
[----:B------:R-:W-:Y:S02]  /*572c0*/  LEA.HI.X.SX32 R3, R23, R9, 0x1, P6 ;  /* 0x0000000917037211 */ /* 0x000fe400030f0eff */
[----:B0-----:R-:W-:-:S03]  /*572d0*/  IADD3 R4, P5, R25, R8, RZ ;  /* 0x0000000819047210 */ /* 0x001fc60007fbe0ff */
[----:B------:R0:W-:Y:S01]  /*572e0*/  STL.64 [R1+0xe80], R2 ;  /* 0x000e800201007387 */ /* 0x0001e20000100a00 */
[----:B------:R-:W-:Y:S02]  /*572f0*/  LEA.HI.X.SX32 R5, R24, R9, 0x1, P5 ;  /* 0x0000000918057211 */ /* 0x000fe400028f0eff */
[----:B0-----:R-:W-:-:S04]  /*57300*/  IADD3 R2, P6, R6, R8, RZ ;  /* 0x0000000806027210 */ /* 0x001fc80007fde0ff */
[----:B------:R-:W-:Y:S01]  /*57310*/  LEA.HI.X.SX32 R3, R25, R9, 0x1, P6 ;  /* 0x0000000919037211 */ /* 0x000fe200030f0eff */
[----:B------:R-:W-:Y:S04]  /*57320*/  STL.64 [R1+0xd60], R4 ;  /* 0x000d600401007387 */ /* 0x000fe80000100a00 */
[----:B------:R0:W-:Y:S01]  /*57330*/  STL.64 [R1+0x1010], R2 ;  /* 0x0010100201007387 */ /* 0x0001e20000100a00 */
[----:B------:R-:W-:Y:S01]  /*57340*/  IMAD R6, R0, 0x216, RZ ;  /* 0x0000021600067824 */ /* 0x000fe200078e02ff */
[-C--:B------:R-:W-:Y:S02]  /*57350*/  IADD3 R22, P5, R19, R8.reuse, RZ ;  /* 0x0000000813167210 */ /* 0x080fe40007fbe0ff */
[----:B0-----:R-:W-:Y:S01]  /*57360*/  IADD3 R2, P6, R26, R8, RZ ;  /* 0x000000081a027210 */ /* 0x001fe20007fde0ff */
[----:B------:R-:W-:-:S02]  /*57370*/  IMAD R4, R0, 0x109, RZ ;  /* 0x0000010900047824 */ /* 0x000fc400078e02ff */
[----:B------:R-:W-:Y:S01]  /*57380*/  IMAD R5, R0, 0x214, RZ ;  /* 0x0000021400057824 */ /* 0x000fe200078e02ff */
[-C--:B------:R-:W-:Y:S02]  /*57390*/  LEA.HI.X.SX32 R3, R21, R9.reuse, 0x1, P6 ;  /* 0x0000000915037211 */ /* 0x080fe400030f0eff */
[-C--:B------:R-:W-:Y:S02]  /*573a0*/  LEA.HI.X.SX32 R23, R4, R9.reuse, 0x1, P5 ;  /* 0x0000000904177211 */ /* 0x080fe400028f0eff */
[-C--:B------:R-:W-:Y:S01]  /*573b0*/  IADD3 R4, P5, R5, R8.reuse, RZ ;  /* 0x0000000805047210 */ /* 0x080fe20007fbe0ff */
[----:B------:R0:W-:Y:S03]  /*573c0*/  STL.64 [R1+0xd58], R2 ;  /* 0x000d580201007387 */ /* 0x0001e60000100a00 */
[----:B------:R-:W-:Y:S01]  /*573d0*/  LEA.HI.X.SX32 R5, R26, R9, 0x1, P5 ;  /* 0x000000091a057211 */ /* 0x000fe200028f0eff */
[----:B------:R-:W-:Y:S01]  /*573e0*/  STL.64 [R1+0x1008], R22 ;  /* 0x0010081601007387 */ /* 0x000fe20000100a00 */
[----:B0-----:R-:W-:Y:S01]  /*573f0*/  IADD3 R2, P6, R6, R8, RZ ;  /* 0x0000000806027210 */ /* 0x001fe20007fde0ff */
[----:B------:R-:W-:-:S02]  /*57400*/  IMAD R6, R0, 0x10b, RZ ;  /* 0x0000010b00067824 */ /* 0x000fc400078e02ff */
[----:B------:R0:W-:Y:S03]  /*57410*/  STL.64 [R1+0x1020], R4 ;  /* 0x0010200401007387 */ /* 0x0001e60000100a00 */
[----:B------:R-:W-:Y:S02]  /*57420*/  LEA.HI.X.SX32 R3, R6, R9, 0x1, P6 ;  /* 0x0000000906037211 */ /* 0x000fe400030f0eff */
[----:B------:R-:W-:-:S03]  /*57430*/  IADD3 R20, P5, R27, R8, RZ ;  /* 0x000000081b147210 */ /* 0x000fc60007fbe0ff */
[----:B------:R1:W-:Y:S01]  /*57440*/  STL.64 [R1+0x1038], R2 ;  /* 0x0010380201007387 */ /* 0x0003e20000100a00 */
[C---:B0-----:R-:W-:Y:S02]  /*57450*/  IMAD R4, R0.reuse, 0x43, RZ ;  /* 0x0000004300047824 */ /* 0x041fe400078e02ff */
[C---:B------:R-:W-:Y:S02]  /*57460*/  IMAD R5, R0.reuse, 0x218, RZ ;  /* 0x0000021800057824 */ /* 0x040fe400078e02ff */
[----:B------:R-:W-:Y:S01]  /*57470*/  IMAD R6, R0, 0x21a, RZ ;  /* 0x0000021a00067824 */ /* 0x000fe200078e02ff */
[-C--:B-1----:R-:W-:Y:S02]  /*57480*/  IADD3 R2, P6, R28, R8.reuse, RZ ;  /* 0x000000081c027210 */ /* 0x082fe40007fde0ff */
[-C--:B------:R-:W-:Y:S02]  /*57490*/  LEA.HI.X.SX32 R21, R4, R9.reuse, 0x1, P5 ;  /* 0x0000000904157211 */ /* 0x080fe400028f0eff */
[----:B------:R-:W-:Y:S01]  /*574a0*/  LEA.HI.X.SX32 R3, R27, R9, 0x1, P6 ;  /* 0x000000091b037211 */ /* 0x000fe200030f0eff */
[----:B------:R-:W-:-:S04]  /*574b0*/  IADD3 R4, P5, R5, R8, RZ ;  /* 0x0000000805047210 */ /* 0x000fc80007fbe0ff */
[----:B------:R0:W-:Y:S01]  /*574c0*/  STL.64 [R1+0xd50], R2 ;  /* 0x000d500201007387 */ /* 0x0001e20000100a00 */
[----:B------:R1:W-:Y:S01]  /*574d0*/  STL.64 [R1+0xe78], R20 ;  /* 0x000e781401007387 */ /* 0x0003e20000100a00 */
[----:B------:R-:W-:-:S05]  /*574e0*/  LEA.HI.X.SX32 R5, R28, R9, 0x1, P5 ;  /* 0x000000091c057211 */ /* 0x000fca00028f0eff */
[----:B------:R2:W-:Y:S01]  /*574f0*/  STL.64 [R1+0x1030], R4 ;  /* 0x0010300401007387 */ /* 0x0005e20000100a00 */
[----:B0-----:R-:W-:Y:S01]  /*57500*/  IADD3 R2, P6, R6, R8, RZ ;  /* 0x0000000806027210 */ /* 0x001fe20007fde0ff */
[C---:B-1----:R-:W-:Y:S02]  /*57510*/  IMAD R21, R0.reuse, 0x10d, RZ ;  /* 0x0000010d00157824 */ /* 0x042fe400078e02ff */
[----:B------:R-:W-:-:S03]  /*57520*/  IMAD R6, R0, 0x21c, RZ ;  /* 0x0000021c00067824 */ /* 0x000fc600078e02ff */
[----:B------:R-:W-:Y:S01]  /*57530*/  LEA.HI.X.SX32 R3, R21, R9, 0x1, P6 ;  /* 0x0000000915037211 */ /* 0x000fe200030f0eff */
[----:B------:R-:W-:Y:S01]  /*57540*/  IMAD R21, R0, 0x87, RZ ;  /* 0x0000008700157824 */ /* 0x000fe200078e02ff */
[----:B--2---:R-:W-:-:S03]  /*57550*/  IADD3 R4, P5, R29, R8, RZ ;  /* 0x000000081d047210 */ /* 0x004fc60007fbe0ff */
[----:B------:R0:W-:Y:S01]  /*57560*/  STL.64 [R1+0x1028], R2 ;  /* 0x0010280201007387 */ /* 0x0001e20000100a00 */
[----:B------:R-:W-:Y:S01]  /*57570*/  LEA.HI.X.SX32 R5, R21, R9, 0x1, P5 ;  /* 0x0000000915057211 */ /* 0x000fe200028f0eff */
[C---:B------:R-:W-:Y:S02]  /*57580*/  IMAD R21, R0.reuse, 0x10f, RZ ;  /* 0x0000010f00157824 */ /* 0x040fe400078e02ff */
[----:B------:R-:W-:Y:S02]  /*57590*/  IMAD R24, R0, 0x22, RZ ;  /* 0x0000002200187824 */ /* 0x000fe400078e02ff */
[----:B------:R1:W-:Y:S01]  /*575a0*/  STL.64 [R1+0xd48], R4 ;  /* 0x000d480401007387 */ /* 0x0003e20000100a00 */
[----:B0-----:R-:W-:Y:S01]  /*575b0*/  IADD3 R2, P6, R6, R8, RZ ;  /* 0x0000000806027210 */ /* 0x001fe20007fde0ff */
[----:B------:R-:W-:-:S03]  /*575c0*/  IMAD R6, R0, 0x21e, RZ ;  /* 0x0000021e00067824 */ /* 0x000fc600078e02ff */
[-C--:B------:R-:W-:Y:S02]  /*575d0*/  LEA.HI.X.SX32 R3, R29, R9.reuse, 0x1, P6 ;  /* 0x000000091d037211 */ /* 0x080fe400030f0eff */
[----:B-1----:R-:W-:Y:S01]  /*575e0*/  IADD3 R4, P5, R6, R8, RZ ;  /* 0x0000000806047210 */ /* 0x002fe20007fbe0ff */
[C---:B------:R-:W-:Y:S02]  /*575f0*/  IMAD R6, R0.reuse, 0x11, RZ ;  /* 0x0000001100067824 */ /* 0x040fe400078e02ff */
[----:B------:R0:W-:Y:S01]  /*57600*/  STL.64 [R1+0x1040], R2 ;  /* 0x0010400201007387 */ /* 0x0001e20000100a00 */
[----:B------:R-:W-:Y:S01]  /*57610*/  LEA.HI.X.SX32 R5, R21, R9, 0x1, P5 ;  /* 0x0000000915057211 */ /* 0x000fe200028f0eff */
[----:B------:R-:W-:-:S04]  /*57620*/  IMAD R23, R0, 0x44, RZ ;  /* 0x0000004400177824 */ /* 0x000fc800078e02ff */
[----:B------:R1:W-:Y:S01]  /*57630*/  STL.64 [R1+0x1058], R4 ;  /* 0x0010580401007387 */ /* 0x0003e20000100a00 */
[----:B0-----:R-:W-:-:S04]  /*57640*/  IADD3 R2, P6, R24, R8, RZ ;  /* 0x0000000818027210 */ /* 0x001fc80007fde0ff */
[----:B------:R-:W-:Y:S01]  /*57650*/  LEA.HI.X.SX32 R3, R6, R9, 0x1, P6 ;  /* 0x0000000906037211 */ /* 0x000fe200030f0eff */
[----:B-1----:R-:W-:Y:S01]  /*57660*/  IMAD R4, R0, 0x88, RZ ;  /* 0x0000008800047824 */ /* 0x002fe200078e02ff */
[----:B------:R-:W-:-:S03]  /*57670*/  IADD3 R20, P5, R23, R8, RZ ;  /* 0x0000000817147210 */ /* 0x000fc60007fbe0ff */
[----:B------:R0:W-:Y:S01]  /*57680*/  STL.64 [R1+0xf50], R2 ;  /* 0x000f500201007387 */ /* 0x0001e20000100a00 */
[----:B------:R-:W-:Y:S01]  /*57690*/  IMAD R6, R0, 0x110, RZ ;  /* 0x0000011000067824 */ /* 0x000fe200078e02ff */
[----:B------:R-:W-:Y:S01]  /*576a0*/  LEA.HI.X.SX32 R21, R24, R9, 0x1, P5 ;  /* 0x0000000918157211 */ /* 0x000fe200028f0eff */
[----:B------:R-:W-:Y:S01]  /*576b0*/  IMAD R5, R0, 0x220, RZ ;  /* 0x0000022000057824 */ /* 0x000fe200078e02ff */
[----:B0-----:R-:W-:-:S03]  /*576c0*/  IADD3 R2, P6, R4, R8, RZ ;  /* 0x0000000804027210 */ /* 0x001fc60007fde0ff */
[----:B------:R0:W-:Y:S01]  /*576d0*/  STL.64 [R1+0xf08], R20 ;  /* 0x000f081401007387 */ /* 0x0001e20000100a00 */
[----:B------:R-:W-:-:S05]  /*576e0*/  LEA.HI.X.SX32 R3, R23, R9, 0x1, P6 ;  /* 0x0000000917037211 */ /* 0x000fca00030f0eff */
[----:B------:R1:W-:Y:S01]  /*576f0*/  STL.64 [R1+0xe70], R2 ;  /* 0x000e700201007387 */ /* 0x0003e20000100a00 */
[----:B0-----:R-:W-:Y:S01]  /*57700*/  IADD3 R20, P5, R6, R8, RZ ;  /* 0x0000000806147210 */ /* 0x001fe20007fbe0ff */
[----:B------:R-:W-:-:S03]  /*57710*/  IMAD R25, R0, 0x112, RZ ;  /* 0x0000011200197824 */ /* 0x000fc600078e02ff */
[----:B------:R-:W-:Y:S02]  /*57720*/  LEA.HI.X.SX32 R21, R4, R9, 0x1, P5 ;  /* 0x0000000904157211 */ /* 0x000fe400028f0eff */
[----:B-1----:R-:W-:Y:S01]  /*57730*/  IADD3 R2, P6, R5, R8, RZ ;  /* 0x0000000805027210 */ /* 0x002fe20007fde0ff */
[----:B------:R-:W-:-:S03]  /*57740*/  IMAD R5, R0, 0x222, RZ ;  /* 0x0000022200057824 */ /* 0x000fc600078e02ff */
[----:B------:R-:W-:Y:S01]  /*57750*/  LEA.HI.X.SX32 R3, R6, R9, 0x1, P6 ;  /* 0x0000000906037211 */ /* 0x000fe200030f0eff */
[----:B------:R0:W-:Y:S01]  /*57760*/  STL.64 [R1+0xd40], R20 ;  /* 0x000d401401007387 */ /* 0x0001e20000100a00 */
[C---:B------:R-:W-:Y:S02]  /*57770*/  IMAD R6, R0.reuse, 0x111, RZ ;  /* 0x0000011100067824 */ /* 0x040fe400078e02ff */
[C---:B------:R-:W-:Y:S01]  /*57780*/  IMAD R22, R0.reuse, 0x162, RZ ;  /* 0x0000016200167824 */ /* 0x040fe200078e02ff */
[----:B------:R1:W-:Y:S01]  /*57790*/  STL.64 [R1+0x1050], R2 ;  /* 0x0010500201007387 */ /* 0x0003e20000100a00 */
[C---:B------:R-:W-:Y:S02]  /*577a0*/  IMAD R23, R0.reuse, 0x164, RZ ;  /* 0x0000016400177824 */ /* 0x040fe400078e02ff */
[C---:B------:R-:W-:Y:S01]  /*577b0*/  IMAD R4, R0.reuse, 0x224, RZ ;  /* 0x0000022400047824 */ /* 0x040fe200078e02ff */
[-C--:B0-----:R-:W-:Y:S01]  /*577c0*/  IADD3 R20, P5, R5, R8.reuse, RZ ;  /* 0x0000000805147210 */ /* 0x081fe20007fbe0ff */
[----:B------:R-:W-:Y:S01]  /*577d0*/  IMAD R5, R0, 0x89, RZ ;  /* 0x0000008900057824 */ /* 0x000fe200078e02ff */
[----:B-1----:R-:W-:-:S02]  /*577e0*/  IADD3 R2, P6, R25, R8, RZ ;  /* 0x0000000819027210 */ /* 0x002fc40007fde0ff */
[-C--:B------:R-:W-:Y:S01]  /*577f0*/  LEA.HI.X.SX32 R21, R6, R9.reuse, 0x1, P5 ;  /* 0x0000000906157211 */ /* 0x080fe200028f0eff */
[C---:B------:R-:W-:Y:S01]  /*57800*/  IMAD R6, R0.reuse, 0x226, RZ ;  /* 0x0000022600067824 */ /* 0x040fe200078e02ff */
[----:B------:R-:W-:Y:S01]  /*57810*/  LEA.HI.X.SX32 R3, R5, R9, 0x1, P6 ;  /* 0x0000000905037211 */ /* 0x000fe200030f0eff */
[----:B------:R-:W-:Y:S02]  /*57820*/  STL.64 [R1+0x1930], R22 ;  /* 0x0019301601007387 */ /* 0x000fe40000100a00 */
[----:B------:R0:W-:Y:S02]  /*57830*/  STL.64 [R1+0x1048], R20 ;  /* 0x0010481401007387 */ /* 0x0001e40000100a00 */
[----:B------:R1:W-:Y:S01]  /*57840*/  STL.64 [R1+0xd38], R2 ;  /* 0x000d380201007387 */ /* 0x0003e20000100a00 */
[----:B------:R-:W-:Y:S01]  /*57850*/  IMAD R5, R0, 0x114, RZ ;  /* 0x0000011400057824 */ /* 0x000fe200078e02ff */
[-C--:B0-----:R-:W-:Y:S01]  /*57860*/  IADD3 R20, P5, R4, R8.reuse, RZ ;  /* 0x0000000804147210 */ /* 0x081fe20007fbe0ff */
[----:B------:R-:W-:Y:S01]  /*57870*/  IMAD R4, R0, 0x113, RZ ;  /* 0x0000011300047824 */ /* 0x000fe200078e02ff */
[----:B-1----:R-:W-:Y:S01]  /*57880*/  IADD3 R2, P6, R6, R8, RZ ;  /* 0x0000000806027210 */ /* 0x002fe20007fde0ff */
[----:B------:R-:W-:-:S03]  /*57890*/  IMAD R6, R0, 0x8a, RZ ;  /* 0x0000008a00067824 */ /* 0x000fc600078e02ff */
[-C--:B------:R-:W-:Y:S02]  /*578a0*/  LEA.HI.X.SX32 R3, R4, R9.reuse, 0x1, P6 ;  /* 0x0000000904037211 */ /* 0x080fe400030f0eff */
[-C--:B------:R-:W-:Y:S01]  /*578b0*/  LEA.HI.X.SX32 R21, R25, R9.reuse, 0x1, P5 ;  /* 0x0000000919157211 */ /* 0x080fe200028f0eff */
[----:B------:R-:W-:Y:S01]  /*578c0*/  IMAD R4, R0, 0x45, RZ ;  /* 0x0000004500047824 */ /* 0x000fe200078e02ff */
[-C--:B------:R-:W-:Y:S01]  /*578d0*/  IADD3 R26, P5, R6, R8.reuse, RZ ;  /* 0x00000008061a7210 */ /* 0x080fe20007fbe0ff */
[----:B------:R0:W-:Y:S03]  /*578e0*/  STL.64 [R1+0x1078], R2 ;  /* 0x0010780201007387 */ /* 0x0001e60000100a00 */
[----:B------:R-:W-:Y:S01]  /*578f0*/  LEA.HI.X.SX32 R27, R4, R9, 0x1, P5 ;  /* 0x00000009041b7211 */ /* 0x000fe200028f0eff */
[----:B------:R1:W-:Y:S02]  /*57900*/  STL.64 [R1+0x1060], R20 ;  /* 0x0010601401007387 */ /* 0x0003e40000100a00 */
[----:B------:R-:W-:Y:S01]  /*57910*/  IMAD R4, R0, 0x22a, RZ ;  /* 0x0000022a00047824 */ /* 0x000fe200078e02ff */
[----:B0-----:R-:W-:-:S04]  /*57920*/  IADD3 R2, P6, R5, R8, RZ ;  /* 0x0000000805027210 */ /* 0x001fc80007fde0ff */
[----:B------:R-:W-:Y:S01]  /*57930*/  LEA.HI.X.SX32 R3, R6, R9, 0x1, P6 ;  /* 0x0000000906037211 */ /* 0x000fe200030f0eff */
[C---:B-1----:R-:W-:Y:S01]  /*57940*/  IMAD R21, R0.reuse, 0x228, RZ ;  /* 0x0000022800157824 */ /* 0x042fe200078e02ff */
[----:B------:R-:W-:Y:S03]  /*57950*/  STL.64 [R1+0xe68], R26 ;  /* 0x000e681a01007387 */ /* 0x000fe60000100a00 */
[----:B------:R0:W-:Y:S02]  /*57960*/  STL.64 [R1+0xd30], R2 ;  /* 0x000d300201007387 */ /* 0x0001e40000100a00 */
[----:B------:R-:W-:Y:S01]  /*57970*/  IMAD R6, R0, 0x116, RZ ;  /* 0x0000011600067824 */ /* 0x000fe200078e02ff */
[----:B------:R-:W-:-:S04]  /*57980*/  IADD3 R20, P5, R21, R8, RZ ;  /* 0x0000000815147210 */ /* 0x000fc80007fbe0ff */
[-C--:B------:R-:W-:Y:S02]  /*57990*/  LEA.HI.X.SX32 R21, R5, R9.reuse, 0x1, P5 ;  /* 0x0000000905157211 */ /* 0x080fe400028f0eff */
[-C--:B0-----:R-:W-:Y:S01]  /*579a0*/  IADD3 R2, P6, R4, R8.reuse, RZ ;  /* 0x0000000804027210 */ /* 0x081fe20007fde0ff */
[C---:B------:R-:W-:Y:S02]  /*579b0*/  IMAD R4, R0.reuse, 0x115, RZ ;  /* 0x0000011500047824 */ /* 0x040fe400078e02ff */
[----:B------:R-:W-:Y:S01]  /*579c0*/  IMAD R5, R0, 0x22c, RZ ;  /* 0x0000022c00057824 */ /* 0x000fe200078e02ff */
[----:B------:R-:W-:Y:S02]  /*579d0*/  IADD3 R26, P5, R6, R8, RZ ;  /* 0x00000008061a7210 */ /* 0x000fe40007fbe0ff */
[-C--:B------:R-:W-:Y:S01]  /*579e0*/  LEA.HI.X.SX32 R3, R4, R9.reuse, 0x1, P6 ;  /* 0x0000000904037211 */ /* 0x080fe200030f0eff */
[----:B------:R-:W-:Y:S01]  /*579f0*/  IMAD R4, R0, 0x8b, RZ ;  /* 0x0000008b00047824 */ /* 0x000fe200078e02ff */
[----:B------:R-:W-:Y:S03]  /*57a00*/  STL.64 [R1+0x1070], R20 ;  /* 0x0010701401007387 */ /* 0x000fe60000100a00 */
[----:B------:R0:W-:Y:S01]  /*57a10*/  STL.64 [R1+0x1068], R2 ;  /* 0x0010680201007387 */ /* 0x0001e20000100a00 */
[----:B------:R-:W-:-:S02]  /*57a20*/  LEA.HI.X.SX32 R27, R4, R9, 0x1, P5 ;  /* 0x00000009041b7211 */ /* 0x000fc400028f0eff */
[-C--:B0-----:R-:W-:Y:S01]  /*57a30*/  IADD3 R2, P6, R5, R8.reuse, RZ ;  /* 0x0000000805027210 */ /* 0x081fe20007fde0ff */
[----:B------:R-:W-:Y:S02]  /*57a40*/  IMAD R5, R0, 0x22e, RZ ;  /* 0x0000022e00057824 */ /* 0x000fe400078e02ff */
[----:B------:R0:W-:Y:S01]  /*57a50*/  STL.64 [R1+0xd28], R26 ;  /* 0x000d281a01007387 */ /* 0x0001e20000100a00 */
[----:B------:R-:W-:Y:S01]  /*57a60*/  LEA.HI.X.SX32 R3, R6, R9, 0x1, P6 ;  /* 0x0000000906037211 */ /* 0x000fe200030f0eff */
[C---:B------:R-:W-:Y:S02]  /*57a70*/  IMAD R6, R0.reuse, 0x117, RZ ;  /* 0x0000011700067824 */ /* 0x040fe400078e02ff */
[----:B------:R-:W-:Y:S01]  /*57a80*/  IMAD R20, R0, 0x46, RZ ;  /* 0x0000004600147824 */ /* 0x000fe200078e02ff */
[----:B0-----:R-:W-:-:S04]  /*57a90*/  IADD3 R26, P5, R5, R8, RZ ;  /* 0x00000008051a7210 */ /* 0x001fc80007fbe0ff */
[----:B------:R-:W-:Y:S02]  /*57aa0*/  IADD3 R4, P6, R20, R8, RZ ;  /* 0x0000000814047210 */ /* 0x000fe40007fde0ff */
[-C--:B------:R-:W-:Y:S01]  /*57ab0*/  LEA.HI.X.SX32 R27, R6, R9.reuse, 0x1, P5 ;  /* 0x00000009061b7211 */ /* 0x080fe200028f0eff */
[----:B------:R-:W-:Y:S01]  /*57ac0*/  IMAD R6, R0, 0x23, RZ ;  /* 0x0000002300067824 */ /* 0x000fe200078e02ff */
[----:B------:R0:W-:Y:S04]  /*57ad0*/  STL.64 [R1+0x1080], R2 ;  /* 0x0010800201007387 */ /* 0x0001e80000100a00 */
[----:B------:R-:W-:Y:S01]  /*57ae0*/  LEA.HI.X.SX32 R5, R6, R9, 0x1, P6 ;  /* 0x0000000906057211 */ /* 0x000fe200030f0eff */
[----:B------:R1:W-:Y:S01]  /*57af0*/  STL.64 [R1+0x1098], R26 ;  /* 0x0010981a01007387 */ /* 0x0003e20000100a00 */
[----:B0-----:R-:W-:-:S02]  /*57b00*/  IMAD R3, R0, 0x118, RZ ;  /* 0x0000011800037824 */ /* 0x001fc400078e02ff */
[C---:B------:R-:W-:Y:S01]  /*57b10*/  IMAD R2, R0.reuse, 0x8c, RZ ;  /* 0x0000008c00027824 */ /* 0x040fe200078e02ff */
[----:B------:R0:W-:Y:S01]  /*57b20*/  STL.64 [R1+0xf00], R4 ;  /* 0x000f000401007387 */ /* 0x0001e20000100a00 */
[C---:B------:R-:W-:Y:S02]  /*57b30*/  IMAD R21, R0.reuse, 0x230, RZ ;  /* 0x0000023000157824 */ /* 0x040fe400078e02ff */
[----:B------:R-:W-:Y:S01]  /*57b40*/  IMAD R6, R0, 0x232, RZ ;  /* 0x0000023200067824 */ /* 0x000fe200078e02ff */
[-C--:B-1----:R-:W-:Y:S02]  /*57b50*/  IADD3 R26, P5, R2, R8.reuse, RZ ;  /* 0x00000008021a7210 */ /* 0x082fe40007fbe0ff */
[----:B0-----:R-:W-:-:S04]  /*57b60*/  IADD3 R4, P6, R3, R8, RZ ;  /* 0x0000000803047210 */ /* 0x001fc80007fde0ff */
[-C--:B------:R-:W-:Y:S02]  /*57b70*/  LEA.HI.X.SX32 R5, R2, R9.reuse, 0x1, P6 ;  /* 0x0000000902057211 */ /* 0x080fe400030f0eff */
[-C--:B------:R-:W-:Y:S01]  /*57b80*/  LEA.HI.X.SX32 R27, R20, R9.reuse, 0x1, P5 ;  /* 0x00000009141b7211 */ /* 0x080fe200028f0eff */
[-C--:B------:R-:W-:Y:S02]  /*57b90*/  IADD3 R20, P5, R21, R8.reuse, RZ ;  /* 0x0000000815147210 */ /* 0x080fe40007fbe0ff */
[C---:B------:R-:W-:Y:S01]  /*57ba0*/  IMAD R2, R0.reuse, 0x119, RZ ;  /* 0x0000011900027824 */ /* 0x040fe200078e02ff */
[----:B------:R0:W-:Y:S01]  /*57bb0*/  STL.64 [R1+0xd20], R4 ;  /* 0x000d200401007387 */ /* 0x0001e20000100a00 */
[----:B------:R-:W-:Y:S01]  /*57bc0*/  LEA.HI.X.SX32 R21, R3, R9, 0x1, P5 ;  /* 0x0000000903157211 */ /* 0x000fe200028f0eff */
[----:B------:R-:W-:Y:S02]  /*57bd0*/  STL.64 [R1+0xe60], R26 ;  /* 0x000e601a01007387 */ /* 0x000fe40000100a00 */
[----:B------:R-:W-:Y:S01]  /*57be0*/  IMAD R3, R0, 0x234, RZ ;  /* 0x0000023400037824 */ /* 0x000fe200078e02ff */
[----:B0-----:R-:W-:Y:S01]  /*57bf0*/  IADD3 R4, P6, R6, R8, RZ ;  /* 0x0000000806047210 */ /* 0x001fe20007fde0ff */
[----:B------:R-:W-:-:S03]  /*57c00*/  IMAD R6, R0, 0x11a, RZ ;  /* 0x0000011a00067824 */ /* 0x000fc600078e02ff */
[----:B------:R-:W-:Y:S01]  /*57c10*/  LEA.HI.X.SX32 R5, R2, R9, 0x1, P6 ;  /* 0x0000000902057211 */ /* 0x000fe200030f0eff */
[----:B------:R0:W-:Y:S01]  /*57c20*/  STL.64 [R1+0x1090], R20 ;  /* 0x0010901401007387 */ /* 0x0001e20000100a00 */
[----:B------:R-:W-:-:S03]  /*57c30*/  IADD3 R2, P6, R3, R8, RZ ;  /* 0x0000000803027210 */ /* 0x000fc60007fde0ff */
[----:B------:R1:W-:Y:S01]  /*57c40*/  STL.64 [R1+0x1088], R4 ;  /* 0x0010880401007387 */ /* 0x0003e20000100a00 */
[C---:B------:R-:W-:Y:S02]  /*57c50*/  LEA.HI.X.SX32 R3, R6.reuse, R9, 0x1, P6 ;  /* 0x0000000906037211 */ /* 0x040fe400030f0eff */
[----:B0-----:R-:W-:Y:S01]  /*57c60*/  IADD3 R20, P5, R6, R8, RZ ;  /* 0x0000000806147210 */ /* 0x001fe20007fbe0ff */
[C---:B-1----:R-:W-:Y:S02]  /*57c70*/  IMAD R4, R0.reuse, 0x8d, RZ ;  /* 0x0000008d00047824 */ /* 0x042fe400078e02ff */
[----:B------:R-:W-:-:S03]  /*57c80*/  IMAD R5, R0, 0x236, RZ ;  /* 0x0000023600057824 */ /* 0x000fc600078e02ff */
[----:B------:R-:W-:Y:S01]  /*57c90*/  LEA.HI.X.SX32 R21, R4, R9, 0x1, P5 ;  /* 0x0000000904157211 */ /* 0x000fe200028f0eff */
[C---:B------:R-:W-:Y:S02]  /*57ca0*/  IMAD R4, R0.reuse, 0x8e, RZ ;  /* 0x0000008e00047824 */ /* 0x040fe400078e02ff */
[C---:B------:R-:W-:Y:S02]  /*57cb0*/  IMAD R27, R0.reuse, 0x11b, RZ ;  /* 0x0000011b001b7824 */ /* 0x040fe400078e02ff */
[C---:B------:R-:W-:Y:S01]  /*57cc0*/  IMAD R26, R0.reuse, 0x47, RZ ;  /* 0x00000047001a7824 */ /* 0x040fe200078e02ff */
[----:B------:R0:W-:Y:S01]  /*57cd0*/  STL.64 [R1+0xd18], R20 ;  /* 0x000d181401007387 */ /* 0x0001e20000100a00 */
[----:B------:R1:W-:Y:S02]  /*57ce0*/  STL.64 [R1+0x10a0], R2 ;  /* 0x0010a00201007387 */ /* 0x0003e40000100a00 */
[----:B------:R-:W-:Y:S01]  /*57cf0*/  IMAD R6, R0, 0x11c, RZ ;  /* 0x0000011c00067824 */ /* 0x000fe200078e02ff */
[----:B0-----:R-:W-:-:S02]  /*57d00*/  IADD3 R20, P5, R5, R8, RZ ;  /* 0x0000000805147210 */ /* 0x001fc40007fbe0ff */
[----:B-1----:R-:W-:Y:S01]  /*57d10*/  IADD3 R2, P6, R4, R8, RZ ;  /* 0x0000000804027210 */ /* 0x002fe20007fde0ff */
[----:B------:R-:W-:Y:S01]  /*57d20*/  IMAD R5, R0, 0x238, RZ ;  /* 0x0000023800057824 */ /* 0x000fe200078e02ff */
[-C--:B------:R-:W-:Y:S02]  /*57d30*/  LEA.HI.X.SX32 R21, R27, R9.reuse, 0x1, P5 ;  /* 0x000000091b157211 */ /* 0x080fe400028f0eff */
[----:B------:R-:W-:-:S03]  /*57d40*/  LEA.HI.X.SX32 R3, R26, R9, 0x1, P6 ;  /* 0x000000091a037211 */ /* 0x000fc600030f0eff */
[----:B------:R0:W-:Y:S02]  /*57d50*/  STL.64 [R1+0x10b8], R20 ;  /* 0x0010b81401007387 */ /* 0x0001e40000100a00 */
[----:B------:R1:W-:Y:S01]  /*57d60*/  STL.64 [R1+0xe58], R2 ;  /* 0x000e580201007387 */ /* 0x0003e20000100a00 */
[-C--:B0-----:R-:W-:Y:S02]  /*57d70*/  IADD3 R20, P5, R6, R8.reuse, RZ ;  /* 0x0000000806147210 */ /* 0x081fe40007fbe0ff */
[-C--:B-1----:R-:W-:Y:S01]  /*57d80*/  IADD3 R2, P6, R5, R8.reuse, RZ ;  /* 0x0000000805027210 */ /* 0x082fe20007fde0ff */
[----:B------:R-:W-:Y:S01]  /*57d90*/  IMAD R5, R0, 0x23a, RZ ;  /* 0x0000023a00057824 */ /* 0x000fe200078e02ff */
[-C--:B------:R-:W-:Y:S02]  /*57da0*/  LEA.HI.X.SX32 R21, R4, R9.reuse, 0x1, P5 ;  /* 0x0000000904157211 */ /* 0x080fe400028f0eff */
[----:B------:R-:W-:Y:S01]  /*57db0*/  LEA.HI.X.SX32 R3, R6, R9, 0x1, P6 ;  /* 0x0000000906037211 */ /* 0x000fe200030f0eff */
[C---:B------:R-:W-:Y:S01]  /*57dc0*/  IMAD R4, R0.reuse, 0x11e, RZ ;  /* 0x0000011e00047824 */ /* 0x040fe200078e02ff */
[-C--:B------:R-:W-:Y:S01]  /*57dd0*/  IADD3 R28, P5, R5, R8.reuse, RZ ;  /* 0x00000008051c7210 */ /* 0x080fe20007fbe0ff */
[C---:B------:R-:W-:Y:S01]  /*57de0*/  IMAD R5, R0.reuse, 0x8f, RZ ;  /* 0x0000008f00057824 */ /* 0x040fe200078e02ff */
[----:B------:R-:W-:Y:S01]  /*57df0*/  STL.64 [R1+0xd10], R20 ;  /* 0x000d101401007387 */ /* 0x000fe20000100a00 */
[----:B------:R0:W-:Y:S02]  /*57e00*/  STL.64 [R1+0x10b0], R2 ;  /* 0x0010b00201007387 */ /* 0x0001e40000100a00 */
[----:B------:R-:W-:Y:S01]  /*57e10*/  IMAD R6, R0, 0x23e, RZ ;  /* 0x0000023e00067824 */ /* 0x000fe200078e02ff */
[----:B0-----:R-:W-:Y:S01]  /*57e20*/  IADD3 R2, P6, R4, R8, RZ ;  /* 0x0000000804027210 */ /* 0x001fe20007fde0ff */
[----:B------:R-:W-:-:S02]  /*57e30*/  IMAD R20, R0, 0x11d, RZ ;  /* 0x0000011d00147824 */ /* 0x000fc400078e02ff */
[C---:B------:R-:W-:Y:S01]  /*57e40*/  IMAD R21, R0.reuse, 0x23c, RZ ;  /* 0x0000023c00157824 */ /* 0x040fe200078e02ff */
[-C--:B------:R-:W-:Y:S01]  /*57e50*/  LEA.HI.X.SX32 R3, R5, R9.reuse, 0x1, P6 ;  /* 0x0000000905037211 */ /* 0x080fe200030f0eff */
[----:B------:R-:W-:Y:S01]  /*57e60*/  IMAD R5, R0, 0x11f, RZ ;  /* 0x0000011f00057824 */ /* 0x000fe200078e02ff */
[-C--:B------:R-:W-:Y:S02]  /*57e70*/  LEA.HI.X.SX32 R29, R20, R9.reuse, 0x1, P5 ;  /* 0x00000009141d7211 */ /* 0x080fe400028f0eff */
[-C--:B------:R-:W-:Y:S01]  /*57e80*/  IADD3 R20, P5, R21, R8.reuse, RZ ;  /* 0x0000000815147210 */ /* 0x080fe20007fbe0ff */
[----:B------:R0:W-:Y:S02]  /*57e90*/  STL.64 [R1+0xd08], R2 ;  /* 0x000d080201007387 */ /* 0x0001e40000100a00 */
[----:B------:R1:W-:Y:S01]  /*57ea0*/  STL.64 [R1+0x10a8], R28 ;  /* 0x0010a81c01007387 */ /* 0x0003e20000100a00 */
[----:B------:R-:W-:Y:S01]  /*57eb0*/  LEA.HI.X.SX32 R21, R4, R9, 0x1, P5 ;  /* 0x0000000904157211 */ /* 0x000fe200028f0eff */
[----:B------:R-:W-:Y:S01]  /*57ec0*/  IMAD R4, R0, 0x9, RZ ;  /* 0x0000000900047824 */ /* 0x000fe200078e02ff */
[----:B0-----:R-:W-:Y:S01]  /*57ed0*/  IADD3 R2, P6, R6, R8, RZ ;  /* 0x0000000806027210 */ /* 0x001fe20007fde0ff */
[----:B------:R-:W-:-:S02]  /*57ee0*/  IMAD R6, R0, 0x12, RZ ;  /* 0x0000001200067824 */ /* 0x000fc400078e02ff */
[C---:B-1----:R-:W-:Y:S01]  /*57ef0*/  IMAD R28, R0.reuse, 0x24, RZ ;  /* 0x00000024001c7824 */ /* 0x042fe200078e02ff */
[----:B------:R-:W-:Y:S01]  /*57f00*/  LEA.HI.X.SX32 R3, R5, R9, 0x1, P6 ;  /* 0x0000000905037211 */ /* 0x000fe200030f0eff */
[----:B------:R0:W-:Y:S04]  /*57f10*/  STL.64 [R1+0x10c0], R20 ;  /* 0x0010c01401007387 */ /* 0x0001e80000100a00 */
[----:B------:R1:W-:Y:S01]  /*57f20*/  STL.64 [R1+0x10d8], R2 ;  /* 0x0010d80201007387 */ /* 0x0003e20000100a00 */
[----:B------:R-:W-:Y:S01]  /*57f30*/  IMAD R5, R0, 0x48, RZ ;  /* 0x0000004800057824 */ /* 0x000fe200078e02ff */
[-C--:B0-----:R-:W-:Y:S02]  /*57f40*/  IADD3 R20, P5, R6, R8.reuse, RZ ;  /* 0x0000000806147210 */ /* 0x081fe40007fbe0ff */
[----:B-1----:R-:W-:-:S02]  /*57f50*/  IADD3 R2, P6, R28, R8, RZ ;  /* 0x000000081c027210 */ /* 0x002fc40007fde0ff */
[-C--:B------:R-:W-:Y:S01]  /*57f60*/  LEA.HI.X.SX32 R21, R4, R9.reuse, 0x1, P5 ;  /* 0x0000000904157211 */ /* 0x080fe200028f0eff */
[----:B------:R-:W-:Y:S01]  /*57f70*/  IMAD R4, R0, 0x90, RZ ;  /* 0x0000009000047824 */ /* 0x000fe200078e02ff */
[----:B------:R-:W-:-:S03]  /*57f80*/  LEA.HI.X.SX32 R3, R6, R9, 0x1, P6 ;  /* 0x0000000906037211 */ /* 0x000fc600030f0eff */
[----:B------:R0:W-:Y:S02]  /*57f90*/  STL.64 [R1+0xf70], R20 ;  /* 0x000f701401007387 */ /* 0x0001e40000100a00 */
[----:B------:R1:W-:Y:S02]  /*57fa0*/  STL.64 [R1+0xf48], R2 ;  /* 0x000f480201007387 */ /* 0x0003e40000100a00 */
[C---:B------:R-:W-:Y:S02]  /*57fb0*/  IMAD R10, R0.reuse, 0x240, RZ ;  /* 0x00000240000a7824 */ /* 0x040fe400078e02ff */
[----:B------:R-:W-:Y:S01]  /*57fc0*/  IMAD R6, R0, 0x120, RZ ;  /* 0x0000012000067824 */ /* 0x000fe200078e02ff */
[-C--:B0-----:R-:W-:Y:S02]  /*57fd0*/  IADD3 R20, P5, R5, R8.reuse, RZ ;  /* 0x0000000805147210 */ /* 0x081fe40007fbe0ff */
[----:B-1----:R-:W-:Y:S02]  /*57fe0*/  IADD3 R2, P6, R4, R8, RZ ;  /* 0x0000000804027210 */ /* 0x002fe40007fde0ff */
[----:B------:R-:W-:-:S02]  /*57ff0*/  LEA.HI.X.SX32 R21, R28, R9, 0x1, P5 ;  /* 0x000000091c157211 */ /* 0x000fc400028f0eff */
[----:B------:R-:W-:-:S03]  /*58000*/  LEA.HI.X.SX32 R3, R5, R9, 0x1, P6 ;  /* 0x0000000905037211 */ /* 0x000fc600030f0eff */
[----:B------:R0:W-:Y:S02]  /*58010*/  STL.64 [R1+0xef8], R20 ;  /* 0x000ef81401007387 */ /* 0x0001e40000100a00 */
[----:B------:R1:W-:Y:S02]  /*58020*/  STL.64 [R1+0xe50], R2 ;  /* 0x000e500201007387 */ /* 0x0003e40000100a00 */
[----:B------:R-:W-:Y:S01]  /*58030*/  IMAD R5, R0, 0x242, RZ ;  /* 0x0000024200057824 */ /* 0x000fe200078e02ff */
[-C--:B0-----:R-:W-:Y:S02]  /*58040*/  IADD3 R20, P5, R6, R8.reuse, RZ ;  /* 0x0000000806147210 */ /* 0x081fe40007fbe0ff */
[----:B-1----:R-:W-:Y:S01]  /*58050*/  IADD3 R2, P6, R10, R8, RZ ;  /* 0x000000080a027210 */ /* 0x002fe20007fde0ff */
[----:B------:R-:W-:Y:S01]  /*58060*/  IMAD R10, R0, 0x2d2, RZ ;  /* 0x000002d2000a7824 */ /* 0x000fe200078e02ff */
[-C--:B------:R-:W-:Y:S02]  /*58070*/  LEA.HI.X.SX32 R21, R4, R9.reuse, 0x1, P5 ;  /* 0x0000000904157211 */ /* 0x080fe400028f0eff */
[----:B------:R-:W-:-:S02]  /*58080*/  LEA.HI.X.SX32 R3, R6, R9, 0x1, P6 ;  /* 0x0000000906037211 */ /* 0x000fc400030f0eff */
[----:B---3--:R0:W-:Y:S01]  /*58090*/  STL.64 [R1+0x1918], R10 ;  /* 0x0019180a01007387 */ /* 0x0081e20000100a00 */
[----:B------:R1:W-:Y:S02]  /*580a0*/  STL.64 [R1+0xd00], R20 ;  /* 0x000d001401007387 */ /* 0x0003e40000100a00 */
[----:B------:R2:W-:Y:S02]  /*580b0*/  STL.64 [R1+0x10d0], R2 ;  /* 0x0010d00201007387 */ /* 0x0005e40000100a00 */
[C---:B------:R-:W-:Y:S01]  /*580c0*/  IMAD R4, R0.reuse, 0x91, RZ ;  /* 0x0000009100047824 */ /* 0x040fe200078e02ff */
[----:B0-----:R-:W-:Y:S01]  /*580d0*/  IADD3 R10, P5, R5, R8, RZ ;  /* 0x00000008050a7210 */ /* 0x001fe20007fbe0ff */
[C---:B------:R-:W-:Y:S02]  /*580e0*/  IMAD R5, R0.reuse, 0x122, RZ ;  /* 0x0000012200057824 */ /* 0x040fe400078e02ff */
[----:B-1----:R-:W-:-:S03]  /*580f0*/  IMAD R20, R0, 0x121, RZ ;  /* 0x0000012100147824 */ /* 0x002fc600078e02ff */
[-C--:B--2---:R-:W-:Y:S02]  /*58100*/  IADD3 R2, P6, R5, R8.reuse, RZ ;  /* 0x0000000805027210 */ /* 0x084fe40007fde0ff */
[-C--:B------:R-:W-:Y:S01]  /*58110*/  LEA.HI.X.SX32 R11, R20, R9.reuse, 0x1, P5 ;  /* 0x00000009140b7211 */ /* 0x080fe200028f0eff */
[C---:B------:R-:W-:Y:S02]  /*58120*/  IMAD R21, R0.reuse, 0x244, RZ ;  /* 0x0000024400157824 */ /* 0x040fe400078e02ff */
[----:B------:R-:W-:Y:S01]  /*58130*/  IMAD R6, R0, 0x246, RZ ;  /* 0x0000024600067824 */ /* 0x000fe200078e02ff */
[----:B------:R-:W-:Y:S01]  /*58140*/  LEA.HI.X.SX32 R3, R4, R9, 0x1, P6 ;  /* 0x0000000904037211 */ /* 0x000fe200030f0eff */
[----:B------:R-:W-:Y:S01]  /*58150*/  IMAD R4, R0, 0x123, RZ ;  /* 0x0000012300047824 */ /* 0x000fe200078e02ff */
[----:B------:R0:W-:Y:S03]  /*58160*/  STL.64 [R1+0x10c8], R10 ;  /* 0x0010c80a01007387 */ /* 0x0001e60000100a00 */
[----:B------:R1:W-:Y:S01]  /*58170*/  STL.64 [R1+0xcf8], R2 ;  /* 0x000cf80201007387 */ /* 0x0003e20000100a00 */
[----:B0-----:R-:W-:-:S02]  /*58180*/  IADD3 R10, P5, R21, R8, RZ ;  /* 0x00000008150a7210 */ /* 0x001fc40007fbe0ff */
[-C--:B-1----:R-:W-:Y:S01]  /*58190*/  IADD3 R2, P6, R6, R8.reuse, RZ ;  /* 0x0000000806027210 */ /* 0x082fe20007fde0ff */
[----:B------:R-:W-:Y:S01]  /*581a0*/  IMAD R6, R0, 0x92, RZ ;  /* 0x0000009200067824 */ /* 0x000fe200078e02ff */
[-C--:B------:R-:W-:Y:S02]  /*581b0*/  LEA.HI.X.SX32 R11, R5, R9.reuse, 0x1, P5 ;  /* 0x00000009050b7211 */ /* 0x080fe400028f0eff */
[----:B------:R-:W-:Y:S01]  /*581c0*/  LEA.HI.X.SX32 R3, R4, R9, 0x1, P6 ;  /* 0x0000000904037211 */ /* 0x000fe200030f0eff */
[C---:B------:R-:W-:Y:S02]  /*581d0*/  IMAD R5, R0.reuse, 0x124, RZ ;  /* 0x0000012400057824 */ /* 0x040fe400078e02ff */
[C---:B------:R-:W-:Y:S01]  /*581e0*/  IMAD R4, R0.reuse, 0x49, RZ ;  /* 0x0000004900047824 */ /* 0x040fe200078e02ff */
[----:B------:R0:W-:Y:S01]  /*581f0*/  STL.64 [R1+0x10e0], R10 ;  /* 0x0010e00a01007387 */ /* 0x0001e20000100a00 */
[----:B------:R1:W-:Y:S02]  /*58200*/  STL.64 [R1+0x10f8], R2 ;  /* 0x0010f80201007387 */ /* 0x0003e40000100a00 */
[----:B------:R-:W-:Y:S01]  /*58210*/  IMAD R21, R0, 0x248, RZ ;  /* 0x0000024800157824 */ /* 0x000fe200078e02ff */
[----:B0-----:R-:W-:-:S02]  /*58220*/  IADD3 R10, P5, R6, R8, RZ ;  /* 0x00000008060a7210 */ /* 0x001fc40007fbe0ff */
[-C--:B-1----:R-:W-:Y:S02]  /*58230*/  IADD3 R2, P6, R5, R8.reuse, RZ ;  /* 0x0000000805027210 */ /* 0x082fe40007fde0ff */
[-C--:B------:R-:W-:Y:S02]  /*58240*/  LEA.HI.X.SX32 R11, R4, R9.reuse, 0x1, P5 ;  /* 0x00000009040b7211 */ /* 0x080fe400028f0eff */
[----:B------:R-:W-:Y:S01]  /*58250*/  LEA.HI.X.SX32 R3, R6, R9, 0x1, P6 ;  /* 0x0000000906037211 */ /* 0x000fe200030f0eff */
[C---:B------:R-:W-:Y:S02]  /*58260*/  IMAD R4, R0.reuse, 0x24a, RZ ;  /* 0x0000024a00047824 */ /* 0x040fe400078e02ff */
[----:B------:R0:W-:Y:S02]  /*58270*/  STL.64 [R1+0xe48], R10 ;  /* 0x000e480a01007387 */ /* 0x0001e40000100a00 */
[----:B------:R1:W-:Y:S02]  /*58280*/  STL.64 [R1+0xcf0], R2 ;  /* 0x000cf00201007387 */ /* 0x0003e40000100a00 */
[----:B------:R-:W-:Y:S01]  /*58290*/  IMAD R6, R0, 0x126, RZ ;  /* 0x0000012600067824 */ /* 0x000fe200078e02ff */
[----:B0-----:R-:W-:-:S02]  /*582a0*/  IADD3 R10, P5, R21, R8, RZ ;  /* 0x00000008150a7210 */ /* 0x001fc40007fbe0ff */
[----:B-1----:R-:W-:Y:S01]  /*582b0*/  IADD3 R2, P6, R4, R8, RZ ;  /* 0x0000000804027210 */ /* 0x002fe20007fde0ff */
[C---:B------:R-:W-:Y:S01]  /*582c0*/  IMAD R4, R0.reuse, 0x125, RZ ;  /* 0x0000012500047824 */ /* 0x040fe200078e02ff */
[----:B------:R-:W-:Y:S01]  /*582d0*/  LEA.HI.X.SX32 R11, R5, R9, 0x1, P5 ;  /* 0x00000009050b7211 */ /* 0x000fe200028f0eff */
[----:B------:R-:W-:-:S03]  /*582e0*/  IMAD R5, R0, 0x24c, RZ ;  /* 0x0000024c00057824 */ /* 0x000fc600078e02ff */
[----:B------:R-:W-:Y:S01]  /*582f0*/  LEA.HI.X.SX32 R3, R4, R9, 0x1, P6 ;  /* 0x0000000904037211 */ /* 0x000fe200030f0eff */
[----:B------:R0:W-:Y:S04]  /*58300*/  STL.64 [R1+0x10f0], R10 ;  /* 0x0010f00a01007387 */ /* 0x0001e80000100a00 */
[----:B------:R1:W-:Y:S02]  /*58310*/  STL.64 [R1+0x10e8], R2 ;  /* 0x0010e80201007387 */ /* 0x0003e40000100a00 */
[C---:B------:R-:W-:Y:S02]  /*58320*/  IMAD R4, R0.reuse, 0x93, RZ ;  /* 0x0000009300047824 */ /* 0x040fe400078e02ff */
[----:B------:R-:W-:Y:S01]  /*58330*/  IMAD R20, R0, 0x127, RZ ;  /* 0x0000012700147824 */ /* 0x000fe200078e02ff */
[----:B0-----:R-:W-:-:S02]  /*58340*/  IADD3 R10, P5, R6, R8, RZ ;  /* 0x00000008060a7210 */ /* 0x001fc40007fbe0ff */
[----:B-1----:R-:W-:Y:S01]  /*58350*/  IADD3 R2, P6, R5, R8, RZ ;  /* 0x0000000805027210 */ /* 0x002fe20007fde0ff */
[----:B------:R-:W-:Y:S01]  /*58360*/  IMAD R5, R0, 0x24e, RZ ;  /* 0x0000024e00057824 */ /* 0x000fe200078e02ff */
[----:B------:R-:W-:-:S04]  /*58370*/  LEA.HI.X.SX32 R11, R4, R9, 0x1, P5 ;  /* 0x00000009040b7211 */ /* 0x000fc800028f0eff */
[-C--:B------:R-:W-:Y:S02]  /*58380*/  IADD3 R4, P5, R5, R8.reuse, RZ ;  /* 0x0000000805047210 */ /* 0x080fe40007fbe0ff */
[-C--:B------:R-:W-:Y:S01]  /*58390*/  LEA.HI.X.SX32 R3, R6, R9.reuse, 0x1, P6 ;  /* 0x0000000906037211 */ /* 0x080fe200030f0eff */
[----:B------:R-:W-:Y:S01]  /*583a0*/  IMAD R21, R0, 0x4a, RZ ;  /* 0x0000004a00157824 */ /* 0x000fe200078e02ff */
[----:B------:R-:W-:Y:S01]  /*583b0*/  LEA.HI.X.SX32 R5, R20, R9, 0x1, P5 ;  /* 0x0000000914057211 */ /* 0x000fe200028f0eff */
[----:B------:R-:W-:Y:S02]  /*583c0*/  STL.64 [R1+0xce8], R10 ;  /* 0x000ce80a01007387 */ /* 0x000fe40000100a00 */
[----:B------:R0:W-:Y:S02]  /*583d0*/  STL.64 [R1+0x1100], R2 ;  /* 0x0011000201007387 */ /* 0x0001e40000100a00 */
[C---:B------:R-:W-:Y:S01]  /*583e0*/  IMAD R6, R0.reuse, 0x94, RZ ;  /* 0x0000009400067824 */ /* 0x040fe200078e02ff */
[----:B------:R1:W-:Y:S01]  /*583f0*/  STL.64 [R1+0x1118], R4 ;  /* 0x0011180401007387 */ /* 0x0003e20000100a00 */
[----:B0-----:R-:W-:Y:S01]  /*58400*/  IADD3 R2, P6, R21, R8, RZ ;  /* 0x0000000815027210 */ /* 0x001fe20007fde0ff */
[----:B-1----:R-:W-:-:S02]  /*58410*/  IMAD R4, R0, 0x25, RZ ;  /* 0x0000002500047824 */ /* 0x002fc400078e02ff */
[-C--:B------:R-:W-:Y:S01]  /*58420*/  IADD3 R10, P5, R6, R8.reuse, RZ ;  /* 0x00000008060a7210 */ /* 0x080fe20007fbe0ff */
[----:B------:R-:W-:Y:S02]  /*58430*/  IMAD R5, R0, 0x128, RZ ;  /* 0x0000012800057824 */ /* 0x000fe400078e02ff */
[-C--:B------:R-:W-:Y:S02]  /*58440*/  LEA.HI.X.SX32 R3, R4, R9.reuse, 0x1, P6 ;  /* 0x0000000904037211 */ /* 0x080fe400030f0eff */
[----:B------:R-:W-:Y:S01]  /*58450*/  LEA.HI.X.SX32 R11, R21, R9, 0x1, P5 ;  /* 0x00000009150b7211 */ /* 0x000fe200028f0eff */
[----:B------:R-:W-:Y:S02]  /*58460*/  IMAD R4, R0, 0x250, RZ ;  /* 0x0000025000047824 */ /* 0x000fe400078e02ff */
[----:B------:R0:W-:Y:S02]  /*58470*/  STL.64 [R1+0xef0], R2 ;  /* 0x000ef00201007387 */ /* 0x0001e40000100a00 */
[----:B------:R1:W-:Y:S01]  /*58480*/  STL.64 [R1+0xe40], R10 ;  /* 0x000e400a01007387 */ /* 0x0003e20000100a00 */
[----:B0-----:R-:W-:-:S02]  /*58490*/  IADD3 R2, P6, R5, R8, RZ ;  /* 0x0000000805027210 */ /* 0x001fc40007fde0ff */
[----:B-1----:R-:W-:Y:S01]  /*584a0*/  IADD3 R10, P5, R4, R8, RZ ;  /* 0x00000008040a7210 */ /* 0x002fe20007fbe0ff */
[----:B------:R-:W-:Y:S01]  /*584b0*/  IMAD R4, R0, 0x252, RZ ;  /* 0x0000025200047824 */ /* 0x000fe200078e02ff */
[----:B------:R-:W-:-:S05]  /*584c0*/  LEA.HI.X.SX32 R3, R6, R9, 0x1, P6 ;  /* 0x0000000906037211 */ /* 0x000fca00030f0eff */
        /* <DEDUP_REMOVED lines=10> */
[----:B0-----:R-:W-:-:S04]  /*58570*/  IADD3 R10, P5, R6, R8, RZ ;  /* 0x00000008060a7210 */ /* 0x001fc80007fbe0ff */
[-C--:B------:R-:W-:Y:S02]  /*58580*/  LEA.HI.X.SX32 R11, R4, R9.reuse, 0x1, P5 ;  /* 0x00000009040b7211 */ /* 0x080fe400028f0eff */
[-C--:B-1----:R-:W-:Y:S01]  /*58590*/  IADD3 R2, P6, R5, R8.reuse, RZ ;  /* 0x0000000805027210 */ /* 0x082fe20007fde0ff */
[C---:B------:R-:W-:Y:S02]  /*585a0*/  IMAD R5, R0.reuse, 0x256, RZ ;  /* 0x0000025600057824 */ /* 0x040fe400078e02ff */
[----:B------:R-:W-:Y:S01]  /*585b0*/  IMAD R4, R0, 0x96, RZ ;  /* 0x0000009600047824 */ /* 0x000fe200078e02ff */
[----:B------:R-:W-:Y:S01]  /*585c0*/  LEA.HI.X.SX32 R3, R6, R9, 0x1, P6 ;  /* 0x0000000906037211 */ /* 0x000fe200030f0eff */
[----:B------:R0:W-:Y:S01]  /*585d0*/  STL.64 [R1+0xcd8], R10 ;  /* 0x000cd80a01007387 */ /* 0x0001e20000100a00 */
[C---:B------:R-:W-:Y:S02]  /*585e0*/  IMAD R20, R0.reuse, 0x12b, RZ ;  /* 0x0000012b00147824 */ /* 0x040fe400078e02ff */
[C---:B------:R-:W-:Y:S01]  /*585f0*/  IMAD R21, R0.reuse, 0x4b, RZ ;  /* 0x0000004b00157824 */ /* 0x040fe200078e02ff */
[----:B------:R1:W-:Y:S01]  /*58600*/  STL.64 [R1+0x1120], R2 ;  /* 0x0011200201007387 */ /* 0x0003e20000100a00 */
[----:B------:R-:W-:Y:S01]  /*58610*/  IMAD R6, R0, 0x12c, RZ ;  /* 0x0000012c00067824 */ /* 0x000fe200078e02ff */
[----:B0-----:R-:W-:-:S02]  /*58620*/  IADD3 R10, P5, R5, R8, RZ ;  /* 0x00000008050a7210 */ /* 0x001fc40007fbe0ff */
[----:B-1----:R-:W-:Y:S02]  /*58630*/  IADD3 R2, P6, R4, R8, RZ ;  /* 0x0000000804027210 */ /* 0x002fe40007fde0ff */
[-C--:B------:R-:W-:Y:S01]  /*58640*/  LEA.HI.X.SX32 R11, R20, R9.reuse, 0x1, P5 ;  /* 0x00000009140b7211 */ /* 0x080fe200028f0eff */
[----:B------:R-:W-:Y:S01]  /*58650*/  IMAD R5, R0, 0x258, RZ ;  /* 0x0000025800057824 */ /* 0x000fe200078e02ff */
        /* <DEDUP_REMOVED lines=8> */
[----:B------:R-:W-:Y:S01]  /*586e0*/  LEA.HI.X.SX32 R3, R6, R9, 0x1, P6 ;  /* 0x0000000906037211 */ /* 0x000fe200030f0eff */
[----:B------:R-:W-:-:S02]  /*586f0*/  IMAD R4, R0, 0x12d, RZ ;  /* 0x0000012d00047824 */ /* 0x000fc400078e02ff */
[C---:B------:R-:W-:Y:S01]  /*58700*/  IMAD R6, R0.reuse, 0x97, RZ ;  /* 0x0000009700067824 */ /* 0x040fe200078e02ff */
[----:B------:R0:W-:Y:S01]  /*58710*/  STL.64 [R1+0xcd0], R10 ;  /* 0x000cd00a01007387 */ /* 0x0001e20000100a00 */
[----:B------:R1:W-:Y:S02]  /*58720*/  STL.64 [R1+0x1130], R2 ;  /* 0x0011300201007387 */ /* 0x0003e40000100a00 */
[C---:B------:R-:W-:Y:S01]  /*58730*/  IMAD R13, R0.reuse, 0x25e, RZ ;  /* 0x0000025e000d7824 */ /* 0x040fe200078e02ff */
[-C--:B0-----:R-:W-:Y:S02]  /*58740*/  IADD3 R10, P5, R5, R8.reuse, RZ ;  /* 0x00000008050a7210 */ /* 0x081fe40007fbe0ff */
[-C--:B-1----:R-:W-:Y:S01]  /*58750*/  IADD3 R2, P6, R21, R8.reuse, RZ ;  /* 0x0000000815027210 */ /* 0x082fe20007fde0ff */
[----:B------:R-:W-:Y:S01]  /*58760*/  IMAD R5, R0, 0x25c, RZ ;  /* 0x0000025c00057824 */ /* 0x000fe200078e02ff */
[-C--:B------:R-:W-:Y:S02]  /*58770*/  LEA.HI.X.SX32 R11, R4, R9.reuse, 0x1, P5 ;  /* 0x00000009040b7211 */ /* 0x080fe400028f0eff */
[----:B------:R-:W-:Y:S01]  /*58780*/  LEA.HI.X.SX32 R3, R6, R9, 0x1, P6 ;  /* 0x0000000906037211 */ /* 0x000fe200030f0eff */
[----:B------:R-:W-:-:S02]  /*58790*/  IADD3 R4, P6, R13, R8, RZ ;  /* 0x000000080d047210 */ /* 0x000fc40007fde0ff */
[----:B------:R0:W-:Y:S02]  /*587a0*/  STL.64 [R1+0x1128], R10 ;  /* 0x0011280a01007387 */ /* 0x0001e40000100a00 */
[----:B------:R1:W-:Y:S02]  /*587b0*/  STL.64 [R1+0xcc8], R2 ;  /* 0x000cc80201007387 */ /* 0x0003e40000100a00 */
[C---:B------:R-:W-:Y:S01]  /*587c0*/  IMAD R6, R0.reuse, 0x26, RZ ;  /* 0x0000002600067824 */ /* 0x040fe200078e02ff */
[----:B0-----:R-:W-:Y:S01]  /*587d0*/  IADD3 R10, P5, R5, R8, RZ ;  /* 0x00000008050a7210 */ /* 0x001fe20007fbe0ff */
[C---:B-1----:R-:W-:Y:S02]  /*587e0*/  IMAD R3, R0.reuse, 0x12f, RZ ;  /* 0x0000012f00037824 */ /* 0x042fe400078e02ff */
[C---:B------:R-:W-:Y:S01]  /*587f0*/  IMAD R2, R0.reuse, 0x4c, RZ ;  /* 0x0000004c00027824 */ /* 0x040fe200078e02ff */
[-C--:B------:R-:W-:Y:S02]  /*58800*/  LEA.HI.X.SX32 R11, R21, R9.reuse, 0x1, P5 ;  /* 0x00000009150b7211 */ /* 0x080fe400028f0eff */
[----:B------:R-:W-:Y:S01]  /*58810*/  LEA.HI.X.SX32 R5, R3, R9, 0x1, P6 ;  /* 0x0000000903057211 */ /* 0x000fe200030f0eff */
[----:B------:R-:W-:-:S02]  /*58820*/  IMAD R3, R0, 0x13, RZ ;  /* 0x0000001300037824 */ /* 0x000fc400078e02ff */
[----:B------:R0:W-:Y:S02]  /*58830*/  STL.64 [R1+0x1140], R10 ;  /* 0x0011400a01007387 */ /* 0x0001e40000100a00 */
[----:B------:R1:W-:Y:S02]  /*58840*/  STL.64 [R1+0x1158], R4 ;  /* 0x0011580401007387 */ /* 0x0003e40000100a00 */
[----:B------:R-:W-:Y:S01]  /*58850*/  IMAD R21, R0, 0x130, RZ ;  /* 0x0000013000157824 */ /* 0x000fe200078e02ff */
[-C--:B0-----:R-:W-:Y:S02]  /*58860*/  IADD3 R10, P5, R6, R8.reuse, RZ ;  /* 0x00000008060a7210 */ /* 0x081fe40007fbe0ff */
[----:B-1----:R-:W-:Y:S02]  /*58870*/  IADD3 R4, P6, R2, R8, RZ ;  /* 0x0000000802047210 */ /* 0x002fe40007fde0ff */
[-C--:B------:R-:W-:Y:S02]  /*58880*/  LEA.HI.X.SX32 R11, R3, R9.reuse, 0x1, P5 ;  /* 0x00000009030b7211 */ /* 0x080fe400028f0eff */
[----:B------:R-:W-:Y:S01]  /*58890*/  LEA.HI.X.SX32 R5, R6, R9, 0x1, P6 ;  /* 0x0000000906057211 */ /* 0x000fe200030f0eff */
[----:B------:R-:W-:-:S02]  /*588a0*/  IMAD R20, R0, 0x98, RZ ;  /* 0x0000009800147824 */ /* 0x000fc400078e02ff */
[----:B------:R-:W-:Y:S02]  /*588b0*/  STL.64 [R1+0xf40], R10 ;  /* 0x000f400a01007387 */ /* 0x000fe40000100a00 */
[----:B------:R0:W-:Y:S02]  /*588c0*/  STL.64 [R1+0xee8], R4 ;  /* 0x000ee80401007387 */ /* 0x0001e40000100a00 */
[C---:B------:R-:W-:Y:S02]  /*588d0*/  IMAD R3, R0.reuse, 0x260, RZ ;  /* 0x0000026000037824 */ /* 0x040fe400078e02ff */
[----:B------:R-:W-:Y:S01]  /*588e0*/  IMAD R6, R0, 0x262, RZ ;  /* 0x0000026200067824 */ /* 0x000fe200078e02ff */
[-C--:B0-----:R-:W-:Y:S02]  /*588f0*/  IADD3 R4, P6, R21, R8.reuse, RZ ;  /* 0x0000000815047210 */ /* 0x081fe40007fde0ff */
[C---:B------:R-:W-:Y:S02]  /*58900*/  IADD3 R10, P5, R20.reuse, R8, RZ ;  /* 0x00000008140a7210 */ /* 0x040fe40007fbe0ff */
[----:B------:R-:W-:-:S02]  /*58910*/  LEA.HI.X.SX32 R5, R20, R9, 0x1, P6 ;  /* 0x0000000914057211 */ /* 0x000fc400030f0eff */
[-C--:B------:R-:W-:Y:S01]  /*58920*/  LEA.HI.X.SX32 R11, R2, R9.reuse, 0x1, P5 ;  /* 0x00000009020b7211 */ /* 0x080fe200028f0eff */
[-C--:B------:R-:W-:Y:S02]  /*58930*/  IADD3 R2, P5, R3, R8.reuse, RZ ;  /* 0x0000000803027210 */ /* 0x080fe40007fbe0ff */
[----:B------:R-:W-:Y:S01]  /*58940*/  IMAD R20, R0, 0x131, RZ ;  /* 0x0000013100147824 */ /* 0x000fe200078e02ff */
[----:B------:R0:W-:Y:S01]  /*58950*/  STL.64 [R1+0xcc0], R4 ;  /* 0x000cc00401007387 */ /* 0x0001e20000100a00 */
[----:B------:R-:W-:Y:S01]  /*58960*/  LEA.HI.X.SX32 R3, R21, R9, 0x1, P5 ;  /* 0x0000000915037211 */ /* 0x000fe200028f0eff */
[----:B------:R-:W-:Y:S01]  /*58970*/  STL.64 [R1+0xe30], R10 ;  /* 0x000e300a01007387 */ /* 0x000fe20000100a00 */
[----:B0-----:R-:W-:Y:S01]  /*58980*/  IADD3 R4, P6, R6, R8, RZ ;  /* 0x0000000806047210 */ /* 0x001fe20007fde0ff */
[----:B------:R-:W-:-:S03]  /*58990*/  IMAD R6, R0, 0x132, RZ ;  /* 0x0000013200067824 */ /* 0x000fc600078e02ff */
[----:B------:R-:W-:Y:S01]  /*589a0*/  LEA.HI.X.SX32 R5, R20, R9, 0x1, P6 ;  /* 0x0000000914057211 */ /* 0x000fe200030f0eff */
[----:B------:R0:W-:Y:S04]  /*589b0*/  STL.64 [R1+0x1150], R2 ;  /* 0x0011500201007387 */ /* 0x0001e80000100a00 */
[----:B------:R1:W-:Y:S01]  /*589c0*/  STL.64 [R1+0x1148], R4 ;  /* 0x0011480401007387 */ /* 0x0003e20000100a00 */
[----:B------:R-:W-:Y:S01]  /*589d0*/  IMAD R21, R0, 0x264, RZ ;  /* 0x0000026400157824 */ /* 0x000fe200078e02ff */
[----:B0-----:R-:W-:Y:S01]  /*589e0*/  IADD3 R2, P5, R6, R8, RZ ;  /* 0x0000000806027210 */ /* 0x001fe20007fbe0ff */
[C---:B-1----:R-:W-:Y:S02]  /*589f0*/  IMAD R4, R0.reuse, 0x99, RZ ;  /* 0x0000009900047824 */ /* 0x042fe400078e02ff */
[----:B------:R-:W-:-:S03]  /*58a00*/  IMAD R5, R0, 0x266, RZ ;  /* 0x0000026600057824 */ /* 0x000fc600078e02ff */
[-C--:B------:R-:W-:Y:S02]  /*58a10*/  LEA.HI.X.SX32 R3, R4, R9.reuse, 0x1, P5 ;  /* 0x0000000904037211 */ /* 0x080fe400028f0eff */
[-C--:B------:R-:W-:Y:S01]  /*58a20*/  IADD3 R10, P6, R21, R8.reuse, RZ ;  /* 0x00000008150a7210 */ /* 0x080fe20007fde0ff */
[C---:B------:R-:W-:Y:S02]  /*58a30*/  IMAD R22, R0.reuse, 0x133, RZ ;  /* 0x0000013300167824 */ /* 0x040fe400078e02ff */
[----:B------:R0:W-:Y:S01]  /*58a40*/  STL.64 [R1+0xcb8], R2 ;  /* 0x000cb80201007387 */ /* 0x0001e20000100a00 */
[----:B------:R-:W-:Y:S01]  /*58a50*/  IMAD R4, R0, 0x9a, RZ ;  /* 0x0000009a00047824 */ /* 0x000fe200078e02ff */
[----:B------:R-:W-:Y:S01]  /*58a60*/  LEA.HI.X.SX32 R11, R6, R9, 0x1, P6 ;  /* 0x00000009060b7211 */ /* 0x000fe200030f0eff */
[C---:B------:R-:W-:Y:S01]  /*58a70*/  IMAD R6, R0.reuse, 0x134, RZ ;  /* 0x0000013400067824 */ /* 0x040fe200078e02ff */
[----:B0-----:R-:W-:Y:S01]  /*58a80*/  IADD3 R2, P5, R5, R8, RZ ;  /* 0x0000000805027210 */ /* 0x001fe20007fbe0ff */
[----:B------:R-:W-:-:S03]  /*58a90*/  IMAD R5, R0, 0x4d, RZ ;  /* 0x0000004d00057824 */ /* 0x000fc600078e02ff */
[----:B------:R-:W-:Y:S01]  /*58aa0*/  LEA.HI.X.SX32 R3, R22, R9, 0x1, P5 ;  /* 0x0000000916037211 */ /* 0x000fe200028f0eff */
[----:B------:R0:W-:Y:S01]  /*58ab0*/  STL.64 [R1+0x1160], R10 ;  /* 0x0011600a01007387 */ /* 0x0001e20000100a00 */
[----:B------:R-:W-:-:S03]  /*58ac0*/  IADD3 R20, P6, R4, R8, RZ ;  /* 0x0000000804147210 */ /* 0x000fc60007fde0ff */
[----:B------:R1:W-:Y:S01]  /*58ad0*/  STL.64 [R1+0x1178], R2 ;  /* 0x0011780201007387 */ /* 0x0003e20000100a00 */
[----:B------:R-:W-:Y:S01]  /*58ae0*/  LEA.HI.X.SX32 R21, R5, R9, 0x1, P6 ;  /* 0x0000000905157211 */ /* 0x000fe200030f0eff */
[----:B------:R-:W-:Y:S01]  /*58af0*/  IMAD R5, R0, 0x26a, RZ ;  /* 0x0000026a00057824 */ /* 0x000fe200078e02ff */
[----:B0-----:R-:W-:Y:S01]  /*58b00*/  IADD3 R10, P5, R6, R8, RZ ;  /* 0x00000008060a7210 */ /* 0x001fe20007fbe0ff */
[----:B-1----:R-:W-:-:S03]  /*58b10*/  IMAD R3, R0, 0x268, RZ ;  /* 0x0000026800037824 */ /* 0x002fc600078e02ff */
[----:B------:R-:W-:Y:S01]  /*58b20*/  LEA.HI.X.SX32 R11, R4, R9, 0x1, P5 ;  /* 0x00000009040b7211 */ /* 0x000fe200028f0eff */
[----:B------:R-:W-:Y:S01]  /*58b30*/  STL.64 [R1+0xe28], R20 ;  /* 0x000e281401007387 */ /* 0x000fe20000100a00 */
[----:B------:R-:W-:-:S03]  /*58b40*/  IADD3 R2, P6, R3, R8, RZ ;  /* 0x0000000803027210 */ /* 0x000fc60007fde0ff */
[----:B------:R0:W-:Y:S01]  /*58b50*/  STL.64 [R1+0xca8], R10 ;  /* 0x000ca80a01007387 */ /* 0x0001e20000100a00 */
[-C--:B------:R-:W-:Y:S01]  /*58b60*/  LEA.HI.X.SX32 R3, R6, R9.reuse, 0x1, P6 ;  /* 0x0000000906037211 */ /* 0x080fe200030f0eff */
[C---:B------:R-:W-:Y:S02]  /*58b70*/  IMAD R6, R0.reuse, 0x135, RZ ;  /* 0x0000013500067824 */ /* 0x040fe400078e02ff */
[C---:B------:R-:W-:Y:S01]  /*58b80*/  IMAD R4, R0.reuse, 0x9b, RZ ;  /* 0x0000009b00047824 */ /* 0x040fe200078e02ff */
[----:B0-----:R-:W-:Y:S01]  /*58b90*/  IADD3 R10, P5, R5, R8, RZ ;  /* 0x00000008050a7210 */ /* 0x001fe20007fbe0ff */
[----:B------:R-:W-:Y:S01]  /*58ba0*/  IMAD R5, R0, 0x136, RZ ;  /* 0x0000013600057824 */ /* 0x000fe200078e02ff */
[----:B------:R0:W-:Y:S02]  /*58bb0*/  STL.64 [R1+0x1170], R2 ;  /* 0x0011700201007387 */ /* 0x0001e40000100a00 */
[----:B------:R-:W-:Y:S01]  /*58bc0*/  LEA.HI.X.SX32 R11, R6, R9, 0x1, P5 ;  /* 0x00000009060b7211 */ /* 0x000fe200028f0eff */
[----:B------:R-:W-:-:S02]  /*58bd0*/  IMAD R6, R0, 0x26e, RZ ;  /* 0x0000026e00067824 */ /* 0x000fc400078e02ff */
[----:B------:R-:W-:Y:S01]  /*58be0*/  IMAD R21, R0, 0x26c, RZ ;  /* 0x0000026c00157824 */ /* 0x000fe200078e02ff */
[----:B0-----:R-:W-:-:S04]  /*58bf0*/  IADD3 R2, P6, R5, R8, RZ ;  /* 0x0000000805027210 */ /* 0x001fc80007fde0ff */
[-C--:B------:R-:W-:Y:S01]  /*58c00*/  LEA.HI.X.SX32 R3, R4, R9.reuse, 0x1, P6 ;  /* 0x0000000904037211 */ /* 0x080fe200030f0eff */
[----:B------:R0:W-:Y:S04]  /*58c10*/  STL.64 [R1+0x1168], R10 ;  /* 0x0011680a01007387 */ /* 0x0001e80000100a00 */
[----:B------:R1:W-:Y:S01]  /*58c20*/  STL.64 [R1+0xca0], R2 ;  /* 0x000ca00201007387 */ /* 0x0003e20000100a00 */
[----:B------:R-:W-:Y:S01]  /*58c30*/  IMAD R4, R0, 0x9c, RZ ;  /* 0x0000009c00047824 */ /* 0x000fe200078e02ff */
[-C--:B0-----:R-:W-:Y:S02]  /*58c40*/  IADD3 R10, P5, R21, R8.reuse, RZ ;  /* 0x00000008150a7210 */ /* 0x081fe40007fbe0ff */
[----:B-1----:R-:W-:Y:S01]  /*58c50*/  IADD3 R2, P6, R6, R8, RZ ;  /* 0x0000000806027210 */ /* 0x002fe20007fde0ff */
[C---:B------:R-:W-:Y:S01]  /*58c60*/  IMAD R6, R0.reuse, 0x137, RZ ;  /* 0x0000013700067824 */ /* 0x040fe200078e02ff */
[----:B------:R-:W-:Y:S01]  /*58c70*/  LEA.HI.X.SX32 R11, R5, R9, 0x1, P5 ;  /* 0x00000009050b7211 */ /* 0x000fe200028f0eff */
[----:B------:R-:W-:-:S03]  /*58c80*/  IMAD R21, R0, 0x4e, RZ ;  /* 0x0000004e00157824 */ /* 0x000fc600078e02ff */
[----:B------:R-:W-:Y:S01]  /*58c90*/  LEA.HI.X.SX32 R3, R6, R9, 0x1, P6 ;  /* 0x0000000906037211 */ /* 0x000fe200030f0eff */
[----:B------:R0:W-:Y:S01]  /*58ca0*/  STL.64 [R1+0x1180], R10 ;  /* 0x0011800a01007387 */ /* 0x0001e20000100a00 */
[----:B------:R-:W-:-:S03]  /*58cb0*/  IMAD R5, R0, 0x27, RZ ;  /* 0x0000002700057824 */ /* 0x000fc600078e02ff */
[----:B------:R1:W-:Y:S01]  /*58cc0*/  STL.64 [R1+0x1198], R2 ;  /* 0x0011980201007387 */ /* 0x0003e20000100a00 */
[----:B------:R-:W-:Y:S01]  /*58cd0*/  IMAD R6, R0, 0x138, RZ ;  /* 0x0000013800067824 */ /* 0x000fe200078e02ff */
[-C--:B0-----:R-:W-:Y:S02]  /*58ce0*/  IADD3 R10, P5, R21, R8.reuse, RZ ;  /* 0x00000008150a7210 */ /* 0x081fe40007fbe0ff */
        /* <DEDUP_REMOVED lines=21> */
[----:B------:R-:W-:Y:S01]  /*58e40*/  IADD3 R10, P5, R6, R8, RZ ;  /* 0x00000008060a7210 */ /* 0x000fe20007fbe0ff */
[----:B------:R-:W-:Y:S02]  /*58e50*/  IMAD R6, R0, 0x276, RZ ;  /* 0x0000027600067824 */ /* 0x000fe400078e02ff */
[----:B------:R-:W-:-:S05]  /*58e60*/  LEA.HI.X.SX32 R3, R5, R9, 0x1, P6 ;  /* 0x0000000905037211 */ /* 0x000fca00030f0eff */
[----:B------:R0:W-:Y:S01]  /*58e70*/  STL.64 [R1+0xc90], R2 ;  /* 0x000c900201007387 */ /* 0x0001e20000100a00 */
[----:B------:R-:W-:Y:S01]  /*58e80*/  LEA.HI.X.SX32 R11, R21, R9, 0x1, P5 ;  /* 0x00000009150b7211 */ /* 0x000fe200028f0eff */
[C---:B------:R-:W-:Y:S02]  /*58e90*/  IMAD R4, R0.reuse, 0x9e, RZ ;  /* 0x0000009e00047824 */ /* 0x040fe400078e02ff */
[----:B------:R-:W-:Y:S01]  /*58ea0*/  IMAD R5, R0, 0x13c, RZ ;  /* 0x0000013c00057824 */ /* 0x000fe200078e02ff */
[----:B0-----:R-:W-:Y:S01]  /*58eb0*/  IADD3 R2, P6, R6, R8, RZ ;  /* 0x0000000806027210 */ /* 0x001fe20007fde0ff */
[C---:B------:R-:W-:Y:S01]  /*58ec0*/  IMAD R6, R0.reuse, 0x13b, RZ ;  /* 0x0000013b00067824 */ /* 0x040fe200078e02ff */
[----:B------:R0:W-:Y:S01]  /*58ed0*/  STL.64 [R1+0x11a0], R10 ;  /* 0x0011a00a01007387 */ /* 0x0001e20000100a00 */
[----:B------:R-:W-:-:S03]  /*58ee0*/  IMAD R20, R0, 0x4f, RZ ;  /* 0x0000004f00147824 */ /* 0x000fc600078e02ff */
[----:B------:R-:W-:Y:S01]  /*58ef0*/  LEA.HI.X.SX32 R3, R6, R9, 0x1, P6 ;  /* 0x0000000906037211 */ /* 0x000fe200030f0eff */
[----:B------:R-:W-:-:S04]  /*58f00*/  IMAD R21, R0, 0x278, RZ ;  /* 0x0000027800157824 */ /* 0x000fc800078e02ff */
[----:B------:R1:W-:Y:S01]  /*58f10*/  STL.64 [R1+0x11b8], R2 ;  /* 0x0011b80201007387 */ /* 0x0003e20000100a00 */
[----:B0-----:R-:W-:Y:S01]  /*58f20*/  IADD3 R10, P5, R4, R8, RZ ;  /* 0x00000008040a7210 */ /* 0x001fe20007fbe0ff */
[----:B------:R-:W-:-:S03]  /*58f30*/  IMAD R6, R0, 0x27a, RZ ;  /* 0x0000027a00067824 */ /* 0x000fc600078e02ff */
[----:B------:R-:W-:Y:S02]  /*58f40*/  LEA.HI.X.SX32 R11, R20, R9, 0x1, P5 ;  /* 0x00000009140b7211 */ /* 0x000fe400028f0eff */
[----:B-1----:R-:W-:-:S03]  /*58f50*/  IADD3 R2, P6, R5, R8, RZ ;  /* 0x0000000805027210 */ /* 0x002fc60007fde0ff */
[----:B------:R0:W-:Y:S01]  /*58f60*/  STL.64 [R1+0xe18], R10 ;  /* 0x000e180a01007387 */ /* 0x0001e20000100a00 */
[----:B------:R-:W-:Y:S01]  /*58f70*/  LEA.HI.X.SX32 R3, R4, R9, 0x1, P6 ;  /* 0x0000000904037211 */ /* 0x000fe200030f0eff */
[----:B------:R-:W-:-:S04]  /*58f80*/  IMAD R4, R0, 0x13d, RZ ;  /* 0x0000013d00047824 */ /* 0x000fc800078e02ff */
[----:B------:R1:W-:Y:S01]  /*58f90*/  STL.64 [R1+0xc88], R2 ;  /* 0x000c880201007387 */ /* 0x0003e20000100a00 */
[----:B0-----:R-:W-:-:S04]  /*58fa0*/  IADD3 R10, P5, R21, R8, RZ ;  /* 0x00000008150a7210 */ /* 0x001fc80007fbe0ff */
[-C--:B------:R-:W-:Y:S02]  /*58fb0*/  LEA.HI.X.SX32 R11, R5, R9.reuse, 0x1, P5 ;  /* 0x00000009050b7211 */ /* 0x080fe400028f0eff */
[----:B-1----:R-:W-:Y:S01]  /*58fc0*/  IADD3 R2, P6, R6, R8, RZ ;  /* 0x0000000806027210 */ /* 0x002fe20007fde0ff */
[C---:B------:R-:W-:Y:S02]  /*58fd0*/  IMAD R6, R0.reuse, 0x13e, RZ ;  /* 0x0000013e00067824 */ /* 0x040fe400078e02ff */
[----:B------:R-:W-:Y:S01]  /*58fe0*/  IMAD R5, R0, 0x27c, RZ ;  /* 0x0000027c00057824 */ /* 0x000fe200078e02ff */
[----:B------:R-:W-:Y:S01]  /*58ff0*/  LEA.HI.X.SX32 R3, R4, R9, 0x1, P6 ;  /* 0x0000000904037211 */ /* 0x000fe200030f0eff */
[----:B------:R0:W-:Y:S01]  /*59000*/  STL.64 [R1+0x11b0], R10 ;  /* 0x0011b00a01007387 */ /* 0x0001e20000100a00 */
[----:B------:R-:W-:-:S03]  /*59010*/  IMAD R4, R0, 0x9f, RZ ;  /* 0x0000009f00047824 */ /* 0x000fc600078e02ff */
[----:B------:R1:W-:Y:S01]  /*59020*/  STL.64 [R1+0x11a8], R2 ;  /* 0x0011a80201007387 */ /* 0x0003e20000100a00 */
[-C--:B0-----:R-:W-:Y:S02]  /*59030*/  IADD3 R10, P5, R6, R8.reuse, RZ ;  /* 0x00000008060a7210 */ /* 0x081fe40007fbe0ff */
[-C--:B-1----:R-:W-:Y:S02]  /*59040*/  IADD3 R2, P6, R5, R8.reuse, RZ ;  /* 0x0000000805027210 */ /* 0x082fe40007fde0ff */
[-C--:B------:R-:W-:Y:S01]  /*59050*/  LEA.HI.X.SX32 R11, R4, R9.reuse, 0x1, P5 ;  /* 0x00000009040b7211 */ /* 0x080fe200028f0eff */
[C---:B------:R-:W-:Y:S02]  /*59060*/  IMAD R5, R0.reuse, 0x27e, RZ ;  /* 0x0000027e00057824 */ /* 0x040fe400078e02ff */
[----:B------:R-:W-:Y:S01]  /*59070*/  IMAD R4, R0, 0xa, RZ ;  /* 0x0000000a00047824 */ /* 0x000fe200078e02ff */
[----:B------:R-:W-:Y:S01]  /*59080*/  LEA.HI.X.SX32 R3, R6, R9, 0x1, P6 ;  /* 0x0000000906037211 */ /* 0x000fe200030f0eff */
[C---:B------:R-:W-:Y:S01]  /*59090*/  IMAD R6, R0.reuse, 0x13f, RZ ;  /* 0x0000013f00067824 */ /* 0x040fe200078e02ff */
[----:B------:R0:W-:Y:S03]  /*590a0*/  STL.64 [R1+0xc80], R10 ;  /* 0x000c800a01007387 */ /* 0x0001e60000100a00 */
[----:B------:R1:W-:Y:S02]  /*590b0*/  STL.64 [R1+0x11c0], R2 ;  /* 0x0011c00201007387 */ /* 0x0003e40000100a00 */
[C---:B------:R-:W-:Y:S01]  /*590c0*/  IMAD R20, R0.reuse, 0x28, RZ ;  /* 0x0000002800147824 */ /* 0x040fe200078e02ff */
[-C--:B0-----:R-:W-:Y:S01]  /*590d0*/  IADD3 R10, P5, R5, R8.reuse, RZ ;  /* 0x00000008050a7210 */ /* 0x081fe20007fbe0ff */
[----:B------:R-:W-:Y:S01]  /*590e0*/  IMAD R5, R0, 0x5, RZ ;  /* 0x0000000500057824 */ /* 0x000fe200078e02ff */
[----:B-1----:R-:W-:-:S02]  /*590f0*/  IADD3 R2, P6, R4, R8, RZ ;  /* 0x0000000804027210 */ /* 0x002fc40007fde0ff */
[-C--:B------:R-:W-:Y:S01]  /*59100*/  LEA.HI.X.SX32 R11, R6, R9.reuse, 0x1, P5 ;  /* 0x00000009060b7211 */ /* 0x080fe200028f0eff */
[----:B------:R-:W-:Y:S01]  /*59110*/  IMAD R6, R0, 0x14, RZ ;  /* 0x0000001400067824 */ /* 0x000fe200078e02ff */
[----:B------:R-:W-:-:S03]  /*59120*/  LEA.HI.X.SX32 R3, R5, R9, 0x1, P6 ;  /* 0x0000000905037211 */ /* 0x000fc600030f0eff */
        /* <DEDUP_REMOVED lines=19> */
[CC--:B0-----:R-:W-:Y:S02]  /*59260*/  IADD3 R10, P5, R21.reuse, R8.reuse, RZ ;  /* 0x00000008150a7210 */ /* 0x0c1fe40007fbe0ff */
[----:B-1----:R-:W-:Y:S02]  /*59270*/  IADD3 R2, P6, R6, R8, RZ ;  /* 0x0000000806027210 */ /* 0x002fe40007fde0ff */
[-C--:B------:R-:W-:Y:S02]  /*59280*/  LEA.HI.X.SX32 R11, R4, R9.reuse, 0x1, P5 ;  /* 0x00000009040b7211 */ /* 0x080fe400028f0eff */
[----:B------:R-:W-:Y:S01]  /*59290*/  LEA.HI.X.SX32 R3, R21, R9, 0x1, P6 ;  /* 0x0000000915037211 */ /* 0x000fe200030f0eff */
[----:B------:R-:W-:-:S02]  /*592a0*/  IMAD R6, R0, 0x142, RZ ;  /* 0x0000014200067824 */ /* 0x000fc400078e02ff */
[----:B------:R-:W-:Y:S02]  /*592b0*/  STL.64 [R1+0xc78], R10 ;  /* 0x000c780a01007387 */ /* 0x000fe40000100a00 */
[----:B------:R0:W-:Y:S01]  /*592c0*/  STL.64 [R1+0x11d0], R2 ;  /* 0x0011d00201007387 */ /* 0x0001e20000100a00 */
[-C--:B------:R-:W-:Y:S01]  /*592d0*/  IADD3 R4, P5, R5, R8.reuse, RZ ;  /* 0x0000000805047210 */ /* 0x080fe20007fbe0ff */
[C---:B------:R-:W-:Y:S02]  /*592e0*/  IMAD R20, R0.reuse, 0xa1, RZ ;  /* 0x000000a100147824 */ /* 0x040fe400078e02ff */
[C---:B------:R-:W-:Y:S02]  /*592f0*/  IMAD R21, R0.reuse, 0x286, RZ ;  /* 0x0000028600157824 */ /* 0x040fe400078e02ff */
[----:B0-----:R-:W-:Y:S01]  /*59300*/  IMAD R2, R0, 0x141, RZ ;  /* 0x0000014100027824 */ /* 0x001fe200078e02ff */
[----:B------:R-:W-:Y:S01]  /*59310*/  IADD3 R10, P6, R6, R8, RZ ;  /* 0x00000008060a7210 */ /* 0x000fe20007fde0ff */
[----:B------:R-:W-:-:S03]  /*59320*/  IMAD R3, R0, 0x284, RZ ;  /* 0x0000028400037824 */ /* 0x000fc600078e02ff */
[-C--:B------:R-:W-:Y:S02]  /*59330*/  LEA.HI.X.SX32 R5, R2, R9.reuse, 0x1, P5 ;  /* 0x0000000902057211 */ /* 0x080fe400028f0eff */
[-C--:B------:R-:W-:Y:S02]  /*59340*/  LEA.HI.X.SX32 R11, R20, R9.reuse, 0x1, P6 ;  /* 0x00000009140b7211 */ /* 0x080fe400030f0eff */
[-C--:B------:R-:W-:Y:S01]  /*59350*/  IADD3 R2, P5, R3, R8.reuse, RZ ;  /* 0x0000000803027210 */ /* 0x080fe20007fbe0ff */
[C---:B------:R-:W-:Y:S01]  /*59360*/  IMAD R22, R0.reuse, 0xa2, RZ ;  /* 0x000000a200167824 */ /* 0x040fe200078e02ff */
[----:B------:R0:W-:Y:S01]  /*59370*/  STL.64 [R1+0x11c8], R4 ;  /* 0x0011c80401007387 */ /* 0x0001e20000100a00 */
[----:B------:R-:W-:Y:S01]  /*59380*/  IMAD R12, R0, 0x143, RZ ;  /* 0x00000143000c7824 */ /* 0x000fe200078e02ff */
[----:B------:R-:W-:Y:S02]  /*59390*/  LEA.HI.X.SX32 R3, R6, R9, 0x1, P5 ;  /* 0x0000000906037211 */ /* 0x000fe400028f0eff */
[----:B------:R-:W-:-:S02]  /*593a0*/  IADD3 R6, P5, R22, R8, RZ ;  /* 0x0000000816067210 */ /* 0x000fc40007fbe0ff */
[----:B------:R-:W-:Y:S01]  /*593b0*/  IMAD R13, R0, 0x16e, RZ ;  /* 0x0000016e000d7824 */ /* 0x000fe200078e02ff */
[----:B0-----:R-:W2:Y:S01]  /*593c0*/  LDL.LU.64 R4, [R1+0x1940] ;  /* 0x0019400001047983 */ /* 0x001ea20000300a00 */
[----:B------:R0:W-:Y:S02]  /*593d0*/  STL.64 [R1+0xc70], R10 ;  /* 0x000c700a01007387 */ /* 0x0001e40000100a00 */
[----:B------:R-:W-:Y:S02]  /*593e0*/  STL.64 [R1+0x11e0], R2 ;  /* 0x0011e00201007387 */ /* 0x000fe40000100a00 */
[----:B------:R-:W-:Y:S01]  /*593f0*/  STL [R1+0xe08], R6 ;  /* 0x000e080601007387 */ /* 0x000fe20000100800 */
[----:B0-----:R-:W-:-:S04]  /*59400*/  IADD3 R10, P6, R21, R8, RZ ;  /* 0x00000008150a7210 */ /* 0x001fc80007fde0ff */
[----:B------:R-:W-:Y:S01]  /*59410*/  LEA.HI.X.SX32 R11, R12, R9, 0x1, P6 ;  /* 0x000000090c0b7211 */ /* 0x000fe200030f0eff */
[----:B------:R-:W-:-:S04]  /*59420*/  IMAD R12, R0, 0x2ea, RZ ;  /* 0x000002ea000c7824 */ /* 0x000fc800078e02ff */
[----:B------:R-:W-:Y:S01]  /*59430*/  STL.64 [R1+0x11f8], R10 ;  /* 0x0011f80a01007387 */ /* 0x000fe20000100a00 */
[----:B------:R0:W-:Y:S02]  /*59440*/  STL.64 [R1+0x1908], R12 ;  /* 0x0019080c01007387 */ /* 0x0001e40000100a00 */
[----:B0-----:R-:W-:Y:S02]  /*59450*/  MOV R12, R6 ;  /* 0x00000006000c7202 */ /* 0x001fe40000000f00 */
[----:B------:R-:W-:Y:S02]  /*59460*/  MOV R13, R7 ;  /* 0x00000007000d7202 */ /* 0x000fe40000000f00 */
[----:B------:R-:W3:Y:S01]  /*59470*/  LDL.LU.64 R6, [R1+0x1938] ;  /* 0x0019380001067983 */ /* 0x000ee20000300a00 */
[C---:B------:R-:W-:Y:S02]  /*59480*/  IMAD R3, R0.reuse, 0x144, RZ ;  /* 0x0000014400037824 */ /* 0x040fe400078e02ff */
[----:B------:R-:W-:-:S02]  /*59490*/  IMAD R10, R0, 0x51, RZ ;  /* 0x00000051000a7824 */ /* 0x000fc400078e02ff */
[C---:B------:R-:W-:Y:S02]  /*594a0*/  IMAD R11, R0.reuse, 0x288, RZ ;  /* 0x00000288000b7824 */ /* 0x040fe400078e02ff */
[----:B------:R-:W-:Y:S01]  /*594b0*/  IMAD R2, R0, 0x28a, RZ ;  /* 0x0000028a00027824 */ /* 0x000fe200078e02ff */
[-C--:B------:R-:W-:Y:S02]  /*594c0*/  IADD3 R20, P6, R3, R8.reuse, RZ ;  /* 0x0000000803147210 */ /* 0x080fe40007fde0ff */
[-C--:B------:R-:W-:Y:S01]  /*594d0*/  LEA.HI.X.SX32 R13, R10, R9.reuse, 0x1, P5 ;  /* 0x000000090a0d7211 */ /* 0x080fe200028f0eff */
[-C--:B------:R-:W-:Y:S01]  /*594e0*/  IADD3 R10, P5, R11, R8.reuse, RZ ;  /* 0x000000080b0a7210 */ /* 0x080fe20007fbe0ff */
[-C--:B------:R-:W-:Y:S01]  /*594f0*/  LEA.HI.X.SX32 R21, R22, R9.reuse, 0x1, P6 ;  /* 0x0000000916157211 */ /* 0x080fe200030f0eff */
[-C--:B------:R-:W-:Y:S02]  /*59500*/  IADD3 R12, P6, R2, R8.reuse, RZ ;  /* 0x00000008020c7210 */ /* 0x080fe40007fde0ff */
[C---:B------:R-:W-:Y:S01]  /*59510*/  IMAD R2, R0.reuse, 0x145, RZ ;  /* 0x0000014500027824 */ /* 0x040fe200078e02ff */
[-C--:B------:R-:W-:Y:S01]  /*59520*/  LEA.HI.X.SX32 R11, R3, R9.reuse, 0x1, P5 ;  /* 0x00000009030b7211 */ /* 0x080fe200028f0eff */
[----:B------:R-:W-:Y:S01]  /*59530*/  IMAD R3, R0, 0x28c, RZ ;  /* 0x0000028c00037824 */ /* 0x000fe200078e02ff */
[----:B------:R0:W-:Y:S01]  /*59540*/  STL [R1+0xe0c], R13 ;  /* 0x000e0c0d01007387 */ /* 0x0001e20000100800 */
[----:B------:R1:W-:Y:S02]  /*59550*/  STL.64 [R1+0xc68], R20 ;  /* 0x000c681401007387 */ /* 0x0003e40000100a00 */
[----:B------:R4:W-:Y:S01]  /*59560*/  STL.64 [R1+0x11f0], R10 ;  /* 0x0011f00a01007387 */ /* 0x0009e20000100a00 */
[----:B0-----:R-:W-:Y:S01]  /*59570*/  LEA.HI.X.SX32 R13, R2, R9, 0x1, P6 ;  /* 0x00000009020d7211 */ /* 0x001fe200030f0eff */
[----:B------:R-:W-:-:S02]  /*59580*/  IADD3 R2, P6, R3, R8, RZ ;  /* 0x0000000803027210 */ /* 0x000fc40007fde0ff */
[C---:B-1----:R-:W-:Y:S02]  /*59590*/  IMAD R20, R0.reuse, 0xa3, RZ ;  /* 0x000000a300147824 */ /* 0x042fe400078e02ff */
[C---:B------:R-:W-:Y:S01]  /*595a0*/  IMAD R21, R0.reuse, 0x28e, RZ ;  /* 0x0000028e00157824 */ /* 0x040fe200078e02ff */
[----:B------:R0:W-:Y:S01]  /*595b0*/  STL.64 [R1+0x11e8], R12 ;  /* 0x0011e80c01007387 */ /* 0x0001e20000100a00 */
[----:B------:R-:W-:Y:S01]  /*595c0*/  IMAD R22, R0, 0x52, RZ ;  /* 0x0000005200167824 */ /* 0x000fe200078e02ff */
[C---:B---3--:R-:W-:Y:S02]  /*595d0*/  LEA.HI.X.SX32 R3, R7.reuse, R9, 0x1, P6 ;  /* 0x0000000907037211 */ /* 0x048fe400030f0eff */
[----:B----4-:R-:W-:-:S03]  /*595e0*/  IADD3 R10, P5, R7, R8, RZ ;  /* 0x00000008070a7210 */ /* 0x010fc60007fbe0ff */
[----:B------:R1:W-:Y:S01]  /*595f0*/  STL.64 [R1+0x1200], R2 ;  /* 0x0012000201007387 */ /* 0x0003e20000100a00 */
[----:B------:R-:W-:Y:S01]  /*59600*/  LEA.HI.X.SX32 R11, R20, R9, 0x1, P5 ;  /* 0x00000009140b7211 */ /* 0x000fe200028f0eff */
[----:B0-----:R-:W-:-:S04]  /*59610*/  IADD3 R12, P5, R21, R8, RZ ;  /* 0x00000008150c7210 */ /* 0x001fc80007fbe0ff */
[----:B------:R0:W-:Y:S01]  /*59620*/  STL.64 [R1+0xc60], R10 ;  /* 0x000c600a01007387 */ /* 0x0001e20000100a00 */
[C---:B-1----:R-:W-:Y:S02]  /*59630*/  IMAD R3, R0.reuse, 0x147, RZ ;  /* 0x0000014700037824 */ /* 0x042fe400078e02ff */
[----:B------:R-:W-:-:S03]  /*59640*/  IMAD R2, R0, 0xa4, RZ ;  /* 0x000000a400027824 */ /* 0x000fc600078e02ff */
[-C--:B------:R-:W-:Y:S01]  /*59650*/  LEA.HI.X.SX32 R13, R3, R9.reuse, 0x1, P5 ;  /* 0x00000009030d7211 */ /* 0x080fe200028f0eff */
[----:B------:R-:W-:Y:S01]  /*59660*/  IMAD R3, R0, 0x29, RZ ;  /* 0x0000002900037824 */ /* 0x000fe200078e02ff */
[----:B0-----:R-:W-:Y:S01]  /*59670*/  IADD3 R10, P6, R22, R8, RZ ;  /* 0x00000008160a7210 */ /* 0x001fe20007fde0ff */
[C---:B------:R-:W-:Y:S02]  /*59680*/  IMAD R21, R0.reuse, 0x148, RZ ;  /* 0x0000014800157824 */ /* 0x040fe400078e02ff */
[----:B------:R0:W-:Y:S01]  /*59690*/  STL.64 [R1+0x1218], R12 ;  /* 0x0012180c01007387 */ /* 0x0001e20000100a00 */
[----:B------:R-:W-:Y:S01]  /*596a0*/  LEA.HI.X.SX32 R11, R3, R9, 0x1, P6 ;  /* 0x00000009030b7211 */ /* 0x000fe200030f0eff */
[----:B------:R-:W-:-:S04]  /*596b0*/  IMAD R20, R0, 0x290, RZ ;  /* 0x0000029000147824 */ /* 0x000fc800078e02ff */
[----:B------:R1:W-:Y:S01]  /*596c0*/  STL.64 [R1+0xed0], R10 ;  /* 0x000ed00a01007387 */ /* 0x0003e20000100a00 */
[----:B0-----:R-:W-:-:S04]  /*596d0*/  IADD3 R12, P5, R2, R8, RZ ;  /* 0x00000008020c7210 */ /* 0x001fc80007fbe0ff */
[-C--:B------:R-:W-:Y:S02]  /*596e0*/  LEA.HI.X.SX32 R13, R22, R9.reuse, 0x1, P5 ;  /* 0x00000009160d7211 */ /* 0x080fe400028f0eff */
[----:B-1----:R-:W-:Y:S01]  /*596f0*/  IADD3 R10, P6, R21, R8, RZ ;  /* 0x00000008150a7210 */ /* 0x002fe20007fde0ff */
[----:B------:R-:W-:Y:S02]  /*59700*/  IMAD R3, R0, 0x292, RZ ;  /* 0x0000029200037824 */ /* 0x000fe400078e02ff */
        /* <DEDUP_REMOVED lines=9> */
[----:B------:R0:W-:Y:S01]  /*597a0*/  STL.64 [R1+0x1210], R12 ;  /* 0x0012100c01007387 */ /* 0x0001e20000100a00 */
[----:B------:R-:W-:Y:S01]  /*597b0*/  LEA.HI.X.SX32 R11, R2, R9, 0x1, P6 ;  /* 0x00000009020b7211 */ /* 0x000fe200030f0eff */
[----:B------:R-:W-:-:S04]  /*597c0*/  IMAD R2, R0, 0x296, RZ ;  /* 0x0000029600027824 */ /* 0x000fc800078e02ff */
[----:B------:R2:W-:Y:S01]  /*597d0*/  STL.64 [R1+0x1208], R10 ;  /* 0x0012080a01007387 */ /* 0x0005e20000100a00 */
[----:B0-----:R-:W-:-:S04]  /*597e0*/  IADD3 R12, P5, R3, R8, RZ ;  /* 0x00000008030c7210 */ /* 0x001fc80007fbe0ff */
[----:B------:R-:W-:Y:S02]  /*597f0*/  LEA.HI.X.SX32 R13, R21, R9, 0x1, P5 ;  /* 0x00000009150d7211 */ /* 0x000fe400028f0eff */
[----:B--2---:R-:W-:-:S03]  /*59800*/  IADD3 R10, P6, R5, R8, RZ ;  /* 0x00000008050a7210 */ /* 0x004fc60007fde0ff */
[----:B------:R0:W-:Y:S01]  /*59810*/  STL.64 [R1+0xc50], R12 ;  /* 0x000c500c01007387 */ /* 0x0001e20000100a00 */
[----:B------:R-:W-:Y:S01]  /*59820*/  LEA.HI.X.SX32 R11, R3, R9, 0x1, P6 ;  /* 0x00000009030b7211 */ /* 0x000fe200030f0eff */
[C---:B------:R-:W-:Y:S02]  /*59830*/  IMAD R22, R0.reuse, 0x14b, RZ ;  /* 0x0000014b00167824 */ /* 0x040fe400078e02ff */
[----:B------:R-:W-:Y:S02]  /*59840*/  IMAD R20, R0, 0x53, RZ ;  /* 0x0000005300147824 */ /* 0x000fe400078e02ff */
[----:B------:R1:W-:Y:S01]  /*59850*/  STL.64 [R1+0x1220], R10 ;  /* 0x0012200a01007387 */ /* 0x0003e20000100a00 */
[----:B0-----:R-:W-:Y:S01]  /*59860*/  IADD3 R12, P5, R2, R8, RZ ;  /* 0x00000008020c7210 */ /* 0x001fe20007fbe0ff */
[----:B------:R-:W-:-:S05]  /*59870*/  IMAD R2, R0, 0xa6, RZ ;  /* 0x000000a600027824 */ /* 0x000fca00078e02ff */
[-C--:B-1----:R-:W-:Y:S02]  /*59880*/  IADD3 R10, P6, R2, R8.reuse, RZ ;  /* 0x00000008020a7210 */ /* 0x082fe40007fde0ff */
[-C--:B------:R-:W-:Y:S01]  /*59890*/  LEA.HI.X.SX32 R13, R22, R9.reuse, 0x1, P5 ;  /* 0x00000009160d7211 */ /* 0x080fe200028f0eff */
[----:B------:R-:W-:Y:S01]  /*598a0*/  IMAD R3, R0, 0x298, RZ ;  /* 0x0000029800037824 */ /* 0x000fe200078e02ff */
[----:B------:R-:W-:Y:S01]  /*598b0*/  LEA.HI.X.SX32 R11, R20, R9, 0x1, P6 ;  /* 0x00000009140b7211 */ /* 0x000fe200030f0eff */
[----:B------:R-:W-:Y:S02]  /*598c0*/  IMAD R21, R0, 0x14c, RZ ;  /* 0x0000014c00157824 */ /* 0x000fe400078e02ff */
[----:B------:R0:W-:Y:S02]  /*598d0*/  STL.64 [R1+0x1238], R12 ;  /* 0x0012380c01007387 */ /* 0x0001e40000100a00 */
[----:B------:R1:W-:Y:S01]  /*598e0*/  STL.64 [R1+0xdf8], R10 ;  /* 0x000df80a01007387 */ /* 0x0003e20000100a00 */
[----:B0-----:R-:W-:-:S02]  /*598f0*/  IADD3 R12, P5, R21, R8, RZ ;  /* 0x00000008150c7210 */ /* 0x001fc40007fbe0ff */
[-C--:B-1----:R-:W-:Y:S01]  /*59900*/  IADD3 R10, P6, R3, R8.reuse, RZ ;  /* 0x00000008030a7210 */ /* 0x082fe20007fde0ff */
[----:B------:R-:W-:Y:S01]  /*59910*/  IMAD R3, R0, 0x29a, RZ ;  /* 0x0000029a00037824 */ /* 0x000fe200078e02ff */
[-C--:B------:R-:W-:Y:S02]  /*59920*/  LEA.HI.X.SX32 R13, R2, R9.reuse, 0x1, P5 ;  /* 0x00000009020d7211 */ /* 0x080fe400028f0eff */
[----:B------:R-:W-:Y:S01]  /*59930*/  LEA.HI.X.SX32 R11, R21, R9, 0x1, P6 ;  /* 0x00000009150b7211 */ /* 0x000fe200030f0eff */
[C---:B------:R-:W-:Y:S01]  /*59940*/  IMAD R21, R0.reuse, 0x14d, RZ ;  /* 0x0000014d00157824 */ /* 0x040fe200078e02ff */
[----:B------:R-:W-:Y:S01]  /*59950*/  IADD3 R2, P5, R3, R8, RZ ;  /* 0x0000000803027210 */ /* 0x000fe20007fbe0ff */
[----:B------:R-:W-:-:S03]  /*59960*/  IMAD R20, R0, 0x14e, RZ ;  /* 0x0000014e00147824 */ /* 0x000fc600078e02ff */
[----:B------:R-:W-:Y:S01]  /*59970*/  LEA.HI.X.SX32 R3, R21, R9, 0x1, P5 ;  /* 0x0000000915037211 */ /* 0x000fe200028f0eff */
[----:B------:R-:W-:Y:S01]  /*59980*/  STL.64 [R1+0xc48], R12 ;  /* 0x000c480c01007387 */ /* 0x000fe20000100a00 */
[----:B------:R0:W-:Y:S03]  /*59990*/  STL.64 [R1+0x1230], R10 ;  /* 0x0012300a01007387 */ /* 0x0001e60000100a00 */
[----:B------:R1:W-:Y:S01]  /*599a0*/  STL.64 [R1+0x1228], R2 ;  /* 0x0012280201007387 */ /* 0x0003e20000100a00 */
[----:B------:R-:W-:Y:S01]  /*599b0*/  IMAD R21, R0, 0x29c, RZ ;  /* 0x0000029c00157824 */ /* 0x000fe200078e02ff */
[-C--:B0-----:R-:W-:Y:S01]  /*599c0*/  IADD3 R10, P6, R20, R8.reuse, RZ ;  /* 0x00000008140a7210 */ /* 0x081fe20007fde0ff */
[C---:B-1----:R-:W-:Y:S02]  /*599d0*/  IMAD R2, R0.reuse, 0xa7, RZ ;  /* 0x000000a700027824 */ /* 0x042fe400078e02ff */
[----:B------:R-:W-:Y:S01]  /*599e0*/  IMAD R3, R0, 0x29e, RZ ;  /* 0x0000029e00037824 */ /* 0x000fe200078e02ff */
[----:B------:R-:W-:-:S02]  /*599f0*/  IADD3 R12, P5, R21, R8, RZ ;  /* 0x00000008150c7210 */ /* 0x000fc40007fbe0ff */
[-C--:B------:R-:W-:Y:S01]  /*59a00*/  LEA.HI.X.SX32 R11, R2, R9.reuse, 0x1, P6 ;  /* 0x00000009020b7211 */ /* 0x080fe200030f0eff */
[----:B------:R-:W-:Y:S01]  /*59a10*/  IMAD R21, R0, 0x14f, RZ ;  /* 0x0000014f00157824 */ /* 0x000fe200078e02ff */
[----:B------:R-:W-:-:S03]  /*59a20*/  LEA.HI.X.SX32 R13, R20, R9, 0x1, P5 ;  /* 0x00000009140d7211 */ /* 0x000fc600028f0eff */
[----:B------:R0:W-:Y:S01]  /*59a30*/  STL.64 [R1+0xc40], R10 ;  /* 0x000c400a01007387 */ /* 0x0001e20000100a00 */
[C---:B------:R-:W-:Y:S02]  /*59a40*/  IMAD R2, R0.reuse, 0x54, RZ ;  /* 0x0000005400027824 */ /* 0x040fe400078e02ff */
[----:B------:R1:W-:Y:S01]  /*59a50*/  STL.64 [R1+0x1240], R12 ;  /* 0x0012400c01007387 */ /* 0x0003e20000100a00 */
[----:B0-----:R-:W-:Y:S01]  /*59a60*/  IADD3 R10, P6, R3, R8, RZ ;  /* 0x00000008030a7210 */ /* 0x001fe20007fde0ff */
[----:B------:R-:W-:-:S03]  /*59a70*/  IMAD R3, R0, 0x2a, RZ ;  /* 0x0000002a00037824 */ /* 0x000fc600078e02ff */
[----:B------:R-:W-:Y:S01]  /*59a80*/  LEA.HI.X.SX32 R11, R21, R9, 0x1, P6 ;  /* 0x00000009150b7211 */ /* 0x000fe200030f0eff */
[----:B------:R-:W-:Y:S01]  /*59a90*/  IMAD R21, R0, 0x15, RZ ;  /* 0x0000001500157824 */ /* 0x000fe200078e02ff */
[----:B-1----:R-:W-:-:S03]  /*59aa0*/  IADD3 R12, P5, R3, R8, RZ ;  /* 0x00000008030c7210 */ /* 0x002fc60007fbe0ff */
[----:B------:R0:W-:Y:S01]  /*59ab0*/  STL.64 [R1+0x1258], R10 ;  /* 0x0012580a01007387 */ /* 0x0001e20000100a00 */
[----:B------:R-:W-:Y:S01]  /*59ac0*/  LEA.HI.X.SX32 R13, R21, R9, 0x1, P5 ;  /* 0x00000009150d7211 */ /* 0x000fe200028f0eff */
[C---:B------:R-:W-:Y:S02]  /*59ad0*/  IMAD R22, R0.reuse, 0xa8, RZ ;  /* 0x000000a800167824 */ /* 0x040fe400078e02ff */
[----:B------:R-:W-:Y:S02]  /*59ae0*/  IMAD R21, R0, 0x150, RZ ;  /* 0x0000015000157824 */ /* 0x000fe400078e02ff */
[----:B------:R1:W-:Y:S01]  /*59af0*/  STL.64 [R1+0xf30], R12 ;  /* 0x000f300c01007387 */ /* 0x0003e20000100a00 */
[----:B0-----:R-:W-:-:S04]  /*59b00*/  IADD3 R10, P6, R2, R8, RZ ;  /* 0x00000008020a7210 */ /* 0x001fc80007fde0ff */
[----:B------:R-:W-:Y:S01]  /*59b10*/  LEA.HI.X.SX32 R11, R3, R9, 0x1, P6 ;  /* 0x00000009030b7211 */ /* 0x000fe200030f0eff */
[----:B------:R-:W-:Y:S01]  /*59b20*/  IMAD R3, R0, 0x2a0, RZ ;  /* 0x000002a000037824 */ /* 0x000fe200078e02ff */
[----:B-1----:R-:W-:-:S03]  /*59b30*/  IADD3 R12, P5, R22, R8, RZ ;  /* 0x00000008160c7210 */ /* 0x002fc60007fbe0ff */
[----:B------:R0:W-:Y:S01]  /*59b40*/  STL.64 [R1+0xec8], R10 ;  /* 0x000ec80a01007387 */ /* 0x0001e20000100a00 */
[-C--:B------:R-:W-:Y:S01]  /*59b50*/  LEA.HI.X.SX32 R13, R2, R9.reuse, 0x1, P5 ;  /* 0x00000009020d7211 */ /* 0x080fe200028f0eff */
[-C--:B------:R-:W-:Y:S02]  /*59b60*/  IADD3 R2, P5, R3, R8.reuse, RZ ;  /* 0x0000000803027210 */ /* 0x080fe40007fbe0ff */
[----:B------:R-:W-:Y:S02]  /*59b70*/  IMAD R20, R0, 0x2a2, RZ ;  /* 0x000002a200147824 */ /* 0x000fe400078e02ff */
[C---:B------:R-:W-:Y:S02]  /*59b80*/  LEA.HI.X.SX32 R3, R21.reuse, R9, 0x1, P5 ;  /* 0x0000000915037211 */ /* 0x040fe400028f0eff */
[----:B0-----:R-:W-:-:S04]  /*59b90*/  IADD3 R10, P6, R21, R8, RZ ;  /* 0x00000008150a7210 */ /* 0x001fc80007fde0ff */
[----:B------:R-:W-:-:S05]  /*59ba0*/  LEA.HI.X.SX32 R11, R22, R9, 0x1, P6 ;  /* 0x00000009160b7211 */ /* 0x000fca00030f0eff */
[----:B------:R0:W-:Y:S01]  /*59bb0*/  STL.64 [R1+0xc38], R10 ;  /* 0x000c380a01007387 */ /* 0x0001e20000100a00 */
[----:B------:R-:W-:Y:S02]  /*59bc0*/  STL.64 [R1+0xdf0], R12 ;  /* 0x000df00c01007387 */ /* 0x000fe40000100a00 */
[----:B------:R1:W-:Y:S02]  /*59bd0*/  STL.64 [R1+0x1250], R2 ;  /* 0x0012500201007387 */ /* 0x0003e40000100a00 */
[----:B------:R-:W-:Y:S01]  /*59be0*/  IMAD R21, R0, 0x2a6, RZ ;  /* 0x000002a600157824 */ /* 0x000fe200078e02ff */
[-C--:B0-----:R-:W-:Y:S01]  /*59bf0*/  IADD3 R10, P6, R20, R8.reuse, RZ ;  /* 0x00000008140a7210 */ /* 0x081fe20007fde0ff */
[C---:B-1----:R-:W-:Y:S02]  /*59c00*/  IMAD R2, R0.reuse, 0x151, RZ ;  /* 0x0000015100027824 */ /* 0x042fe400078e02ff */
[C---:B------:R-:W-:Y:S02]  /*59c10*/  IMAD R3, R0.reuse, 0x2a4, RZ ;  /* 0x000002a400037824 */ /* 0x040fe400078e02ff */
[----:B------:R-:W-:Y:S01]  /*59c20*/  IMAD R20, R0, 0xa9, RZ ;  /* 0x000000a900147824 */ /* 0x000fe200078e02ff */
[----:B------:R-:W-:-:S02]  /*59c30*/  IADD3 R12, P5, R6, R8, RZ ;  /* 0x00000008060c7210 */ /* 0x000fc40007fbe0ff */
[-C--:B------:R-:W-:Y:S01]  /*59c40*/  LEA.HI.X.SX32 R11, R2, R9.reuse, 0x1, P6 ;  /* 0x00000009020b7211 */ /* 0x080fe200030f0eff */
[-C--:B------:R-:W-:Y:S01]  /*59c50*/  IADD3 R2, P6, R3, R8.reuse, RZ ;  /* 0x0000000803027210 */ /* 0x080fe20007fde0ff */
[-C--:B------:R-:W-:Y:S01]  /*59c60*/  LEA.HI.X.SX32 R13, R20, R9.reuse, 0x1, P5 ;  /* 0x00000009140d7211 */ /* 0x080fe200028f0eff */
[----:B------:R-:W-:Y:S02]  /*59c70*/  IADD3 R22, P5, R21, R8, RZ ;  /* 0x0000000815167210 */ /* 0x000fe40007fbe0ff */
[----:B------:R-:W-:Y:S01]  /*59c80*/  LEA.HI.X.SX32 R3, R6, R9, 0x1, P6 ;  /* 0x0000000906037211 */ /* 0x000fe200030f0eff */
[----:B------:R0:W-:Y:S01]  /*59c90*/  STL.64 [R1+0x1248], R10 ;  /* 0x0012480a01007387 */ /* 0x0001e20000100a00 */
[----:B------:R-:W-:Y:S02]  /*59ca0*/  STL.64 [R1+0xc30], R12 ;  /* 0x000c300c01007387 */ /* 0x000fe40000100a00 */
[C---:B------:R-:W-:Y:S02]  /*59cb0*/  IMAD R7, R0.reuse, 0x2ec, RZ ;  /* 0x000002ec00077824 */ /* 0x040fe400078e02ff */
[----:B------:R-:W-:Y:S02]  /*59cc0*/  STL [R1+0x1278], R22 ;  /* 0x0012781601007387 */ /* 0x000fe40000100800 */
[C---:B------:R-:W-:Y:S01]  /*59cd0*/  IMAD R6, R0.reuse, 0x2f4, RZ ;  /* 0x000002f400067824 */ /* 0x040fe200078e02ff */
[----:B------:R1:W-:Y:S01]  /*59ce0*/  STL.64 [R1+0x1260], R2 ;  /* 0x0012600201007387 */ /* 0x0003e20000100a00 */
[----:B------:R-:W-:-:S03]  /*59cf0*/  IMAD R20, R0, 0x154, RZ ;  /* 0x0000015400147824 */ /* 0x000fc600078e02ff */
[----:B------:R2:W-:Y:S01]  /*59d00*/  STL.64 [R1+0x1910], R6 ;  /* 0x0019100601007387 */ /* 0x0005e20000100a00 */
[C---:B0-----:R-:W-:Y:S02]  /*59d10*/  IMAD R10, R0.reuse, 0xaa, RZ ;  /* 0x000000aa000a7824 */ /* 0x041fe400078e02ff */
[C---:B-1----:R-:W-:Y:S02]  /*59d20*/  IMAD R3, R0.reuse, 0x153, RZ ;  /* 0x0000015300037824 */ /* 0x042fe400078e02ff */
[----:B------:R-:W-:Y:S01]  /*59d30*/  IMAD R2, R0, 0x55, RZ ;  /* 0x0000005500027824 */ /* 0x000fe200078e02ff */
[----:B------:R-:W-:Y:S02]  /*59d40*/  IADD3 R12, P6, R10, R8, RZ ;  /* 0x000000080a0c7210 */ /* 0x000fe40007fde0ff */
[----:B--2---:R-:W-:Y:S01]  /*59d50*/  MOV R7, R23 ;  /* 0x0000001700077202 */ /* 0x004fe20000000f00 */
[----:B------:R-:W-:Y:S02]  /*59d60*/  LEA.HI.X.SX32 R7, R3, R9, 0x1, P5 ;  /* 0x0000000903077211 */ /* 0x000fe400028f0eff */
[----:B------:R-:W-:-:S02]  /*59d70*/  IMAD R3, R0, 0x2a8, RZ ;  /* 0x000002a800037824 */ /* 0x000fc400078e02ff */
[----:B------:R-:W-:Y:S01]  /*59d80*/  IMAD.MOV.U32 R6, RZ, RZ, R22 ;  /* 0x000000ffff067224 */ /* 0x000fe200078e0016 */
[-C--:B------:R-:W-:Y:S01]  /*59d90*/  IADD3 R6, P5, R20, R8.reuse, RZ ;  /* 0x0000000814067210 */ /* 0x080fe20007fbe0ff */
[----:B------:R-:W2:Y:S01]  /*59da0*/  LDL.LU.64 R22, [R1+0x1930] ;  /* 0x0019300001167983 */ /* 0x000ea20000300a00 */
[-C--:B------:R-:W-:Y:S01]  /*59db0*/  LEA.HI.X.SX32 R13, R2, R9.reuse, 0x1, P6 ;  /* 0x00000009020d7211 */ /* 0x080fe200030f0eff */
[----:B------:R0:W-:Y:S01]  /*59dc0*/  STL [R1+0x127c], R7 ;  /* 0x00127c0701007387 */ /* 0x0001e20000100800 */
[----:B------:R-:W-:Y:S01]  /*59dd0*/  IADD3 R2, P6, R3, R8, RZ ;  /* 0x0000000803027210 */ /* 0x000fe20007fde0ff */
[C---:B------:R-:W-:Y:S02]  /*59de0*/  IMAD R11, R0.reuse, 0x2aa, RZ ;  /* 0x000002aa000b7824 */ /* 0x040fe400078e02ff */
[----:B------:R-:W-:Y:S01]  /*59df0*/  IMAD R21, R0, 0x156, RZ ;  /* 0x0000015600157824 */ /* 0x000fe200078e02ff */
[----:B------:R1:W-:Y:S01]  /*59e00*/  STL.64 [R1+0xde8], R12 ;  /* 0x000de80c01007387 */ /* 0x0003e20000100a00 */
[----:B------:R-:W-:-:S02]  /*59e10*/  LEA.HI.X.SX32 R3, R20, R9, 0x1, P6 ;  /* 0x0000000914037211 */ /* 0x000fc400030f0eff */
[----:B0-----:R-:W-:-:S05]  /*59e20*/  LEA.HI.X.SX32 R7, R10, R9, 0x1, P5 ;  /* 0x000000090a077211 */ /* 0x001fca00028f0eff */
[----:B------:R0:W-:Y:S01]  /*59e30*/  STL.64 [R1+0xc28], R6 ;  /* 0x000c280601007387 */ /* 0x0001e20000100a00 */
[C---:B-1----:R-:W-:Y:S02]  /*59e40*/  IMAD R13, R0.reuse, 0x155, RZ ;  /* 0x00000155000d7824 */ /* 0x042fe400078e02ff */
[----:B------:R1:W-:Y:S01]  /*59e50*/  STL.64 [R1+0x1270], R2 ;  /* 0x0012700201007387 */ /* 0x0003e20000100a00 */
[-C--:B------:R-:W-:Y:S01]  /*59e60*/  IADD3 R10, P6, R21, R8.reuse, RZ ;  /* 0x00000008150a7210 */ /* 0x080fe20007fde0ff */
[C---:B------:R-:W-:Y:S01]  /*59e70*/  IMAD R20, R0.reuse, 0x2ac, RZ ;  /* 0x000002ac00147824 */ /* 0x040fe200078e02ff */
[----:B0-----:R-:W-:Y:S01]  /*59e80*/  IADD3 R6, P5, R11, R8, RZ ;  /* 0x000000080b067210 */ /* 0x001fe20007fbe0ff */
[----:B-1----:R-:W-:-:S03]  /*59e90*/  IMAD R2, R0, 0xab, RZ ;  /* 0x000000ab00027824 */ /* 0x002fc600078e02ff */
        /* <DEDUP_REMOVED lines=8> */
[C---:B------:R-:W-:Y:S01]  /*59f20*/  IMAD R3, R0.reuse, 0x157, RZ ;  /* 0x0000015700037824 */ /* 0x040fe200078e02ff */
[----:B------:R-:W-:Y:S01]  /*59f30*/  LEA.HI.X.SX32 R7, R21, R9, 0x1, P5 ;  /* 0x0000000915077211 */ /* 0x000fe200028f0eff */
[----:B------:R-:W-:-:S02]  /*59f40*/  IMAD R20, R0, 0x2b, RZ ;  /* 0x0000002b00147824 */ /* 0x000fc400078e02ff */
[C---:B------:R-:W-:Y:S01]  /*59f50*/  IMAD R21, R0.reuse, 0xac, RZ ;  /* 0x000000ac00157824 */ /* 0x040fe200078e02ff */
[----:B------:R-:W-:Y:S01]  /*59f60*/  LEA.HI.X.SX32 R11, R3, R9, 0x1, P6 ;  /* 0x00000009030b7211 */ /* 0x000fe200030f0eff */
[----:B------:R0:W-:Y:S04]  /*59f70*/  STL.64 [R1+0x1280], R6 ;  /* 0x0012800601007387 */ /* 0x0001e80000100a00 */
[----:B------:R1:W-:Y:S02]  /*59f80*/  STL.64 [R1+0x1298], R10 ;  /* 0x0012980a01007387 */ /* 0x0003e40000100a00 */
[----:B------:R-:W-:Y:S01]  /*59f90*/  IMAD R3, R0, 0x2b0, RZ ;  /* 0x000002b000037824 */ /* 0x000fe200078e02ff */
[-C--:B0-----:R-:W-:Y:S02]  /*59fa0*/  IADD3 R6, P5, R2, R8.reuse, RZ ;  /* 0x0000000802067210 */ /* 0x081fe40007fbe0ff */
[----:B-1----:R-:W-:-:S02]  /*59fb0*/  IADD3 R10, P6, R21, R8, RZ ;  /* 0x00000008150a7210 */ /* 0x002fc40007fde0ff */
[-C--:B------:R-:W-:Y:S02]  /*59fc0*/  LEA.HI.X.SX32 R7, R20, R9.reuse, 0x1, P5 ;  /* 0x0000000914077211 */ /* 0x080fe400028f0eff */
[-C--:B------:R-:W-:Y:S01]  /*59fd0*/  LEA.HI.X.SX32 R11, R2, R9.reuse, 0x1, P6 ;  /* 0x00000009020b7211 */ /* 0x080fe200030f0eff */
[-C--:B------:R-:W-:Y:S02]  /*59fe0*/  IADD3 R2, P6, R3, R8.reuse, RZ ;  /* 0x0000000803027210 */ /* 0x080fe40007fde0ff */
[----:B------:R0:W-:Y:S02]  /*59ff0*/  STL.64 [R1+0xec0], R6 ;  /* 0x000ec00601007387 */ /* 0x0001e40000100a00 */
[----:B------:R-:W-:Y:S01]  /*5a000*/  LEA.HI.X.SX32 R3, R4, R9, 0x1, P6 ;  /* 0x0000000904037211 */ /* 0x000fe200030f0eff */
[----:B------:R-:W-:Y:S02]  /*5a010*/  IMAD R20, R0, 0x2b2, RZ ;  /* 0x000002b200147824 */ /* 0x000fe400078e02ff */
[----:B------:R1:W-:Y:S01]  /*5a020*/  STL.64 [R1+0xde0], R10 ;  /* 0x000de00a01007387 */ /* 0x0003e20000100a00 */
[----:B0-----:R-:W-:-:S04]  /*5a030*/  IADD3 R6, P5, R4, R8, RZ ;  /* 0x0000000804067210 */ /* 0x001fc80007fbe0ff */
[----:B------:R-:W-:Y:S01]  /*5a040*/  LEA.HI.X.SX32 R7, R21, R9, 0x1, P5 ;  /* 0x0000000915077211 */ /* 0x000fe200028f0eff */
[----:B------:R-:W-:-:S04]  /*5a050*/  IMAD R21, R0, 0x15a, RZ ;  /* 0x0000015a00157824 */ /* 0x000fc800078e02ff */
[----:B------:R0:W-:Y:S01]  /*5a060*/  STL.64 [R1+0xc18], R6 ;  /* 0x000c180601007387 */ /* 0x0001e20000100a00 */
[----:B------:R3:W-:Y:S01]  /*5a070*/  STL.64 [R1+0x1290], R2 ;  /* 0x0012900201007387 */ /* 0x0007e20000100a00 */
[-C--:B-1----:R-:W-:Y:S02]  /*5a080*/  IADD3 R10, P6, R21, R8.reuse, RZ ;  /* 0x00000008150a7210 */ /* 0x082fe40007fde0ff */
[----:B0-----:R-:W-:Y:S01]  /*5a090*/  IADD3 R6, P5, R20, R8, RZ ;  /* 0x0000000814067210 */ /* 0x001fe20007fbe0ff */
[C---:B---3--:R-:W-:Y:S02]  /*5a0a0*/  IMAD R3, R0.reuse, 0x159, RZ ;  /* 0x0000015900037824 */ /* 0x048fe400078e02ff */
[C---:B------:R-:W-:Y:S02]  /*5a0b0*/  IMAD R2, R0.reuse, 0xad, RZ ;  /* 0x000000ad00027824 */ /* 0x040fe400078e02ff */
[----:B------:R-:W-:Y:S01]  /*5a0c0*/  IMAD R20, R0, 0x2b4, RZ ;  /* 0x000002b400147824 */ /* 0x000fe200078e02ff */
[----:B------:R-:W-:-:S02]  /*5a0d0*/  LEA.HI.X.SX32 R7, R3, R9, 0x1, P5 ;  /* 0x0000000903077211 */ /* 0x000fc400028f0eff */
[----:B------:R-:W-:Y:S01]  /*5a0e0*/  LEA.HI.X.SX32 R11, R2, R9, 0x1, P6 ;  /* 0x00000009020b7211 */ /* 0x000fe200030f0eff */
[C---:B------:R-:W-:Y:S02]  /*5a0f0*/  IMAD R3, R0.reuse, 0x2b6, RZ ;  /* 0x000002b600037824 */ /* 0x040fe400078e02ff */
[----:B------:R0:W-:Y:S02]  /*5a100*/  STL.64 [R1+0x1288], R6 ;  /* 0x0012880601007387 */ /* 0x0001e40000100a00 */
[----:B------:R1:W-:Y:S01]  /*5a110*/  STL.64 [R1+0xc10], R10 ;  /* 0x000c100a01007387 */ /* 0x0003e20000100a00 */
[-C--:B------:R-:W-:Y:S01]  /*5a120*/  IADD3 R2, P6, R3, R8.reuse, RZ ;  /* 0x0000000803027210 */ /* 0x080fe20007fde0ff */
[----:B------:R-:W-:Y:S01]  /*5a130*/  IMAD R13, R0, 0xae, RZ ;  /* 0x000000ae000d7824 */ /* 0x000fe200078e02ff */
[----:B0-----:R-:W-:Y:S01]  /*5a140*/  IADD3 R6, P5, R20, R8, RZ ;  /* 0x0000000814067210 */ /* 0x001fe20007fbe0ff */
[----:B-1----:R-:W-:-:S03]  /*5a150*/  IMAD R10, R0, 0x15b, RZ ;  /* 0x0000015b000a7824 */ /* 0x002fc600078e02ff */
[-C--:B------:R-:W-:Y:S02]  /*5a160*/  LEA.HI.X.SX32 R7, R21, R9.reuse, 0x1, P5 ;  /* 0x0000000915077211 */ /* 0x080fe400028f0eff */
[----:B------:R-:W-:Y:S01]  /*5a170*/  LEA.HI.X.SX32 R3, R10, R9, 0x1, P6 ;  /* 0x000000090a037211 */ /* 0x000fe200030f0eff */
[C---:B------:R-:W-:Y:S02]  /*5a180*/  IMAD R11, R0.reuse, 0x15c, RZ ;  /* 0x0000015c000b7824 */ /* 0x040fe400078e02ff */
[----:B------:R-:W-:Y:S02]  /*5a190*/  STL.64 [R1+0x12a0], R6 ;  /* 0x0012a00601007387 */ /* 0x000fe40000100a00 */
[----:B------:R0:W-:Y:S01]  /*5a1a0*/  STL.64 [R1+0x12b8], R2 ;  /* 0x0012b80201007387 */ /* 0x0001e20000100a00 */
[----:B------:R-:W-:Y:S01]  /*5a1b0*/  IADD3 R20, P5, R13, R8, RZ ;  /* 0x000000080d147210 */ /* 0x000fe20007fbe0ff */
[C---:B------:R-:W-:Y:S02]  /*5a1c0*/  IMAD R10, R0.reuse, 0x2ba, RZ ;  /* 0x000002ba000a7824 */ /* 0x040fe400078e02ff */
[----:B0-----:R-:W-:-:S02]  /*5a1d0*/  IMAD R2, R0, 0x57, RZ ;  /* 0x0000005700027824 */ /* 0x001fc400078e02ff */
[----:B------:R-:W-:Y:S01]  /*5a1e0*/  IMAD R3, R0, 0x2b8, RZ ;  /* 0x000002b800037824 */ /* 0x000fe200078e02ff */
[-C--:B------:R-:W-:Y:S02]  /*5a1f0*/  IADD3 R6, P6, R11, R8.reuse, RZ ;  /* 0x000000080b067210 */ /* 0x080fe40007fde0ff */
[-C--:B------:R-:W-:Y:S02]  /*5a200*/  LEA.HI.X.SX32 R21, R2, R9.reuse, 0x1, P5 ;  /* 0x0000000902157211 */ /* 0x080fe400028f0eff */
[----:B------:R-:W-:Y:S01]  /*5a210*/  IADD3 R2, P5, R3, R8, RZ ;  /* 0x0000000803027210 */ /* 0x000fe20007fbe0ff */
[-C--:B------:R-:W-:Y:S01]  /*5a220*/  LEA.HI.X.SX32 R7, R13, R9.reuse, 0x1, P6 ;  /* 0x000000090d077211 */ /* 0x080fe200030f0eff */
[C---:B------:R-:W-:Y:S01]  /*5a230*/  IMAD R12, R0.reuse, 0x15e, RZ ;  /* 0x0000015e000c7824 */ /* 0x040fe200078e02ff */
[----:B------:R0:W-:Y:S01]  /*5a240*/  STL.64 [R1+0xdd8], R20 ;  /* 0x000dd81401007387 */ /* 0x0001e20000100a00 */
[----:B------:R-:W-:Y:S01]  /*5a250*/  LEA.HI.X.SX32 R3, R11, R9, 0x1, P5 ;  /* 0x000000090b037211 */ /* 0x000fe200028f0eff */
[----:B------:R-:W-:-:S02]  /*5a260*/  IMAD R13, R0, 0xaf, RZ ;  /* 0x000000af000d7824 */ /* 0x000fc400078e02ff */
[----:B0-----:R-:W3:Y:S01]  /*5a270*/  LDL.LU.64 R20, [R1+0x1928] ;  /* 0x0019280001147983 */ /* 0x001ee20000300a00 */
[----:B------:R0:W-:Y:S02]  /*5a280*/  STL.64 [R1+0xc08], R6 ;  /* 0x000c080601007387 */ /* 0x0001e40000100a00 */
        /* <DEDUP_REMOVED lines=8> */
[----:B0-----:R-:W4:Y:S01]  /*5a310*/  LDL.LU.64 R2, [R1+0x1920] ;  /* 0x0019200001027983 */ /* 0x001f220000300a00 */
[C---:B------:R-:W-:Y:S02]  /*5a320*/  IMAD R11, R0.reuse, 0x2bc, RZ ;  /* 0x000002bc000b7824 */ /* 0x040fe400078e02ff */
[----:B------:R-:W-:-:S03]  /*5a330*/  IMAD R7, R0, 0x2be, RZ ;  /* 0x000002be00077824 */ /* 0x000fc600078e02ff */
[----:B------:R-:W-:Y:S01]  /*5a340*/  IADD3 R10, P6, R11, R8, RZ ;  /* 0x000000080b0a7210 */ /* 0x000fe20007fde0ff */
[----:B------:R-:W-:-:S03]  /*5a350*/  IMAD R13, R0, 0x16, RZ ;  /* 0x00000016000d7824 */ /* 0x000fc600078e02ff */
[-C--:B------:R-:W-:Y:S02]  /*5a360*/  LEA.HI.X.SX32 R11, R12, R9.reuse, 0x1, P6 ;  /* 0x000000090c0b7211 */ /* 0x080fe400030f0eff */
[-C--:B------:R-:W-:Y:S01]  /*5a370*/  IADD3 R6, P5, R7, R8.reuse, RZ ;  /* 0x0000000807067210 */ /* 0x080fe20007fbe0ff */
[C---:B------:R-:W-:Y:S02]  /*5a380*/  IMAD R7, R0.reuse, 0x15f, RZ ;  /* 0x0000015f00077824 */ /* 0x040fe400078e02ff */
[----:B------:R0:W-:Y:S03]  /*5a390*/  STL.64 [R1+0x12c0], R10 ;  /* 0x0012c00a01007387 */ /* 0x0001e60000100a00 */
[----:B------:R-:W-:Y:S01]  /*5a3a0*/  LEA.HI.X.SX32 R7, R7, R9, 0x1, P5 ;  /* 0x0000000907077211 */ /* 0x000fe200028f0eff */
[----:B------:R-:W-:Y:S01]  /*5a3b0*/  IMAD R12, R0, 0x58, RZ ;  /* 0x00000058000c7824 */ /* 0x000fe200078e02ff */
[----:B0-----:R-:W-:-:S03]  /*5a3c0*/  IADD3 R10, P6, R13, R8, RZ ;  /* 0x000000080d0a7210 */ /* 0x001fc60007fde0ff */
[----:B------:R-:W-:Y:S01]  /*5a3d0*/  STL.64 [R1+0x12d8], R6 ;  /* 0x0012d80601007387 */ /* 0x000fe20000100a00 */
[C---:B------:R-:W-:Y:S02]  /*5a3e0*/  IMAD R19, R0.reuse, 0x2c2, RZ ;  /* 0x000002c200137824 */ /* 0x040fe400078e02ff */
[C---:B------:R-:W-:Y:S02]  /*5a3f0*/  IMAD R24, R0.reuse, 0xb2, RZ ;  /* 0x000000b200187824 */ /* 0x040fe400078e02ff */
[C---:B------:R-:W-:Y:S02]  /*5a400*/  IMAD R25, R0.reuse, 0x166, RZ ;  /* 0x0000016600197824 */ /* 0x040fe400078e02ff */
[C---:B------:R-:W-:Y:S02]  /*5a410*/  IMAD R27, R0.reuse, 0x5a, RZ ;  /* 0x0000005a001b7824 */ /* 0x040fe400078e02ff */
[C---:B------:R-:W-:Y:S02]  /*5a420*/  IMAD R26, R0.reuse, 0xb4, RZ ;  /* 0x000000b4001a7824 */ /* 0x040fe400078e02ff */
[----:B------:R-:W-:Y:S01]  /*5a430*/  IMAD R29, R0, 0x168, RZ ;  /* 0x00000168001d7824 */ /* 0x000fe200078e02ff */
[----:B---3--:R-:W-:-:S05]  /*5a440*/  LEA.HI.X.SX32 R11, R20, R9, 0x1, P6 ;  /* 0x00000009140b7211 */ /* 0x008fca00030f0eff */
[----:B------:R0:W-:Y:S02]  /*5a450*/  STL.64 [R1+0xf60], R10 ;  /* 0x000f600a01007387 */ /* 0x0001e40000100a00 */
[-C--:B0-----:R-:W-:Y:S02]  /*5a460*/  IADD3 R10, P6, R12, R8.reuse, RZ ;  /* 0x000000080c0a7210 */ /* 0x081fe40007fde0ff */
[C---:B----4-:R-:W-:Y:S02]  /*5a470*/  IADD3 R6, P5, R2.reuse, R8, RZ ;  /* 0x0000000802067210 */ /* 0x050fe40007fbe0ff */
[-C--:B------:R-:W-:Y:S02]  /*5a480*/  LEA.HI.X.SX32 R11, R2, R9.reuse, 0x1, P6 ;  /* 0x00000009020b7211 */ /* 0x080fe400030f0eff */
[----:B------:R-:W-:-:S05]  /*5a490*/  LEA.HI.X.SX32 R7, R13, R9, 0x1, P5 ;  /* 0x000000090d077211 */ /* 0x000fca00028f0eff */
[----:B------:R0:W-:Y:S01]  /*5a4a0*/  STL.64 [R1+0xf28], R6 ;  /* 0x000f280601007387 */ /* 0x0001e20000100a00 */
[----:B------:R1:W-:Y:S02]  /*5a4b0*/  STL.64 [R1+0xeb8], R10 ;  /* 0x000eb80a01007387 */ /* 0x0003e40000100a00 */
[----:B------:R-:W-:Y:S01]  /*5a4c0*/  IMAD R13, R0, 0x2c0, RZ ;  /* 0x000002c0000d7824 */ /* 0x000fe200078e02ff */
[-C--:B0-----:R-:W-:Y:S02]  /*5a4d0*/  IADD3 R6, P5, R3, R8.reuse, RZ ;  /* 0x0000000803067210 */ /* 0x081fe40007fbe0ff */
[-C--:B-1----:R-:W-:Y:S02]  /*5a4e0*/  IADD3 R10, P6, R21, R8.reuse, RZ ;  /* 0x00000008150a7210 */ /* 0x082fe40007fde0ff */
[-C--:B------:R-:W-:Y:S02]  /*5a4f0*/  LEA.HI.X.SX32 R7, R12, R9.reuse, 0x1, P5 ;  /* 0x000000090c077211 */ /* 0x080fe400028f0eff */
[----:B------:R-:W-:Y:S01]  /*5a500*/  LEA.HI.X.SX32 R11, R3, R9, 0x1, P6 ;  /* 0x00000009030b7211 */ /* 0x000fe200030f0eff */
[----:B------:R-:W-:-:S02]  /*5a510*/  IADD3 R12, P6, R19, R8, RZ ;  /* 0x00000008130c7210 */ /* 0x000fc40007fde0ff */
[----:B------:R0:W-:Y:S02]  /*5a520*/  STL.64 [R1+0xdd0], R6 ;  /* 0x000dd00601007387 */ /* 0x0001e40000100a00 */
[----:B------:R1:W-:Y:S01]  /*5a530*/  STL.64 [R1+0xbf8], R10 ;  /* 0x000bf80a01007387 */ /* 0x0003e20000100a00 */
[----:B0-----:R-:W-:Y:S01]  /*5a540*/  IADD3 R6, P5, R13, R8, RZ ;  /* 0x000000080d067210 */ /* 0x001fe20007fbe0ff */
[----:B-1----:R-:W-:-:S03]  /*5a550*/  IMAD R10, R0, 0x161, RZ ;  /* 0x00000161000a7824 */ /* 0x002fc600078e02ff */
[-C--:B------:R-:W-:Y:S02]  /*5a560*/  LEA.HI.X.SX32 R7, R21, R9.reuse, 0x1, P5 ;  /* 0x0000000915077211 */ /* 0x080fe400028f0eff */
[----:B------:R-:W-:Y:S01]  /*5a570*/  LEA.HI.X.SX32 R13, R10, R9, 0x1, P6 ;  /* 0x000000090a0d7211 */ /* 0x000fe200030f0eff */
[----:B------:R-:W-:Y:S02]  /*5a580*/  IMAD R11, R0, 0x2c4, RZ ;  /* 0x000002c4000b7824 */ /* 0x000fe400078e02ff */
[----:B------:R0:W-:Y:S02]  /*5a590*/  STL.64 [R1+0x12d0], R6 ;  /* 0x0012d00601007387 */ /* 0x0001e40000100a00 */
[----:B------:R1:W-:Y:S01]  /*5a5a0*/  STL.64 [R1+0x12c8], R12 ;  /* 0x0012c80c01007387 */ /* 0x0003e20000100a00 */
[----:B------:R-:W-:-:S04]  /*5a5b0*/  IADD3 R10, P6, R11, R8, RZ ;  /* 0x000000080b0a7210 */ /* 0x000fc80007fde0ff */
[C---:B--2---:R-:W-:Y:S02]  /*5a5c0*/  LEA.HI.X.SX32 R11, R22.reuse, R9, 0x1, P6 ;  /* 0x00000009160b7211 */ /* 0x044fe400030f0eff */
[----:B0-----:R-:W-:Y:S01]  /*5a5d0*/  IADD3 R6, P5, R22, R8, RZ ;  /* 0x0000000816067210 */ /* 0x001fe20007fbe0ff */
[C---:B-1----:R-:W-:Y:S02]  /*5a5e0*/  IMAD R12, R0.reuse, 0xb1, RZ ;  /* 0x000000b1000c7824 */ /* 0x042fe400078e02ff */
[----:B------:R-:W-:-:S03]  /*5a5f0*/  IMAD R13, R0, 0x2c6, RZ ;  /* 0x000002c6000d7824 */ /* 0x000fc600078e02ff */
[----:B------:R-:W-:-:S05]  /*5a600*/  LEA.HI.X.SX32 R7, R12, R9, 0x1, P5 ;  /* 0x000000090c077211 */ /* 0x000fca00028f0eff */
[----:B------:R0:W-:Y:S01]  /*5a610*/  STL.64 [R1+0xbf0], R6 ;  /* 0x000bf00601007387 */ /* 0x0001e20000100a00 */
[----:B------:R1:W-:Y:S02]  /*5a620*/  STL.64 [R1+0x12e0], R10 ;  /* 0x0012e00a01007387 */ /* 0x0003e40000100a00 */
[C---:B------:R-:W-:Y:S02]  /*5a630*/  IMAD R2, R0.reuse, 0x6, RZ ;  /* 0x0000000600027824 */ /* 0x040fe400078e02ff */
[----:B------:R-:W-:Y:S01]  /*5a640*/  IMAD R3, R0, 0xc, RZ ;  /* 0x0000000c00037824 */ /* 0x000fe200078e02ff */
[-C--:B------:R-:W-:Y:S02]  /*5a650*/  IADD3 R12, P6, R24, R8.reuse, RZ ;  /* 0x00000008180c7210 */ /* 0x080fe40007fde0ff */
[----:B0-----:R-:W-:Y:S01]  /*5a660*/  IADD3 R6, P5, R13, R8, RZ ;  /* 0x000000080d067210 */ /* 0x001fe20007fbe0ff */
[C---:B-1----:R-:W-:Y:S02]  /*5a670*/  IMAD R11, R0.reuse, 0x163, RZ ;  /* 0x00000163000b7824 */ /* 0x042fe400078e02ff */
[----:B------:R-:W-:-:S03]  /*5a680*/  IMAD R10, R0, 0x59, RZ ;  /* 0x00000059000a7824 */ /* 0x000fc600078e02ff */
[-C--:B------:R-:W-:Y:S01]  /*5a690*/  LEA.HI.X.SX32 R7, R11, R9.reuse, 0x1, P5 ;  /* 0x000000090b077211 */ /* 0x080fe200028f0eff */
[----:B------:R-:W-:Y:S01]  /*5a6a0*/  IMAD R11, R0, 0x2c8, RZ ;  /* 0x000002c8000b7824 */ /* 0x000fe200078e02ff */
[----:B------:R-:W-:Y:S03]  /*5a6b0*/  STL.64 [R1+0x1900], R2 ;  /* 0x0019000201007387 */ /* 0x000fe60000100a00 */
[----:B------:R0:W-:Y:S01]  /*5a6c0*/  STL.64 [R1+0x12f8], R6 ;  /* 0x0012f80601007387 */ /* 0x0001e20000100a00 */
[----:B------:R-:W-:Y:S02]  /*5a6d0*/  LEA.HI.X.SX32 R13, R10, R9, 0x1, P6 ;  /* 0x000000090a0d7211 */ /* 0x000fe400030f0eff */
[----:B------:R-:W-:-:S03]  /*5a6e0*/  IADD3 R10, P6, R11, R8, RZ ;  /* 0x000000080b0a7210 */ /* 0x000fc60007fde0ff */
[----:B------:R1:W-:Y:S01]  /*5a6f0*/  STL.64 [R1+0xdc8], R12 ;  /* 0x000dc80c01007387 */ /* 0x0003e20000100a00 */
[C---:B------:R-:W-:Y:S02]  /*5a700*/  LEA.HI.X.SX32 R11, R23.reuse, R9, 0x1, P6 ;  /* 0x00000009170b7211 */ /* 0x040fe400030f0eff */
[----:B0-----:R-:W-:-:S04]  /*5a710*/  IADD3 R6, P5, R23, R8, RZ ;  /* 0x0000000817067210 */ /* 0x001fc80007fbe0ff */
[----:B------:R-:W-:Y:S01]  /*5a720*/  LEA.HI.X.SX32 R7, R24, R9, 0x1, P5 ;  /* 0x0000000918077211 */ /* 0x000fe200028f0eff */
[----:B-1----:R-:W-:-:S04]  /*5a730*/  IMAD R13, R0, 0x2ca, RZ ;  /* 0x000002ca000d7824 */ /* 0x002fc800078e02ff */
[----:B------:R0:W-:Y:S01]  /*5a740*/  STL.64 [R1+0xbe8], R6 ;  /* 0x000be80601007387 */ /* 0x0001e20000100a00 */
[----:B------:R1:W-:Y:S01]  /*5a750*/  STL.64 [R1+0x12f0], R10 ;  /* 0x0012f00a01007387 */ /* 0x0003e20000100a00 */
[-C--:B------:R-:W-:Y:S02]  /*5a760*/  IADD3 R12, P6, R25, R8.reuse, RZ ;  /* 0x00000008190c7210 */ /* 0x080fe40007fde0ff */
[----:B0-----:R-:W-:Y:S01]  /*5a770*/  IADD3 R6, P5, R13, R8, RZ ;  /* 0x000000080d067210 */ /* 0x001fe20007fbe0ff */
[C---:B-1----:R-:W-:Y:S02]  /*5a780*/  IMAD R11, R0.reuse, 0x165, RZ ;  /* 0x00000165000b7824 */ /* 0x042fe400078e02ff */
[----:B------:R-:W-:-:S03]  /*5a790*/  IMAD R10, R0, 0xb3, RZ ;  /* 0x000000b3000a7824 */ /* 0x000fc600078e02ff */
[-C--:B------:R-:W-:Y:S02]  /*5a7a0*/  LEA.HI.X.SX32 R7, R11, R9.reuse, 0x1, P5 ;  /* 0x000000090b077211 */ /* 0x080fe400028f0eff */
[----:B------:R-:W-:Y:S01]  /*5a7b0*/  LEA.HI.X.SX32 R13, R10, R9, 0x1, P6 ;  /* 0x000000090a0d7211 */ /* 0x000fe200030f0eff */
[C---:B------:R-:W-:Y:S02]  /*5a7c0*/  IMAD R11, R0.reuse, 0x2ce, RZ ;  /* 0x000002ce000b7824 */ /* 0x040fe400078e02ff */
[----:B------:R0:W-:Y:S02]  /*5a7d0*/  STL.64 [R1+0x12e8], R6 ;  /* 0x0012e80601007387 */ /* 0x0001e40000100a00 */
[----:B------:R1:W-:Y:S01]  /*5a7e0*/  STL.64 [R1+0xbe0], R12 ;  /* 0x000be00c01007387 */ /* 0x0003e20000100a00 */
[----:B------:R-:W-:Y:S01]  /*5a7f0*/  IADD3 R10, P6, R11, R8, RZ ;  /* 0x000000080b0a7210 */ /* 0x000fe20007fde0ff */
[C---:B0-----:R-:W-:Y:S02]  /*5a800*/  IMAD R7, R0.reuse, 0x2cc, RZ ;  /* 0x000002cc00077824 */ /* 0x041fe400078e02ff */
[----:B-1----:R-:W-:-:S03]  /*5a810*/  IMAD R12, R0, 0x167, RZ ;  /* 0x00000167000c7824 */ /* 0x002fc600078e02ff */
[----:B------:R-:W-:Y:S02]  /*5a820*/  IADD3 R6, P5, R7, R8, RZ ;  /* 0x0000000807067210 */ /* 0x000fe40007fbe0ff */
[-C--:B------:R-:W-:Y:S02]  /*5a830*/  LEA.HI.X.SX32 R11, R12, R9.reuse, 0x1, P6 ;  /* 0x000000090c0b7211 */ /* 0x080fe400030f0eff */
[----:B------:R-:W-:Y:S01]  /*5a840*/  LEA.HI.X.SX32 R7, R25, R9, 0x1, P5 ;  /* 0x0000000919077211 */ /* 0x000fe200028f0eff */
[----:B------:R-:W-:-:S04]  /*5a850*/  IMAD R13, R0, 0x2d, RZ ;  /* 0x0000002d000d7824 */ /* 0x000fc800078e02ff */
[----:B------:R0:W-:Y:S01]  /*5a860*/  STL.64 [R1+0x1300], R6 ;  /* 0x0013000601007387 */ /* 0x0001e20000100a00 */
[----:B------:R1:W-:Y:S01]  /*5a870*/  STL.64 [R1+0x1318], R10 ;  /* 0x0013180a01007387 */ /* 0x0003e20000100a00 */
[-C--:B0-----:R-:W-:Y:S02]  /*5a880*/  IADD3 R6, P5, R27, R8.reuse, RZ ;  /* 0x000000081b067210 */ /* 0x081fe40007fbe0ff */
[----:B-1----:R-:W-:Y:S02]  /*5a890*/  IADD3 R10, P6, R26, R8, RZ ;  /* 0x000000081a0a7210 */ /* 0x002fe40007fde0ff */
[-C--:B------:R-:W-:Y:S02]  /*5a8a0*/  LEA.HI.X.SX32 R7, R13, R9.reuse, 0x1, P5 ;  /* 0x000000090d077211 */ /* 0x080fe400028f0eff */
[----:B------:R-:W-:-:S03]  /*5a8b0*/  LEA.HI.X.SX32 R11, R27, R9, 0x1, P6 ;  /* 0x000000091b0b7211 */ /* 0x000fc600030f0eff */
[----:B------:R-:W-:Y:S02]  /*5a8c0*/  STL.64 [R1+0xeb0], R6 ;  /* 0x000eb00601007387 */ /* 0x000fe40000100a00 */
[----:B------:R0:W-:Y:S02]  /*5a8d0*/  STL.64 [R1+0xdc0], R10 ;  /* 0x000dc00a01007387 */ /* 0x0001e40000100a00 */
[----:B0-----:R-:W2:Y:S01]  /*5a8e0*/  LDL.LU.64 R10, [R1+0x1918] ;  /* 0x00191800010a7983 */ /* 0x001ea20000300a00 */
[C---:B------:R-:W-:Y:S01]  /*5a8f0*/  IMAD R13, R0.reuse, 0x2d0, RZ ;  /* 0x000002d0000d7824 */ /* 0x040fe200078e02ff */
[-C--:B------:R-:W-:Y:S01]  /*5a900*/  IADD3 R6, P5, R29, R8.reuse, RZ ;  /* 0x000000081d067210 */ /* 0x080fe20007fbe0ff */
[C---:B------:R-:W-:Y:S02]  /*5a910*/  IMAD R24, R0.reuse, 0xc0, RZ ;  /* 0x000000c000187824 */ /* 0x040fe400078e02ff */
[----:B------:R-:W-:Y:S01]  /*5a920*/  IMAD R25, R0, 0x180, RZ ;  /* 0x0000018000197824 */ /* 0x000fe200078e02ff */
[----:B------:R-:W-:-:S02]  /*5a930*/  IADD3 R12, P6, R13, R8, RZ ;  /* 0x000000080d0c7210 */ /* 0x000fc40007fde0ff */
[-C--:B------:R-:W-:Y:S02]  /*5a940*/  LEA.HI.X.SX32 R7, R26, R9.reuse, 0x1, P5 ;  /* 0x000000091a077211 */ /* 0x080fe400028f0eff */
[----:B------:R-:W-:Y:S01]  /*5a950*/  LEA.HI.X.SX32 R13, R29, R9, 0x1, P6 ;  /* 0x000000091d0d7211 */ /* 0x000fe200030f0eff */
[----:B------:R-:W-:Y:S02]  /*5a960*/  STL.64 [R1+0x18f0], R24 ;  /* 0x0018f01801007387 */ /* 0x000fe40000100a00 */
[----:B------:R0:W-:Y:S02]  /*5a970*/  STL.64 [R1+0xbd8], R6 ;  /* 0x000bd80601007387 */ /* 0x0001e40000100a00 */
[----:B0-----:R-:W3:Y:S01]  /*5a980*/  LDL.LU.64 R6, [R1+0x1910] ;  /* 0x0019100001067983 */ /* 0x001ee20000300a00 */
[----:B------:R0:W-:Y:S03]  /*5a990*/  STL.64 [R1+0x1310], R12 ;  /* 0x0013100c01007387 */ /* 0x0001e60000100a00 */
[----:B0-----:R-:W4:Y:S01]  /*5a9a0*/  LDL.LU.64 R12, [R1+0x1908] ;  /* 0x00190800010c7983 */ /* 0x001f220000300a00 */
[----:B------:R-:W-:-:S02]  /*5a9b0*/  IMAD R28, R0, 0x16a, RZ ;  /* 0x0000016a001c7824 */ /* 0x000fc400078e02ff */
[----:B------:R-:W-:-:S03]  /*5a9c0*/  IMAD R26, R0, 0x169, RZ ;  /* 0x00000169001a7824 */ /* 0x000fc600078e02ff */
[-C--:B------:R-:W-:Y:S01]  /*5a9d0*/  IADD3 R24, P6, R28, R8.reuse, RZ ;  /* 0x000000081c187210 */ /* 0x080fe20007fde0ff */
[C---:B------:R-:W-:Y:S02]  /*5a9e0*/  IMAD R27, R0.reuse, 0x2d4, RZ ;  /* 0x000002d4001b7824 */ /* 0x040fe400078e02ff */
[C---:B------:R-:W-:Y:S02]  /*5a9f0*/  IMAD R5, R0.reuse, 0x2f, RZ ;  /* 0x0000002f00057824 */ /* 0x040fe400078e02ff */
[----:B------:R-:W-:Y:S01]  /*5aa00*/  IMAD R4, R0, 0x2f8, RZ ;  /* 0x000002f800047824 */ /* 0x000fe200078e02ff */
[----:B--2---:R-:W-:Y:S01]  /*5aa10*/  IADD3 R2, P5, R10, R8, RZ ;  /* 0x000000080a027210 */ /* 0x004fe20007fbe0ff */
[----:B------:R-:W-:-:S04]  /*5aa20*/  IMAD R10, R0, 0x300, RZ ;  /* 0x00000300000a7824 */ /* 0x000fc800078e02ff */
[----:B------:R-:W-:Y:S01]  /*5aa30*/  STL [R1+0x1308], R2 ;  /* 0x0013080201007387 */ /* 0x000fe20000100800 */
[----:B------:R0:W-:Y:S02]  /*5aa40*/  STL.64 [R1+0x18f8], R10 ;  /* 0x0018f80a01007387 */ /* 0x0001e40000100a00 */
[----:B0-----:R-:W-:Y:S01]  /*5aa50*/  MOV R10, R2 ;  /* 0x00000002000a7202 */ /* 0x001fe20000000f00 */
[----:B------:R-:W-:Y:S01]  /*5aa60*/  IMAD R2, R0, 0xb5, RZ ;  /* 0x000000b500027824 */ /* 0x000fe200078e02ff */
[----:B------:R-:W-:Y:S01]  /*5aa70*/  MOV R11, R3 ;  /* 0x00000003000b7202 */ /* 0x000fe20000000f00 */
[-C--:B------:R-:W-:Y:S02]  /*5aa80*/  LEA.HI.X.SX32 R11, R26, R9.reuse, 0x1, P5 ;  /* 0x000000091a0b7211 */ /* 0x080fe400028f0eff */
[----:B------:R-:W-:Y:S01]  /*5aa90*/  IMAD R3, R0, 0x2d6, RZ ;  /* 0x000002d600037824 */ /* 0x000fe200078e02ff */
[----:B------:R-:W-:Y:S02]  /*5aaa0*/  LEA.HI.X.SX32 R25, R2, R9, 0x1, P6 ;  /* 0x0000000902197211 */ /* 0x000fe400030f0eff */
[----:B------:R-:W-:Y:S01]  /*5aab0*/  IADD3 R10, P5, R27, R8, RZ ;  /* 0x000000081b0a7210 */ /* 0x000fe20007fbe0ff */
[----:B------:R0:W-:Y:S02]  /*5aac0*/  STL [R1+0x130c], R11 ;  /* 0x00130c0b01007387 */ /* 0x0001e40000100800 */
[----:B------:R1:W-:Y:S02]  /*5aad0*/  STL.64 [R1+0xbd0], R24 ;  /* 0x000bd01801007387 */ /* 0x0003e40000100a00 */
[----:B------:R-:W-:-:S02]  /*5aae0*/  IMAD R2, R0, 0x16b, RZ ;  /* 0x0000016b00027824 */ /* 0x000fc400078e02ff */
[----:B------:R-:W-:Y:S01]  /*5aaf0*/  IMAD R27, R0, 0xb6, RZ ;  /* 0x000000b6001b7824 */ /* 0x000fe200078e02ff */
[----:B0-----:R-:W-:Y:S02]  /*5ab00*/  LEA.HI.X.SX32 R11, R28, R9, 0x1, P5 ;  /* 0x000000091c0b7211 */ /* 0x001fe400028f0eff */
[----:B-1----:R-:W-:Y:S01]  /*5ab10*/  IADD3 R24, P6, R3, R8, RZ ;  /* 0x0000000803187210 */ /* 0x002fe20007fde0ff */
        /* <DEDUP_REMOVED lines=12> */
[----:B------:R1:W-:Y:S01]  /*5abe0*/  STL.64 [R1+0xbc8], R24 ;  /* 0x000bc81801007387 */ /* 0x0003e20000100a00 */
[-C--:B0-----:R-:W-:Y:S02]  /*5abf0*/  IADD3 R10, P5, R26, R8.reuse, RZ ;  /* 0x000000081a0a7210 */ /* 0x081fe40007fbe0ff */
[----:B-1----:R-:W-:Y:S01]  /*5ac00*/  IADD3 R24, P6, R2, R8, RZ ;  /* 0x0000000802187210 */ /* 0x002fe20007fde0ff */
[----:B------:R-:W-:Y:S01]  /*5ac10*/  IMAD R2, R0, 0x16d, RZ ;  /* 0x0000016d00027824 */ /* 0x000fe200078e02ff */
[----:B------:R-:W-:-:S04]  /*5ac20*/  LEA.HI.X.SX32 R11, R3, R9, 0x1, P5 ;  /* 0x00000009030b7211 */ /* 0x000fc800028f0eff */
[----:B------:R-:W-:Y:S01]  /*5ac30*/  LEA.HI.X.SX32 R25, R2, R9, 0x1, P6 ;  /* 0x0000000902197211 */ /* 0x000fe200030f0eff */
[----:B------:R4:W-:Y:S04]  /*5ac40*/  STL.64 [R1+0x1330], R10 ;  /* 0x0013300a01007387 */ /* 0x0009e80000100a00 */
[----:B------:R0:W-:Y:S02]  /*5ac50*/  STL.64 [R1+0x1328], R24 ;  /* 0x0013281801007387 */ /* 0x0001e40000100a00 */
[C---:B------:R-:W-:Y:S02]  /*5ac60*/  IMAD R3, R0.reuse, 0x2dc, RZ ;  /* 0x000002dc00037824 */ /* 0x040fe400078e02ff */
[C---:B------:R-:W-:Y:S01]  /*5ac70*/  IMAD R27, R0.reuse, 0x2de, RZ ;  /* 0x000002de001b7824 */ /* 0x040fe200078e02ff */
[-C--:B----4-:R-:W-:Y:S01]  /*5ac80*/  IADD3 R10, P5, R13, R8.reuse, RZ ;  /* 0x000000080d0a7210 */ /* 0x090fe20007fbe0ff */
[----:B0-----:R-:W-:Y:S01]  /*5ac90*/  IMAD R25, R0, 0xb7, RZ ;  /* 0x000000b700197824 */ /* 0x001fe200078e02ff */
[----:B------:R-:W-:-:S04]  /*5aca0*/  IADD3 R2, P6, R3, R8, RZ ;  /* 0x0000000803027210 */ /* 0x000fc80007fde0ff */
[-C--:B------:R-:W-:Y:S02]  /*5acb0*/  LEA.HI.X.SX32 R11, R25, R9.reuse, 0x1, P5 ;  /* 0x00000009190b7211 */ /* 0x080fe400028f0eff */
[----:B------:R-:W-:-:S03]  /*5acc0*/  LEA.HI.X.SX32 R3, R13, R9, 0x1, P6 ;  /* 0x000000090d037211 */ /* 0x000fc600030f0eff */
[----:B------:R0:W-:Y:S01]  /*5acd0*/  STL.64 [R1+0xbc0], R10 ;  /* 0x000bc00a01007387 */ /* 0x0001e20000100a00 */
[C---:B------:R-:W-:Y:S02]  /*5ace0*/  IMAD R25, R0.reuse, 0x2e, RZ ;  /* 0x0000002e00197824 */ /* 0x040fe400078e02ff */
[----:B------:R1:W-:Y:S01]  /*5acf0*/  STL.64 [R1+0x1340], R2 ;  /* 0x0013400201007387 */ /* 0x0003e20000100a00 */
[-C--:B0-----:R-:W-:Y:S01]  /*5ad00*/  IADD3 R10, P5, R27, R8.reuse, RZ ;  /* 0x000000081b0a7210 */ /* 0x081fe20007fbe0ff */
[C---:B------:R-:W-:Y:S02]  /*5ad10*/  IMAD R27, R0.reuse, 0x16f, RZ ;  /* 0x0000016f001b7824 */ /* 0x040fe400078e02ff */
[C---:B-1----:R-:W-:Y:S02]  /*5ad20*/  IMAD R2, R0.reuse, 0x5c, RZ ;  /* 0x0000005c00027824 */ /* 0x042fe400078e02ff */
[----:B------:R-:W-:Y:S01]  /*5ad30*/  IMAD R3, R0, 0x17, RZ ;  /* 0x0000001700037824 */ /* 0x000fe200078e02ff */
[----:B------:R-:W-:-:S02]  /*5ad40*/  IADD3 R28, P6, R25, R8, RZ ;  /* 0x00000008191c7210 */ /* 0x000fc40007fde0ff */
        /* <DEDUP_REMOVED lines=10> */
[-C--:B------:R-:W-:Y:S01]  /*5adf0*/  LEA.HI.X.SX32 R29, R2, R9.reuse, 0x1, P6 ;  /* 0x00000009021d7211 */ /* 0x080fe200030f0eff */
[-C--:B------:R-:W-:Y:S02]  /*5ae00*/  IADD3 R2, P6, R3, R8.reuse, RZ ;  /* 0x0000000803027210 */ /* 0x080fe40007fde0ff */
[----:B------:R0:W-:Y:S02]  /*5ae10*/  STL.64 [R1+0xea8], R10 ;  /* 0x000ea80a01007387 */ /* 0x0001e40000100a00 */
[C---:B------:R-:W-:Y:S01]  /*5ae20*/  LEA.HI.X.SX32 R3, R27.reuse, R9, 0x1, P6 ;  /* 0x000000091b037211 */ /* 0x040fe200030f0eff */
[----:B------:R-:W-:Y:S02]  /*5ae30*/  IMAD R25, R0, 0x2e2, RZ ;  /* 0x000002e200197824 */ /* 0x000fe400078e02ff */
[----:B------:R1:W-:Y:S01]  /*5ae40*/  STL.64 [R1+0xdb0], R28 ;  /* 0x000db01c01007387 */ /* 0x0003e20000100a00 */
[----:B0-----:R-:W-:-:S04]  /*5ae50*/  IADD3 R10, P5, R27, R8, RZ ;  /* 0x000000081b0a7210 */ /* 0x001fc80007fbe0ff */
[----:B------:R-:W-:Y:S01]  /*5ae60*/  LEA.HI.X.SX32 R11, R24, R9, 0x1, P5 ;  /* 0x00000009180b7211 */ /* 0x000fe200028f0eff */
[C---:B-1----:R-:W-:Y:S02]  /*5ae70*/  IMAD R28, R0.reuse, 0x172, RZ ;  /* 0x00000172001c7824 */ /* 0x042fe400078e02ff */
[----:B------:R-:W-:Y:S02]  /*5ae80*/  IMAD R29, R0, 0x171, RZ ;  /* 0x00000171001d7824 */ /* 0x000fe400078e02ff */
[----:B------:R0:W-:Y:S01]  /*5ae90*/  STL.64 [R1+0xbb8], R10 ;  /* 0x000bb80a01007387 */ /* 0x0001e20000100a00 */
[----:B------:R1:W-:Y:S01]  /*5aea0*/  STL.64 [R1+0x1350], R2 ;  /* 0x0013500201007387 */ /* 0x0003e20000100a00 */
[-C--:B------:R-:W-:Y:S01]  /*5aeb0*/  IADD3 R24, P6, R28, R8.reuse, RZ ;  /* 0x000000081c187210 */ /* 0x080fe20007fde0ff */
[C---:B------:R-:W-:Y:S01]  /*5aec0*/  IMAD R27, R0.reuse, 0x2e4, RZ ;  /* 0x000002e4001b7824 */ /* 0x040fe200078e02ff */
[----:B0-----:R-:W-:Y:S01]  /*5aed0*/  IADD3 R10, P5, R25, R8, RZ ;  /* 0x00000008190a7210 */ /* 0x001fe20007fbe0ff */
[----:B-1----:R-:W-:-:S03]  /*5aee0*/  IMAD R2, R0, 0xb9, RZ ;  /* 0x000000b900027824 */ /* 0x002fc600078e02ff */
[-C--:B------:R-:W-:Y:S02]  /*5aef0*/  LEA.HI.X.SX32 R11, R29, R9.reuse, 0x1, P5 ;  /* 0x000000091d0b7211 */ /* 0x080fe400028f0eff */
[----:B------:R-:W-:Y:S01]  /*5af00*/  LEA.HI.X.SX32 R25, R2, R9, 0x1, P6 ;  /* 0x0000000902197211 */ /* 0x000fe200030f0eff */
[C---:B------:R-:W-:Y:S02]  /*5af10*/  IMAD R3, R0.reuse, 0x2e6, RZ ;  /* 0x000002e600037824 */ /* 0x040fe400078e02ff */
[----:B------:R0:W-:Y:S02]  /*5af20*/  STL.64 [R1+0x1348], R10 ;  /* 0x0013480a01007387 */ /* 0x0001e40000100a00 */
[----:B------:R1:W-:Y:S01]  /*5af30*/  STL.64 [R1+0xbb0], R24 ;  /* 0x000bb01801007387 */ /* 0x0003e20000100a00 */
[-C--:B------:R-:W-:Y:S01]  /*5af40*/  IADD3 R2, P6, R3, R8.reuse, RZ ;  /* 0x0000000803027210 */ /* 0x080fe20007fde0ff */
[C---:B------:R-:W-:Y:S01]  /*5af50*/  IMAD R29, R0.reuse, 0x174, RZ ;  /* 0x00000174001d7824 */ /* 0x040fe200078e02ff */
[----:B0-----:R-:W-:Y:S01]  /*5af60*/  IADD3 R10, P5, R27, R8, RZ ;  /* 0x000000081b0a7210 */ /* 0x001fe20007fbe0ff */
[----:B-1----:R-:W-:-:S02]  /*5af70*/  IMAD R24, R0, 0x173, RZ ;  /* 0x0000017300187824 */ /* 0x002fc400078e02ff */
[----:B------:R-:W-:Y:S01]  /*5af80*/  IMAD R25, R0, 0xba, RZ ;  /* 0x000000ba00197824 */ /* 0x000fe200078e02ff */
[-C--:B------:R-:W-:Y:S02]  /*5af90*/  LEA.HI.X.SX32 R11, R28, R9.reuse, 0x1, P5 ;  /* 0x000000091c0b7211 */ /* 0x080fe400028f0eff */
[----:B------:R-:W-:-:S03]  /*5afa0*/  LEA.HI.X.SX32 R3, R24, R9, 0x1, P6 ;  /* 0x0000000918037211 */ /* 0x000fc600030f0eff */
[----:B------:R0:W-:Y:S02]  /*5afb0*/  STL.64 [R1+0x1368], R10 ;  /* 0x0013680a01007387 */ /* 0x0001e40000100a00 */
[----:B------:R1:W-:Y:S02]  /*5afc0*/  STL.64 [R1+0x1360], R2 ;  /* 0x0013600201007387 */ /* 0x0003e40000100a00 */
[C---:B------:R-:W-:Y:S02]  /*5afd0*/  IMAD R24, R0.reuse, 0x2e8, RZ ;  /* 0x000002e800187824 */ /* 0x040fe400078e02ff */
[----:B0-----:R-:W-:Y:S01]  /*5afe0*/  IMAD R11, R0, 0x5d, RZ ;  /* 0x0000005d000b7824 */ /* 0x001fe200078e02ff */
[-C--:B------:R-:W-:Y:S02]  /*5aff0*/  IADD3 R10, P5, R25, R8.reuse, RZ ;  /* 0x00000008190a7210 */ /* 0x080fe40007fbe0ff */
[----:B-1----:R-:W-:Y:S02]  /*5b000*/  IADD3 R2, P6, R29, R8, RZ ;  /* 0x000000081d027210 */ /* 0x002fe40007fde0ff */
[----:B------:R-:W-:-:S02]  /*5b010*/  LEA.HI.X.SX32 R11, R11, R9, 0x1, P5 ;  /* 0x000000090b0b7211 */ /* 0x000fc400028f0eff */
[----:B------:R-:W-:-:S03]  /*5b020*/  LEA.HI.X.SX32 R3, R25, R9, 0x1, P6 ;  /* 0x0000000919037211 */ /* 0x000fc600030f0eff */
[----:B------:R0:W-:Y:S02]  /*5b030*/  STL.64 [R1+0xda8], R10 ;  /* 0x000da80a01007387 */ /* 0x0001e40000100a00 */
[----:B------:R1:W-:Y:S01]  /*5b040*/  STL.64 [R1+0xba8], R2 ;  /* 0x000ba80201007387 */ /* 0x0003e20000100a00 */
[-C--:B0-----:R-:W-:Y:S01]  /*5b050*/  IADD3 R10, P5, R24, R8.reuse, RZ ;  /* 0x00000008180a7210 */ /* 0x081fe20007fbe0ff */
[----:B-1----:R-:W-:Y:S01]  /*5b060*/  IMAD R3, R0, 0x175, RZ ;  /* 0x0000017500037824 */ /* 0x002fe200078e02ff */
[-C--:B------:R-:W-:Y:S01]  /*5b070*/  IADD3 R24, P6, R12, R8.reuse, RZ ;  /* 0x000000080c187210 */ /* 0x080fe20007fde0ff */
[C---:B------:R-:W-:Y:S01]  /*5b080*/  IMAD R12, R0.reuse, 0x308, RZ ;  /* 0x00000308000c7824 */ /* 0x040fe200078e02ff */
[-C--:B------:R-:W-:Y:S01]  /*5b090*/  LEA.HI.X.SX32 R11, R29, R9.reuse, 0x1, P5 ;  /* 0x000000091d0b7211 */ /* 0x080fe200028f0eff */
[C---:B------:R-:W-:Y:S01]  /*5b0a0*/  IMAD R2, R0.reuse, 0x176, RZ ;  /* 0x0000017600027824 */ /* 0x040fe200078e02ff */
[----:B------:R-:W-:Y:S01]  /*5b0b0*/  LEA.HI.X.SX32 R25, R3, R9, 0x1, P6 ;  /* 0x0000000903197211 */ /* 0x000fe200030f0eff */
[C---:B------:R-:W-:Y:S01]  /*5b0c0*/  IMAD R3, R0.reuse, 0xbb, RZ ;  /* 0x000000bb00037824 */ /* 0x040fe200078e02ff */
[----:B------:R-:W-:Y:S01]  /*5b0d0*/  STL [R1+0x18e8], R12 ;  /* 0x0018e80c01007387 */ /* 0x000fe20000100800 */
[----:B------:R0:W-:Y:S02]  /*5b0e0*/  STL.64 [R1+0x1378], R10 ;  /* 0x0013780a01007387 */ /* 0x0001e40000100a00 */
[----:B------:R3:W-:Y:S02]  /*5b0f0*/  STL.64 [R1+0x1370], R24 ;  /* 0x0013701801007387 */ /* 0x0007e40000100a00 */
[----:B------:R-:W-:Y:S01]  /*5b100*/  IMAD R29, R0, 0x2ee, RZ ;  /* 0x000002ee001d7824 */ /* 0x000fe200078e02ff */
[----:B0-----:R-:W-:-:S02]  /*5b110*/  IADD3 R10, P5, R2, R8, RZ ;  /* 0x00000008020a7210 */ /* 0x001fc40007fbe0ff */
[----:B---3--:R-:W-:Y:S02]  /*5b120*/  IADD3 R24, P6, R7, R8, RZ ;  /* 0x0000000807187210 */ /* 0x008fe40007fde0ff */
[-C--:B------:R-:W-:Y:S02]  /*5b130*/  LEA.HI.X.SX32 R11, R3, R9.reuse, 0x1, P5 ;  /* 0x00000009030b7211 */ /* 0x080fe400028f0eff */
[----:B------:R-:W-:Y:S01]  /*5b140*/  LEA.HI.X.SX32 R25, R2, R9, 0x1, P6 ;  /* 0x0000000902197211 */ /* 0x000fe200030f0eff */
[C---:B------:R-:W-:Y:S02]  /*5b150*/  IMAD R3, R0.reuse, 0x5e, RZ ;  /* 0x0000005e00037824 */ /* 0x040fe400078e02ff */
[----:B------:R-:W-:Y:S02]  /*5b160*/  STL.64 [R1+0xba0], R10 ;  /* 0x000ba00a01007387 */ /* 0x000fe40000100a00 */
[----:B------:R0:W-:Y:S02]  /*5b170*/  STL.64 [R1+0x1380], R24 ;  /* 0x0013801801007387 */ /* 0x0001e40000100a00 */
[----:B------:R-:W-:-:S02]  /*5b180*/  IMAD R2, R0, 0xbc, RZ ;  /* 0x000000bc00027824 */ /* 0x000fc400078e02ff */
[C---:B------:R-:W-:Y:S01]  /*5b190*/  IMAD R12, R0.reuse, 0x178, RZ ;  /* 0x00000178000c7824 */ /* 0x040fe200078e02ff */
[-C--:B0-----:R-:W-:Y:S01]  /*5b1a0*/  IADD3 R24, P6, R3, R8.reuse, RZ ;  /* 0x0000000803187210 */ /* 0x081fe20007fde0ff */
[----:B------:R-:W-:Y:S01]  /*5b1b0*/  IMAD R3, R0, 0x177, RZ ;  /* 0x0000017700037824 */ /* 0x000fe200078e02ff */
[----:B------:R-:W-:Y:S02]  /*5b1c0*/  IADD3 R10, P5, R29, R8, RZ ;  /* 0x000000081d0a7210 */ /* 0x000fe40007fbe0ff */
[-C--:B------:R-:W-:Y:S02]  /*5b1d0*/  LEA.HI.X.SX32 R25, R5, R9.reuse, 0x1, P6 ;  /* 0x0000000905197211 */ /* 0x080fe400030f0eff */
[----:B------:R-:W-:-:S05]  /*5b1e0*/  LEA.HI.X.SX32 R11, R3, R9, 0x1, P5 ;  /* 0x00000009030b7211 */ /* 0x000fca00028f0eff */
[----:B------:R0:W-:Y:S01]  /*5b1f0*/  STL.64 [R1+0x1390], R10 ;  /* 0x0013900a01007387 */ /* 0x0001e20000100a00 */
[----:B------:R1:W-:Y:S02]  /*5b200*/  STL.64 [R1+0xea0], R24 ;  /* 0x000ea01801007387 */ /* 0x0003e40000100a00 */
[C---:B------:R-:W-:Y:S02]  /*5b210*/  IMAD R29, R0.reuse, 0x2f0, RZ ;  /* 0x000002f0001d7824 */ /* 0x040fe400078e02ff */
[C---:B------:R-:W-:Y:S02]  /*5b220*/  IMAD R3, R0.reuse, 0x2f2, RZ ;  /* 0x000002f200037824 */ /* 0x040fe400078e02ff */
[----:B0-----:R-:W-:Y:S01]  /*5b230*/  IMAD R11, R0, 0x5e, RZ ;  /* 0x0000005e000b7824 */ /* 0x001fe200078e02ff */
[-C--:B------:R-:W-:Y:S02]  /*5b240*/  IADD3 R10, P5, R2, R8.reuse, RZ ;  /* 0x00000008020a7210 */ /* 0x080fe40007fbe0ff */
[----:B-1----:R-:W-:-:S02]  /*5b250*/  IADD3 R24, P6, R12, R8, RZ ;  /* 0x000000080c187210 */ /* 0x002fc40007fde0ff */
[-C--:B------:R-:W-:Y:S02]  /*5b260*/  LEA.HI.X.SX32 R11, R11, R9.reuse, 0x1, P5 ;  /* 0x000000090b0b7211 */ /* 0x080fe400028f0eff */
[-C--:B------:R-:W-:Y:S01]  /*5b270*/  LEA.HI.X.SX32 R25, R2, R9.reuse, 0x1, P6 ;  /* 0x0000000902197211 */ /* 0x080fe200030f0eff */
[-C--:B------:R-:W-:Y:S02]  /*5b280*/  IADD3 R2, P6, R3, R8.reuse, RZ ;  /* 0x0000000803027210 */ /* 0x080fe40007fde0ff */
[----:B------:R0:W-:Y:S02]  /*5b290*/  STL.64 [R1+0xda0], R10 ;  /* 0x000da00a01007387 */ /* 0x0001e40000100a00 */
[----:B------:R1:W-:Y:S01]  /*5b2a0*/  STL.64 [R1+0xb98], R24 ;  /* 0x000b981801007387 */ /* 0x0003e20000100a00 */
[----:B0-----:R-:W-:Y:S01]  /*5b2b0*/  IADD3 R10, P5, R29, R8, RZ ;  /* 0x000000081d0a7210 */ /* 0x001fe20007fbe0ff */
[C---:B-1----:R-:W-:Y:S02]  /*5b2c0*/  IMAD R24, R0.reuse, 0x179, RZ ;  /* 0x0000017900187824 */ /* 0x042fe400078e02ff */
[----:B------:R-:W-:Y:S01]  /*5b2d0*/  IMAD R25, R0, 0x17a, RZ ;  /* 0x0000017a00197824 */ /* 0x000fe200078e02ff */
[----:B------:R-:W-:-:S02]  /*5b2e0*/  LEA.HI.X.SX32 R11, R12, R9, 0x1, P5 ;  /* 0x000000090c0b7211 */ /* 0x000fc400028f0eff */
[----:B------:R-:W-:Y:S01]  /*5b2f0*/  LEA.HI.X.SX32 R3, R24, R9, 0x1, P6 ;  /* 0x0000000918037211 */ /* 0x000fe200030f0eff */
[C---:B------:R-:W-:Y:S02]  /*5b300*/  IMAD R12, R0.reuse, 0xbd, RZ ;  /* 0x000000bd000c7824 */ /* 0x040fe400078e02ff */
[----:B------:R0:W-:Y:S02]  /*5b310*/  STL.64 [R1+0x13a0], R10 ;  /* 0x0013a00a01007387 */ /* 0x0001e40000100a00 */
[----:B------:R1:W-:Y:S02]  /*5b320*/  STL.64 [R1+0x1398], R2 ;  /* 0x0013980201007387 */ /* 0x0003e40000100a00 */
[C---:B------:R-:W-:Y:S02]  /*5b330*/  IMAD R7, R0.reuse, 0x185, RZ ;  /* 0x0000018500077824 */ /* 0x040fe400078e02ff */
[----:B------:R-:W-:Y:S01]  /*5b340*/  IMAD R24, R0, 0x2f6, RZ ;  /* 0x000002f600187824 */ /* 0x000fe200078e02ff */
[----:B0-----:R-:W-:-:S02]  /*5b350*/  IADD3 R10, P5, R25, R8, RZ ;  /* 0x00000008190a7210 */ /* 0x001fc40007fbe0ff */
[----:B-1----:R-:W-:Y:S01]  /*5b360*/  IADD3 R2, P6, R6, R8, RZ ;  /* 0x0000000806027210 */ /* 0x002fe20007fde0ff */
[----:B------:R-:W-:Y:S01]  /*5b370*/  IMAD R6, R0, 0x30c, RZ ;  /* 0x0000030c00067824 */ /* 0x000fe200078e02ff */
[----:B------:R-:W-:Y:S01]  /*5b380*/  LEA.HI.X.SX32 R11, R12, R9, 0x1, P5 ;  /* 0x000000090c0b7211 */ /* 0x000fe200028f0eff */
[----:B------:R-:W-:-:S03]  /*5b390*/  IMAD R12, R0, 0x17b, RZ ;  /* 0x0000017b000c7824 */ /* 0x000fc600078e02ff */
[----:B------:R-:W-:Y:S01]  /*5b3a0*/  STL.64 [R1+0x18e0], R6 ;  /* 0x0018e00601007387 */ /* 0x000fe20000100a00 */
[----:B------:R0:W-:Y:S01]  /*5b3b0*/  STL.64 [R1+0xb90], R10 ;  /* 0x000b900a01007387 */ /* 0x0001e20000100a00 */
[-C--:B------:R-:W-:Y:S01]  /*5b3c0*/  LEA.HI.X.SX32 R3, R25, R9.reuse, 0x1, P6 ;  /* 0x0000000919037211 */ /* 0x080fe200030f0eff */
[----:B------:R-:W-:Y:S01]  /*5b3d0*/  IMAD R25, R0, 0x5f, RZ ;  /* 0x0000005f00197824 */ /* 0x000fe200078e02ff */
[-C--:B0-----:R-:W-:Y:S01]  /*5b3e0*/  IADD3 R10, P5, R24, R8.reuse, RZ ;  /* 0x00000008180a7210 */ /* 0x081fe20007fbe0ff */
[C---:B------:R-:W-:Y:S02]  /*5b3f0*/  IMAD R6, R0.reuse, 0xbe, RZ ;  /* 0x000000be00067824 */ /* 0x040fe400078e02ff */
[----:B------:R-:W-:Y:S01]  /*5b400*/  IMAD R24, R0, 0x17c, RZ ;  /* 0x0000017c00187824 */ /* 0x000fe200078e02ff */
[----:B------:R-:W-:Y:S01]  /*5b410*/  LEA.HI.X.SX32 R11, R12, R9, 0x1, P5 ;  /* 0x000000090c0b7211 */ /* 0x000fe200028f0eff */
[----:B------:R0:W-:Y:S04]  /*5b420*/  STL.64 [R1+0x13a8], R2 ;  /* 0x0013a80201007387 */ /* 0x0001e80000100a00 */
[----:B------:R1:W-:Y:S01]  /*5b430*/  STL.64 [R1+0x13b0], R10 ;  /* 0x0013b00a01007387 */ /* 0x0003e20000100a00 */
        /* <DEDUP_REMOVED lines=12> */
[----:B------:R-:W-:Y:S01]  /*5b500*/  LEA.HI.X.SX32 R11, R25, R9, 0x1, P5 ;  /* 0x00000009190b7211 */ /* 0x000fe200028f0eff */
[----:B------:R0:W-:Y:S04]  /*5b510*/  STL.64 [R1+0x13b8], R2 ;  /* 0x0013b80201007387 */ /* 0x0001e80000100a00 */
[----:B------:R1:W-:Y:S01]  /*5b520*/  STL.64 [R1+0x13c0], R10 ;  /* 0x0013c00a01007387 */ /* 0x0003e20000100a00 */
[----:B0-----:R-:W-:Y:S01]  /*5b530*/  IADD3 R2, P6, R12, R8, RZ ;  /* 0x000000080c027210 */ /* 0x001fe20007fde0ff */
[----:B-1----:R-:W-:-:S05]  /*5b540*/  IMAD R10, R0, 0xbf, RZ ;  /* 0x000000bf000a7824 */ /* 0x002fca00078e02ff */
[----:B------:R-:W-:-:S05]  /*5b550*/  LEA.HI.X.SX32 R3, R10, R9, 0x1, P6 ;  /* 0x000000090a037211 */ /* 0x000fca00030f0eff */
[----:B------:R0:W-:Y:S04]  /*5b560*/  STL.64 [R1+0xfa0], R2 ;  /* 0x000fa00201007387 */ /* 0x0001e80000100a00 */
[----:B0-----:R-:W2:Y:S01]  /*5b570*/  LDL.LU.64 R2, [R1+0x1900] ;  /* 0x0019000001027983 */ /* 0x001ea20000300a00 */
[C---:B------:R-:W-:Y:S02]  /*5b580*/  IMAD R25, R0.reuse, 0x2fc, RZ ;  /* 0x000002fc00197824 */ /* 0x040fe400078e02ff */
[----:B------:R-:W-:-:S03]  /*5b590*/  IMAD R11, R0, 0x2fe, RZ ;  /* 0x000002fe000b7824 */ /* 0x000fc600078e02ff */
[----:B------:R-:W-:Y:S01]  /*5b5a0*/  IADD3 R24, P5, R25, R8, RZ ;  /* 0x0000000819187210 */ /* 0x000fe20007fbe0ff */
[----:B------:R-:W-:-:S03]  /*5b5b0*/  IMAD R20, R0, 0x17f, RZ ;  /* 0x0000017f00147824 */ /* 0x000fc600078e02ff */
[-C--:B------:R-:W-:Y:S02]  /*5b5c0*/  LEA.HI.X.SX32 R25, R12, R9.reuse, 0x1, P5 ;  /* 0x000000090c197211 */ /* 0x080fe400028f0eff */
[----:B------:R-:W-:Y:S01]  /*5b5d0*/  IADD3 R10, P6, R11, R8, RZ ;  /* 0x000000080b0a7210 */ /* 0x000fe20007fde0ff */
[----:B------:R-:W-:Y:S02]  /*5b5e0*/  IMAD R19, R0, 0x3, RZ ;  /* 0x0000000300137824 */ /* 0x000fe400078e02ff */
[----:B------:R2:W-:Y:S01]  /*5b5f0*/  STL.64 [R1+0x13c8], R24 ;  /* 0x0013c81801007387 */ /* 0x0005e20000100a00 */
[----:B------:R-:W-:Y:S01]  /*5b600*/  LEA.HI.X.SX32 R11, R20, R9, 0x1, P6 ;  /* 0x00000009140b7211 */ /* 0x000fe200030f0eff */
[----:B------:R-:W-:-:S04]  /*5b610*/  IMAD R22, R0, 0x18, RZ ;  /* 0x0000001800167824 */ /* 0x000fc800078e02ff */
[----:B------:R0:W-:Y:S01]  /*5b620*/  STL.64 [R1+0x13d0], R10 ;  /* 0x0013d00a01007387 */ /* 0x0001e20000100a00 */
[----:B--2---:R-:W-:-:S04]  /*5b630*/  IADD3 R24, P5, R2, R8, RZ ;  /* 0x0000000802187210 */ /* 0x004fc80007fbe0ff */
[----:B------:R-:W-:Y:S02]  /*5b640*/  LEA.HI.X.SX32 R25, R19, R9, 0x1, P5 ;  /* 0x0000000913197211 */ /* 0x000fe400028f0eff */
[----:B0-----:R-:W-:-:S03]  /*5b650*/  IADD3 R10, P6, R3, R8, RZ ;  /* 0x00000008030a7210 */ /* 0x001fc60007fde0ff */
[----:B------:R0:W-:Y:S01]  /*5b660*/  STL.64 [R1+0xf88], R24 ;  /* 0x000f881801007387 */ /* 0x0001e20000100a00 */
[----:B------:R-:W-:Y:S02]  /*5b670*/  LEA.HI.X.SX32 R11, R2, R9, 0x1, P6 ;  /* 0x00000009020b7211 */ /* 0x000fe400030f0eff */
[----:B0-----:R-:W-:-:S03]  /*5b680*/  IADD3 R24, P5, R22, R8, RZ ;  /* 0x0000000816187210 */ /* 0x001fc60007fbe0ff */
[----:B------:R0:W-:Y:S01]  /*5b690*/  STL.64 [R1+0xf78], R10 ;  /* 0x000f780a01007387 */ /* 0x0001e20000100a00 */
[----:B------:R-:W-:-:S03]  /*5b6a0*/  LEA.HI.X.SX32 R25, R3, R9, 0x1, P5 ;  /* 0x0000000903197211 */ /* 0x000fc600028f0eff */
[----:B0-----:R-:W2:Y:S02]  /*5b6b0*/  LDL.LU.64 R10, [R1+0x18f8] ;  /* 0x0018f800010a7983 */ /* 0x001ea40000300a00 */
[----:B------:R0:W-:Y:S02]  /*5b6c0*/  STL.64 [R1+0xf58], R24 ;  /* 0x000f581801007387 */ /* 0x0001e40000100a00 */
[----:B0-----:R-:W3:Y:S01]  /*5b6d0*/  LDL.LU.64 R24, [R1+0x18f0] ;  /* 0x0018f00001187983 */ /* 0x001ee20000300a00 */
[C---:B------:R-:W-:Y:S02]  /*5b6e0*/  IMAD R21, R0.reuse, 0x30, RZ ;  /* 0x0000003000157824 */ /* 0x040fe400078e02ff */
[----:B------:R-:W-:-:S03]  /*5b6f0*/  IMAD R23, R0, 0x60, RZ ;  /* 0x0000006000177824 */ /* 0x000fc600078e02ff */
[----:B------:R-:W-:Y:S02]  /*5b700*/  IADD3 R6, P6, R21, R8, RZ ;  /* 0x0000000815067210 */ /* 0x000fe40007fde0ff */
[----:B------:R-:W-:-:S03]  /*5b710*/  MOV R3, R7 ;  /* 0x0000000700037202 */ /* 0x000fc60000000f00 */
[----:B------:R0:W-:Y:S01]  /*5b720*/  STL [R1+0xf18], R6 ;  /* 0x000f180601007387 */ /* 0x0001e20000100800 */
[----:B------:R-:W-:Y:S01]  /*5b730*/  IMAD.MOV.U32 R2, RZ, RZ, R6 ;  /* 0x000000ffff027224 */ /* 0x000fe200078e0006 */
[----:B------:R-:W-:Y:S02]  /*5b740*/  LEA.HI.X.SX32 R3, R22, R9, 0x1, P6 ;  /* 0x0000000916037211 */ /* 0x000fe400030f0eff */
[----:B0-----:R-:W-:-:S04]  /*5b750*/  IADD3 R6, P5, R23, R8, RZ ;  /* 0x0000000817067210 */ /* 0x001fc80007fbe0ff */
[----:B------:R-:W-:Y:S01]  /*5b760*/  LEA.HI.X.SX32 R7, R21, R9, 0x1, P5 ;  /* 0x0000000915077211 */ /* 0x000fe200028f0eff */
[----:B------:R-:W-:Y:S04]  /*5b770*/  STL [R1+0xf1c], R3 ;  /* 0x000f1c0301007387 */ /* 0x000fe80000100800 */
[----:B------:R0:W-:Y:S01]  /*5b780*/  STL.64 [R1+0xe98], R6 ;  /* 0x000e980601007387 */ /* 0x0001e20000100a00 */
[C---:B------:R-:W-:Y:S02]  /*5b790*/  IMAD R12, R0.reuse, 0x302, RZ ;  /* 0x00000302000c7824 */ /* 0x040fe400078e02ff */
[C---:B------:R-:W-:Y:S02]  /*5b7a0*/  IMAD R26, R0.reuse, 0x182, RZ ;  /* 0x00000182001a7824 */ /* 0x040fe400078e02ff */
[----:B------:R-:W-:-:S02]  /*5b7b0*/  IMAD R13, R0, 0x304, RZ ;  /* 0x00000304000d7824 */ /* 0x000fc400078e02ff */
[C---:B------:R-:W-:Y:S02]  /*5b7c0*/  IMAD R27, R0.reuse, 0xc2, RZ ;  /* 0x000000c2001b7824 */ /* 0x040fe400078e02ff */
[C---:B------:R-:W-:Y:S02]  /*5b7d0*/  IMAD R21, R0.reuse, 0x61, RZ ;  /* 0x0000006100157824 */ /* 0x040fe400078e02ff */
[----:B------:R-:W-:Y:S01]  /*5b7e0*/  IMAD R28, R0, 0x184, RZ ;  /* 0x00000184001c7824 */ /* 0x000fe200078e02ff */
[CC--:B---3--:R-:W-:Y:S02]  /*5b7f0*/  IADD3 R2, P6, R24.reuse, R8.reuse, RZ ;  /* 0x0000000818027210 */ /* 0x0c8fe40007fde0ff */
[----:B0-----:R-:W-:Y:S02]  /*5b800*/  IADD3 R6, P5, R25, R8, RZ ;  /* 0x0000000819067210 */ /* 0x001fe40007fbe0ff */
[-C--:B------:R-:W-:Y:S02]  /*5b810*/  LEA.HI.X.SX32 R3, R23, R9.reuse, 0x1, P6 ;  /* 0x0000000917037211 */ /* 0x080fe400030f0eff */
[----:B------:R-:W-:-:S03]  /*5b820*/  LEA.HI.X.SX32 R7, R24, R9, 0x1, P5 ;  /* 0x0000000918077211 */ /* 0x000fc600028f0eff */
[----:B------:R2:W-:Y:S02]  /*5b830*/  STL.64 [R1+0xd90], R2 ;  /* 0x000d900201007387 */ /* 0x0005e40000100a00 */
[----:B------:R0:W-:Y:S01]  /*5b840*/  STL.64 [R1+0xf98], R6 ;  /* 0x000f980601007387 */ /* 0x0001e20000100a00 */
[-C--:B--2---:R-:W-:Y:S02]  /*5b850*/  IADD3 R2, P6, R10, R8.reuse, RZ ;  /* 0x000000080a027210 */ /* 0x084fe40007fde0ff */
[----:B0-----:R-:W-:Y:S01]  /*5b860*/  IADD3 R6, P5, R12, R8, RZ ;  /* 0x000000080c067210 */ /* 0x001fe20007fbe0ff */
[----:B------:R-:W-:Y:S01]  /*5b870*/  IMAD R12, R0, 0x181, RZ ;  /* 0x00000181000c7824 */ /* 0x000fe200078e02ff */
[----:B------:R-:W-:-:S04]  /*5b880*/  LEA.HI.X.SX32 R3, R25, R9, 0x1, P6 ;  /* 0x0000000919037211 */ /* 0x000fc800030f0eff */
[----:B------:R-:W-:Y:S01]  /*5b890*/  LEA.HI.X.SX32 R7, R12, R9, 0x1, P5 ;  /* 0x000000090c077211 */ /* 0x000fe200028f0eff */
[----:B------:R-:W-:Y:S04]  /*5b8a0*/  STL.64 [R1+0x13d8], R2 ;  /* 0x0013d80201007387 */ /* 0x000fe80000100a00 */
[----:B------:R0:W-:Y:S01]  /*5b8b0*/  STL.64 [R1+0x13e0], R6 ;  /* 0x0013e00601007387 */ /* 0x0001e20000100a00 */
[-C--:B------:R-:W-:Y:S02]  /*5b8c0*/  IADD3 R24, P6, R26, R8.reuse, RZ ;  /* 0x000000081a187210 */ /* 0x080fe40007fde0ff */
[----:B------:R-:W-:-:S04]  /*5b8d0*/  IADD3 R12, P5, R13, R8, RZ ;  /* 0x000000080d0c7210 */ /* 0x000fc80007fbe0ff */
[----:B------:R-:W-:Y:S01]  /*5b8e0*/  LEA.HI.X.SX32 R13, R26, R9, 0x1, P5 ;  /* 0x000000091a0d7211 */ /* 0x000fe200028f0eff */
[C---:B0-----:R-:W-:Y:S02]  /*5b8f0*/  IMAD R6, R0.reuse, 0xc1, RZ ;  /* 0x000000c100067824 */ /* 0x041fe400078e02ff */
[----:B------:R-:W-:-:S03]  /*5b900*/  IMAD R7, R0, 0x306, RZ ;  /* 0x0000030600077824 */ /* 0x000fc600078e02ff */
[----:B------:R-:W-:Y:S01]  /*5b910*/  LEA.HI.X.SX32 R25, R6, R9, 0x1, P6 ;  /* 0x0000000906197211 */ /* 0x000fe200030f0eff */
[----:B------:R-:W-:Y:S01]  /*5b920*/  IMAD R3, R0, 0x183, RZ ;  /* 0x0000018300037824 */ /* 0x000fe200078e02ff */
[----:B------:R-:W-:-:S03]  /*5b930*/  IADD3 R6, P6, R7, R8, RZ ;  /* 0x0000000807067210 */ /* 0x000fc60007fde0ff */
[----:B------:R-:W-:Y:S01]  /*5b940*/  STL.64 [R1+0xf90], R24 ;  /* 0x000f901801007387 */ /* 0x000fe20000100a00 */
[----:B------:R0:W-:Y:S01]  /*5b950*/  STL.64 [R1+0x13f0], R12 ;  /* 0x0013f00c01007387 */ /* 0x0001e20000100a00 */
[----:B------:R-:W-:Y:S02]  /*5b960*/  LEA.HI.X.SX32 R7, R3, R9, 0x1, P6 ;  /* 0x0000000903077211 */ /* 0x000fe400030f0eff */
[----:B0-----:R-:W-:-:S04]  /*5b970*/  IADD3 R12, P5, R27, R8, RZ ;  /* 0x000000081b0c7210 */ /* 0x001fc80007fbe0ff */
[----:B------:R-:W-:Y:S01]  /*5b980*/  LEA.HI.X.SX32 R13, R21, R9, 0x1, P5 ;  /* 0x00000009150d7211 */ /* 0x000fe200028f0eff */
[----:B------:R0:W-:Y:S04]  /*5b990*/  STL.64 [R1+0x13e8], R6 ;  /* 0x0013e80601007387 */ /* 0x0001e80000100a00 */
[----:B------:R1:W-:Y:S01]  /*5b9a0*/  STL.64 [R1+0xd88], R12 ;  /* 0x000d880c01007387 */ /* 0x0003e20000100a00 */
[----:B0-----:R-:W-:-:S03]  /*5b9b0*/  IADD3 R6, P6, R28, R8, RZ ;  /* 0x000000081c067210 */ /* 0x001fc60007fde0ff */
[----:B-1----:R-:W2:Y:S01]  /*5b9c0*/  LDL.LU R12, [R1+0x18e8] ;  /* 0x0018e800010c7983 */ /* 0x002ea20000300800 */
[----:B------:R-:W-:-:S05]  /*5b9d0*/  LEA.HI.X.SX32 R7, R27, R9, 0x1, P6 ;  /* 0x000000091b077211 */ /* 0x000fca00030f0eff */
[----:B------:R0:W-:Y:S04]  /*5b9e0*/  STL.64 [R1+0xfa8], R6 ;  /* 0x000fa80601007387 */ /* 0x0001e80000100a00 */
[----:B0-----:R-:W3:Y:S01]  /*5b9f0*/  LDL.LU.64 R6, [R1+0x18e0] ;  /* 0x0018e00001067983 */ /* 0x001ee20000300a00 */
[C---:B------:R-:W-:Y:S02]  /*5ba00*/  IMAD R21, R0.reuse, 0x30a, RZ ;  /* 0x0000030a00157824 */ /* 0x040fe400078e02ff */
[C---:B------:R-:W-:Y:S02]  /*5ba10*/  IMAD R29, R0.reuse, 0x186, RZ ;  /* 0x00000186001d7824 */ /* 0x040fe400078e02ff */
[C---:B------:R-:W-:Y:S01]  /*5ba20*/  IMAD R5, R0.reuse, 0xc3, RZ ;  /* 0x000000c300057824 */ /* 0x040fe200078e02ff */
[----:B------:R-:W-:Y:S01]  /*5ba30*/  IADD3 R26, P6, R21, R8, RZ ;  /* 0x00000008151a7210 */ /* 0x000fe20007fde0ff */
[----:B------:R-:W-:-:S02]  /*5ba40*/  IMAD R4, R0, 0x30e, RZ ;  /* 0x0000030e00047824 */ /* 0x000fc400078e02ff */
[C---:B------:R-:W-:Y:S02]  /*5ba50*/  IMAD R25, R0.reuse, 0x31, RZ ;  /* 0x0000003100197824 */ /* 0x040fe400078e02ff */
[C---:B------:R-:W-:Y:S02]  /*5ba60*/  IMAD R20, R0.reuse, 0xc4, RZ ;  /* 0x000000c400147824 */ /* 0x040fe400078e02ff */
[C---:B------:R-:W-:Y:S02]  /*5ba70*/  IMAD R19, R0.reuse, 0x188, RZ ;  /* 0x0000018800137824 */ /* 0x040fe400078e02ff */
[C---:B------:R-:W-:Y:S02]  /*5ba80*/  IMAD R22, R0.reuse, 0x310, RZ ;  /* 0x0000031000167824 */ /* 0x040fe400078e02ff */
[C---:B------:R-:W-:Y:S02]  /*5ba90*/  IMAD R2, R0.reuse, 0x312, RZ ;  /* 0x0000031200027824 */ /* 0x040fe400078e02ff */
[----:B------:R-:W-:-:S02]  /*5baa0*/  IMAD R10, R0, 0x189, RZ ;  /* 0x00000189000a7824 */ /* 0x000fc400078e02ff */
[C---:B------:R-:W-:Y:S02]  /*5bab0*/  IMAD R3, R0.reuse, 0x18a, RZ ;  /* 0x0000018a00037824 */ /* 0x040fe400078e02ff */
[C---:B------:R-:W-:Y:S02]  /*5bac0*/  IMAD R24, R0.reuse, 0xc5, RZ ;  /* 0x000000c500187824 */ /* 0x040fe400078e02ff */
[C---:B------:R-:W-:Y:S02]  /*5bad0*/  IMAD R21, R0.reuse, 0x314, RZ ;  /* 0x0000031400157824 */ /* 0x040fe400078e02ff */
[----:B------:R-:W-:Y:S01]  /*5bae0*/  IMAD R23, R0, 0x316, RZ ;  /* 0x0000031600177824 */ /* 0x000fe200078e02ff */
[----:B--2---:R-:W-:-:S04]  /*5baf0*/  IADD3 R12, P5, R12, R8, RZ ;  /* 0x000000080c0c7210 */ /* 0x004fc80007fbe0ff */
[----:B------:R-:W-:-:S05]  /*5bb00*/  LEA.HI.X.SX32 R13, R28, R9, 0x1, P5 ;  /* 0x000000091c0d7211 */ /* 0x000fca00028f0eff */
[----:B------:R0:W-:Y:S01]  /*5bb10*/  STL.64 [R1+0x13f8], R12 ;  /* 0x0013f80c01007387 */ /* 0x0001e20000100a00 */
[----:B------:R-:W-:Y:S01]  /*5bb20*/  IMAD R28, R0, 0x187, RZ ;  /* 0x00000187001c7824 */ /* 0x000fe200078e02ff */
[----:B---3--:R-:W-:Y:S01]  /*5bb30*/  LEA.HI.X.SX32 R27, R7, R9, 0x1, P6 ;  /* 0x00000009071b7211 */ /* 0x008fe200030f0eff */
[-C--:B------:R-:W-:Y:S01]  /*5bb40*/  IADD3 R6, P6, R6, R8.reuse, RZ ;  /* 0x0000000806067210 */ /* 0x080fe20007fde0ff */
[----:B0-----:R-:W-:-:S03]  /*5bb50*/  IADD3 R12, P5, R29, R8, RZ ;  /* 0x000000081d0c7210 */ /* 0x001fc60007fbe0ff */
[----:B------:R0:W-:Y:S01]  /*5bb60*/  STL.64 [R1+0x1410], R26 ;  /* 0x0014101a01007387 */ /* 0x0001e20000100a00 */
[-C--:B------:R-:W-:Y:S02]  /*5bb70*/  LEA.HI.X.SX32 R13, R5, R9.reuse, 0x1, P5 ;  /* 0x00000009050d7211 */ /* 0x080fe400028f0eff */
[-C--:B------:R-:W-:Y:S01]  /*5bb80*/  LEA.HI.X.SX32 R7, R29, R9.reuse, 0x1, P6 ;  /* 0x000000091d077211 */ /* 0x080fe200030f0eff */
[-C--:B------:R-:W-:Y:S02]  /*5bb90*/  IADD3 R4, P5, R4, R8.reuse, RZ ;  /* 0x0000000804047210 */ /* 0x080fe40007fbe0ff */
[----:B------:R1:W-:Y:S02]  /*5bba0*/  STL.64 [R1+0xfc8], R12 ;  /* 0x000fc80c01007387 */ /* 0x0003e40000100a00 */
[----:B------:R-:W-:Y:S01]  /*5bbb0*/  LEA.HI.X.SX32 R5, R28, R9, 0x1, P5 ;  /* 0x000000091c057211 */ /* 0x000fe200028f0eff */
[----:B0-----:R-:W-:Y:S01]  /*5bbc0*/  IMAD R27, R0, 0x62, RZ ;  /* 0x00000062001b7824 */ /* 0x001fe200078e02ff */
[----:B-1----:R-:W2:Y:S01]  /*5bbd0*/  LDL.LU.64 R12, [R1+0x18d8] ;  /* 0x0018d800010c7983 */ /* 0x002ea20000300a00 */
[----:B------:R0:W-:Y:S02]  /*5bbe0*/  STL.64 [R1+0x1408], R6 ;  /* 0x0014080601007387 */ /* 0x0001e40000100a00 */
[----:B------:R1:W-:Y:S01]  /*5bbf0*/  STL.64 [R1+0x1400], R4 ;  /* 0x0014000401007387 */ /* 0x0003e20000100a00 */
[----:B0-----:R-:W-:-:S02]  /*5bc00*/  IADD3 R6, P6, R27, R8, RZ ;  /* 0x000000081b067210 */ /* 0x001fc40007fde0ff */
[----:B-1----:R-:W-:Y:S02]  /*5bc10*/  IADD3 R4, P5, R20, R8, RZ ;  /* 0x0000000814047210 */ /* 0x002fe40007fbe0ff */
[-C--:B------:R-:W-:Y:S02]  /*5bc20*/  LEA.HI.X.SX32 R7, R25, R9.reuse, 0x1, P6 ;  /* 0x0000000919077211 */ /* 0x080fe400030f0eff */
[----:B------:R-:W-:-:S03]  /*5bc30*/  LEA.HI.X.SX32 R5, R27, R9, 0x1, P5 ;  /* 0x000000091b057211 */ /* 0x000fc600028f0eff */
[----:B------:R0:W-:Y:S02]  /*5bc40*/  STL.64 [R1+0xe90], R6 ;  /* 0x000e900601007387 */ /* 0x0001e40000100a00 */
[----:B------:R1:W-:Y:S01]  /*5bc50*/  STL.64 [R1+0xd80], R4 ;  /* 0x000d800401007387 */ /* 0x0003e20000100a00 */
[CC--:B0-----:R-:W-:Y:S02]  /*5bc60*/  IADD3 R6, P6, R19.reuse, R8.reuse, RZ ;  /* 0x0000000813067210 */ /* 0x0c1fe40007fde0ff */
[----:B-1----:R-:W-:Y:S02]  /*5bc70*/  IADD3 R4, P5, R22, R8, RZ ;  /* 0x0000000816047210 */ /* 0x002fe40007fbe0ff */
[-C--:B------:R-:W-:Y:S02]  /*5bc80*/  LEA.HI.X.SX32 R7, R20, R9.reuse, 0x1, P6 ;  /* 0x0000000914077211 */ /* 0x080fe400030f0eff */
[----:B------:R-:W-:-:S03]  /*5bc90*/  LEA.HI.X.SX32 R5, R19, R9, 0x1, P5 ;  /* 0x0000000913057211 */ /* 0x000fc600028f0eff */
[----:B------:R0:W-:Y:S02]  /*5bca0*/  STL.64 [R1+0xfc0], R6 ;  /* 0x000fc00601007387 */ /* 0x0001e40000100a00 */
[----:B------:R1:W-:Y:S01]  /*5bcb0*/  STL.64 [R1+0x1418], R4 ;  /* 0x0014180401007387 */ /* 0x0003e20000100a00 */
[-C--:B0-----:R-:W-:Y:S02]  /*5bcc0*/  IADD3 R6, P6, R2, R8.reuse, RZ ;  /* 0x0000000802067210 */ /* 0x081fe40007fde0ff */
[----:B-1----:R-:W-:Y:S02]  /*5bcd0*/  IADD3 R4, P5, R3, R8, RZ ;  /* 0x0000000803047210 */ /* 0x002fe40007fbe0ff */
[-C--:B------:R-:W-:Y:S02]  /*5bce0*/  LEA.HI.X.SX32 R7, R10, R9.reuse, 0x1, P6 ;  /* 0x000000090a077211 */ /* 0x080fe400030f0eff */
[----:B------:R-:W-:-:S03]  /*5bcf0*/  LEA.HI.X.SX32 R5, R24, R9, 0x1, P5 ;  /* 0x0000000918057211 */ /* 0x000fc600028f0eff */
[----:B------:R0:W-:Y:S01]  /*5bd00*/  STL.64 [R1+0x1428], R6 ;  /* 0x0014280601007387 */ /* 0x0001e20000100a00 */
[----:B------:R-:W-:Y:S02]  /*5bd10*/  IMAD R26, R0, 0x18b, RZ ;  /* 0x0000018b001a7824 */ /* 0x000fe400078e02ff */
[----:B------:R1:W-:Y:S01]  /*5bd20*/  STL.64 [R1+0xfb8], R4 ;  /* 0x000fb80401007387 */ /* 0x0003e20000100a00 */
[-C--:B0-----:R-:W-:Y:S02]  /*5bd30*/  IADD3 R6, P6, R21, R8.reuse, RZ ;  /* 0x0000000815067210 */ /* 0x081fe40007fde0ff */
[----:B-1----:R-:W-:Y:S02]  /*5bd40*/  IADD3 R4, P5, R23, R8, RZ ;  /* 0x0000000817047210 */ /* 0x002fe40007fbe0ff */
[-C--:B------:R-:W-:Y:S02]  /*5bd50*/  LEA.HI.X.SX32 R7, R3, R9.reuse, 0x1, P6 ;  /* 0x0000000903077211 */ /* 0x080fe400030f0eff */
[----:B------:R-:W-:-:S03]  /*5bd60*/  LEA.HI.X.SX32 R5, R26, R9, 0x1, P5 ;  /* 0x000000091a057211 */ /* 0x000fc600028f0eff */
[----:B------:R0:W-:Y:S01]  /*5bd70*/  STL.64 [R1+0x1420], R6 ;  /* 0x0014200601007387 */ /* 0x0001e20000100a00 */
[----:B------:R-:W3:Y:S02]  /*5bd80*/  LDL.64 R26, [R1+0x438] ;  /* 0x00043800011a7983 */ /* 0x000ee40000100a00 */
[C---:B------:R-:W-:Y:S02]  /*5bd90*/  IMAD R2, R0.reuse, 0xc6, RZ ;  /* 0x000000c600027824 */ /* 0x040fe400078e02ff */
[C---:B------:R-:W-:Y:S02]  /*5bda0*/  IMAD R21, R0.reuse, 0x18c, RZ ;  /* 0x0000018c00157824 */ /* 0x040fe400078e02ff */
[----:B------:R-:W-:Y:S01]  /*5bdb0*/  IMAD R25, R0, 0x63, RZ ;  /* 0x0000006300197824 */ /* 0x000fe200078e02ff */
[----:B------:R-:W1:Y:S01]  /*5bdc0*/  MUFU.RCP R11, R11 ;  /* 0x0000000b000b7308 */ /* 0x000e620000001000 */
[----:B------:R3:W-:Y:S01]  /*5bdd0*/  STL.64 [R1+0x1430], R4 ;  /* 0x0014300401007387 */ /* 0x0007e20000100a00 */
[----:B0-----:R-:W-:Y:S01]  /*5bde0*/  IADD3 R6, P6, R2, R8, RZ ;  /* 0x0000000802067210 */ /* 0x001fe20007fde0ff */
[----:B------:R-:W-:-:S02]  /*5bdf0*/  IMAD R3, R0, 0x318, RZ ;  /* 0x0000031800037824 */ /* 0x000fc400078e02ff */
[----:B-1----:R-:W-:-:S03]  /*5be00*/  FMUL R0, R11, R15 ;  /* 0x0000000f0b007220 */ /* 0x002fc60000400000 */
[----:B--2---:R-:W0:Y:S01]  /*5be10*/  MUFU.RCP R13, R13 ;  /* 0x0000000d000d7308 */ /* 0x004e220000001000 */
[----:B---3--:R-:W-:Y:S02]  /*5be20*/  IADD3 R4, P5, R21, R26, RZ ;  /* 0x0000001a15047210 */ /* 0x008fe40007fbe0ff */
[-C--:B------:R-:W-:Y:S02]  /*5be30*/  LEA.HI.X.SX32 R7, R25, R27.reuse, 0x1, P6 ;  /* 0x0000001b19077211 */ /* 0x080fe400030f0eff */
[----:B------:R-:W-:-:S03]  /*5be40*/  LEA.HI.X.SX32 R5, R2, R27, 0x1, P5 ;  /* 0x0000001b02057211 */ /* 0x000fc600028f0eff */
[----:B------:R-:W-:Y:S02]  /*5be50*/  STL.64 [R1+0xb80], R6 ;  /* 0x000b800601007387 */ /* 0x000fe40000100a00 */
[----:B------:R1:W-:Y:S02]  /*5be60*/  STL.64 [R1+0xfb0], R4 ;  /* 0x000fb00401007387 */ /* 0x0003e40000100a00 */
[----:B-1----:R-:W-:-:S05]  /*5be70*/  IADD3 R4, P5, R3, R26, RZ ;  /* 0x0000001a03047210 */ /* 0x002fca0007fbe0ff */
[----:B------:R1:W-:Y:S01]  /*5be80*/  STL [R1+0x18d0], R4 ;  /* 0x0018d00401007387 */ /* 0x0003e20000100800 */
[----:B------:R2:W-:Y:S02]  /*5be90*/  STL [R1+0x18cc], R26 ;  /* 0x0018cc1a01007387 */ /* 0x0005e40000100800 */
[----:B------:R3:W-:Y:S02]  /*5bea0*/  STL [R1+0x18c8], R27 ;  /* 0x0018c81b01007387 */ /* 0x0007e40000100800 */
[----:B0-----:R0:W-:Y:S01]  /*5beb0*/  STL [R1+0x18d4], R13 ;  /* 0x0018d40d01007387 */ /* 0x0011e20000100800 */
[----:B-1----:R-:W4:Y:S01]  /*5bec0*/  LDL.LU R4, [R1+0x78] ;  /* 0x0000780001047983 */ /* 0x002f220000300800 */
[----:B------:R1:W-:Y:S02]  /*5bed0*/  STL [R1+0x1720], R0 ;  /* 0x0017200001007387 */ /* 0x0003e40000100800 */
[----:B--2---:R-:W2:Y:S02]  /*5bee0*/  LDL.LU R26, [R1+0x6c] ;  /* 0x00006c00011a7983 */ /* 0x004ea40000300800 */
[----:B---3--:R-:W3:Y:S01]  /*5bef0*/  LDL.LU R27, [R1+0x68] ;  /* 0x00006800011b7983 */ /* 0x008ee20000300800 */
[----:B0-----:R-:W-:-:S02]  /*5bf00*/  MOV R13, R14 ;  /* 0x0000000e000d7202 */ /* 0x001fc40000000f00 */
[----:B------:R-:W3:Y:S01]  /*5bf10*/  LDL.LU R14, [R1+0x5c] ;  /* 0x00005c00010e7983 */ /* 0x000ee20000300800 */
[----:B------:R-:W-:Y:S02]  /*5bf20*/  FSETP.NEU.AND P6, PT, R12, RZ, PT ;  /* 0x000000ff0c00720b */ /* 0x000fe40003fcd000 */
[----:B------:R-:W3:Y:S02]  /*5bf30*/  LDL.LU R12, [R1+0x58] ;  /* 0x00005800010c7983 */ /* 0x000ee40000300800 */
[----:B------:R-:W3:Y:S01]  /*5bf40*/  LDL.LU R21, [R1+0x4c] ;  /* 0x00004c0001157983 */ /* 0x000ee20000300800 */
[----:B------:R-:W3:Y:S01]  /*5bf50*/  LDL.LU R15, [R1+0x48] ;  /* 0x00004800010f7983 */ /* 0x000ee20000300800 */
[----:B------:R-:W3:Y:S02]  /*5bf60*/  LDL.LU R5, [R1+0x3c] ;  /* 0x00003c0001057983 */ /* 0x000ee40000300800 */
[C---:B-1----:R-:W-:Y:S02]  /*5bf70*/  FMUL R0, R11.reuse, R18 ;  /* 0x000000120b007220 */ /* 0x042fe40000400000 */
[----:B------:R-:W3:Y:S03]  /*5bf80*/  LDL.LU R3, [R1+0x38] ;  /* 0x0000380001037983 */ /* 0x000ee60000300800 */
[----:B------:R0:W-:Y:S01]  /*5bf90*/  STL [R1+0x171c], R0 ;  /* 0x00171c0001007387 */ /* 0x0001e20000100800 */
[----:B------:R-:W3:Y:S03]  /*5bfa0*/  LDL.LU R2, [R1+0x2c] ;  /* 0x00002c0001027983 */ /* 0x000ee60000300800 */
[----:B0-----:R-:W3:Y:S01]  /*5bfb0*/  LDL.LU R0, [R1+0x28] ;  /* 0x0000280001007983 */ /* 0x001ee20000300800 */
[----:B------:R-:W3:Y:S02]  /*5bfc0*/  LDL.LU R25, [R1+0x1c] ;  /* 0x00001c0001197983 */ /* 0x000ee40000300800 */
[----:B------:R-:W3:Y:S02]  /*5bfd0*/  LDL.LU R23, [R1+0xa0] ;  /* 0x0000a00001177983 */ /* 0x000ee40000300800 */
[----:B------:R-:W3:Y:S01]  /*5bfe0*/  LDL.LU R24, [R1+0xa8] ;  /* 0x0000a80001187983 */ /* 0x000ee20000300800 */
[----:B------:R-:W3:Y:S01]  /*5bff0*/  LDL.LU R19, [R1+0xb0] ;  /* 0x0000b00001137983 */ /* 0x000ee20000300800 */
[----:B------:R-:W-:-:S02]  /*5c000*/  FMUL R6, R11, R17 ;  /* 0x000000110b067220 */ /* 0x000fc40000400000 */
[----:B------:R-:W3:Y:S02]  /*5c010*/  LDL.LU R22, [R1+0xb8] ;  /* 0x0000b80001167983 */ /* 0x000ee40000300800 */
[----:B------:R-:W3:Y:S01]  /*5c020*/  LDL.LU R29, [R1+0xc0] ;  /* 0x0000c000011d7983 */ /* 0x000ee20000300800 */
[----:B------:R0:W-:Y:S01]  /*5c030*/  STL [R1+0x1718], R6 ;  /* 0x0017180601007387 */ /* 0x0001e20000100800 */
[----:B------:R-:W3:Y:S02]  /*5c040*/  LDL.LU R28, [R1+0xc8] ;  /* 0x0000c800011c7983 */ /* 0x000ee40000300800 */
[----:B------:R-:W3:Y:S02]  /*5c050*/  LDL.LU R8, [R1+0xd0] ;  /* 0x0000d00001087983 */ /* 0x000ee40000300800 */
[----:B------:R-:W3:Y:S02]  /*5c060*/  LDL.LU R7, [R1+0xd8] ;  /* 0x0000d80001077983 */ /* 0x000ee40000300800 */
[----:B------:R-:W-:-:S02]  /*5c070*/  FMUL R16, R11, R16 ;  /* 0x000000100b107220 */ /* 0x000fc40000400000 */
[C---:B------:R-:W-:Y:S01]  /*5c080*/  FMUL R13, R11.reuse, R13 ;  /* 0x0000000d0b0d7220 */ /* 0x040fe20000400000 */
[----:B0-----:R-:W3:Y:S01]  /*5c090*/  LDL.LU R6, [R1+0xe0] ;  /* 0x0000e00001067983 */ /* 0x001ee20000300800 */
[----:B------:R-:W3:Y:S02]  /*5c0a0*/  LDL.LU R10, [R1+0xe8] ;  /* 0x0000e800010a7983 */ /* 0x000ee40000300800 */
[----:B------:R-:W3:Y:S02]  /*5c0b0*/  LDL.LU R18, [R1+0xf0] ;  /* 0x0000f00001127983 */ /* 0x000ee40000300800 */
[----:B------:R-:W3:Y:S01]  /*5c0c0*/  LDL.LU R9, [R1+0xf8] ;  /* 0x0000f80001097983 */ /* 0x000ee20000300800 */
[----:B------:R-:W3:Y:S01]  /*5c0d0*/  LDL.LU R20, [R1+0x100] ;  /* 0x0001000001147983 */ /* 0x000ee20000300800 */
[----:B------:R0:W-:Y:S02]  /*5c0e0*/  STL [R1+0x1714], R16 ;  /* 0x0017141001007387 */ /* 0x0001e40000100800 */
[----:B------:R-:W3:Y:S01]  /*5c0f0*/  LDL.LU R17, [R1+0x108] ;  /* 0x0001080001117983 */ /* 0x000ee20000300800 */
[----:B0-----:R-:W3:Y:S01]  /*5c100*/  LDL.LU R16, [R1+0x110] ;  /* 0x0001100001107983 */ /* 0x001ee20000300800 */
[----:B------:R0:W-:Y:S03]  /*5c110*/  STL [R1+0x1710], R13 ;  /* 0x0017100d01007387 */ /* 0x0001e60000100800 */
[----:B0-----:R-:W3:Y:S01]  /*5c120*/  LDL.LU R13, [R1+0x18d4] ;  /* 0x0018d400010d7983 */ /* 0x001ee20000300800 */
[----:B----4-:R-:W-:-:S02]  /*5c130*/  FMUL R4, R11, R4 ;  /* 0x000000040b047220 */ /* 0x010fc40000400000 */
[C---:B--2---:R-:W-:Y:S02]  /*5c140*/  FMUL R26, R11.reuse, R26 ;  /* 0x0000001a0b1a7220 */ /* 0x044fe40000400000 */
[C---:B---3--:R-:W-:Y:S01]  /*5c150*/  FMUL R27, R11.reuse, R27 ;  /* 0x0000001b0b1b7220 */ /* 0x048fe20000400000 */
[----:B------:R0:W-:Y:S01]  /*5c160*/  STL [R1+0x170c], R4 ;  /* 0x00170c0401007387 */ /* 0x0001e20000100800 */
[----:B------:R-:W-:-:S03]  /*5c170*/  FMUL R14, R11, R14 ;  /* 0x0000000e0b0e7220 */ /* 0x000fc60000400000 */
[----:B0-----:R-:W2:Y:S01]  /*5c180*/  LDL.LU R4, [R1+0x18d0] ;  /* 0x0018d00001047983 */ /* 0x001ea20000300800 */
[----:B------:R0:W-:Y:S03]  /*5c190*/  STL [R1+0x1708], R26 ;  /* 0x0017081a01007387 */ /* 0x0001e60000100800 */
[----:B0-----:R-:W3:Y:S01]  /*5c1a0*/  LDL.LU R26, [R1+0x18cc] ;  /* 0x0018cc00011a7983 */ /* 0x001ee20000300800 */
[----:B------:R0:W-:Y:S02]  /*5c1b0*/  STL [R1+0x1704], R27 ;  /* 0x0017041b01007387 */ /* 0x0001e40000100800 */
[C---:B------:R-:W-:Y:S01]  /*5c1c0*/  FMUL R12, R11.reuse, R12 ;  /* 0x0000000c0b0c7220 */ /* 0x040fe20000400000 */
[----:B0-----:R-:W4:Y:S01]  /*5c1d0*/  LDL.LU R27, [R1+0x18c8] ;  /* 0x0018c800011b7983 */ /* 0x001f220000300800 */
[----:B------:R0:W-:Y:S02]  /*5c1e0*/  STL [R1+0x1660], R14 ;  /* 0x0016600e01007387 */ /* 0x0001e40000100800 */
[C---:B------:R-:W-:Y:S01]  /*5c1f0*/  FMUL R21, R11.reuse, R21 ;  /* 0x000000150b157220 */ /* 0x040fe20000400000 */
[----:B0-----:R-:W2:Y:S01]  /*5c200*/  LDL.LU R14, [R1+0x18c4] ;  /* 0x0018c400010e7983 */ /* 0x001ea20000300800 */
[----:B------:R-:W-:-:S02]  /*5c210*/  FMUL R15, R11, R15 ;  /* 0x0000000f0b0f7220 */ /* 0x000fc40000400000 */
[----:B------:R-:W-:Y:S02]  /*5c220*/  STL [R1+0x165c], R12 ;  /* 0x00165c0c01007387 */ /* 0x000fe40000100800 */
[----:B------:R-:W-:Y:S01]  /*5c230*/  STL [R1+0x1658], R21 ;  /* 0x0016581501007387 */ /* 0x000fe20000100800 */
[----:B------:R0:W-:Y:S04]  /*5c240*/  STL [R1+0x1654], R15 ;  /* 0x0016540f01007387 */ /* 0x0001e80000100800 */
[----:B0-----:R-:W3:Y:S01]  /*5c250*/  LDL.LU R15, [R1+0x9c] ;  /* 0x00009c00010f7983 */ /* 0x001ee20000300800 */
[C---:B------:R-:W-:Y:S02]  /*5c260*/  FMUL R5, R11.reuse, R5 ;  /* 0x000000050b057220 */ /* 0x040fe40000400000 */
[----:B------:R-:W-:-:S03]  /*5c270*/  FMUL R0, R11, R0 ;  /* 0x000000000b007220 */ /* 0x000fc60000400000 */
[----:B------:R0:W-:Y:S02]  /*5c280*/  STL [R1+0x1650], R5 ;  /* 0x0016500501007387 */ /* 0x0001e40000100800 */
[C---:B0-----:R-:W-:Y:S02]  /*5c290*/  FMUL R5, R11.reuse, R3 ;  /* 0x000000030b057220 */ /* 0x041fe40000400000 */
[C---:B------:R-:W-:Y:S02]  /*5c2a0*/  FMUL R3, R11.reuse, R2 ;  /* 0x000000020b037220 */ /* 0x040fe40000400000 */
[C---:B------:R-:W-:Y:S01]  /*5c2b0*/  FMUL R2, R11.reuse, R25 ;  /* 0x000000190b027220 */ /* 0x040fe20000400000 */
[----:B------:R-:W-:Y:S02]  /*5c2c0*/  STL [R1+0x164c], R5 ;  /* 0x00164c0501007387 */ /* 0x000fe40000100800 */
[----:B------:R0:W-:Y:S02]  /*5c2d0*/  STL [R1+0x1648], R3 ;  /* 0x0016480301007387 */ /* 0x0001e40000100800 */
[----:B------:R1:W-:Y:S02]  /*5c2e0*/  STL [R1+0x1644], R0 ;  /* 0x0016440001007387 */ /* 0x0003e40000100800 */
[----:B------:R1:W-:Y:S02]  /*5c2f0*/  STL [R1+0x14fc], R2 ;  /* 0x0014fc0201007387 */ /* 0x0003e40000100800 */
[----:B0-----:R-:W-:-:S02]  /*5c300*/  FMUL R3, R11, R23 ;  /* 0x000000170b037220 */ /* 0x001fc40000400000 */
[C---:B-1----:R-:W-:Y:S02]  /*5c310*/  FMUL R0, R11.reuse, R24 ;  /* 0x000000180b007220 */ /* 0x042fe40000400000 */
[C---:B------:R-:W-:Y:S01]  /*5c320*/  FMUL R2, R11.reuse, R19 ;  /* 0x000000130b027220 */ /* 0x040fe20000400000 */
[----:B------:R-:W-:Y:S01]  /*5c330*/  STL [R1+0x14f4], R3 ;  /* 0x0014f40301007387 */ /* 0x000fe20000100800 */
[----:B------:R-:W3:Y:S02]  /*5c340*/  LDL.LU R19, [R1+0x98] ;  /* 0x0000980001137983 */ /* 0x000ee40000300800 */
[----:B------:R0:W-:Y:S02]  /*5c350*/  STL [R1+0x14ec], R0 ;  /* 0x0014ec0001007387 */ /* 0x0001e40000100800 */
[----:B------:R1:W-:Y:S02]  /*5c360*/  STL [R1+0x14e4], R2 ;  /* 0x0014e40201007387 */ /* 0x0003e40000100800 */
[----:B0-----:R-:W-:-:S02]  /*5c370*/  FMUL R0, R11, R22 ;  /* 0x000000160b007220 */ /* 0x001fc40000400000 */
[C---:B-1----:R-:W-:Y:S02]  /*5c380*/  FMUL R2, R11.reuse, R29 ;  /* 0x0000001d0b027220 */ /* 0x042fe40000400000 */
[C---:B------:R-:W-:Y:S01]  /*5c390*/  FMUL R3, R11.reuse, R28 ;  /* 0x0000001c0b037220 */ /* 0x040fe20000400000 */
[----:B------:R0:W-:Y:S02]  /*5c3a0*/  STL [R1+0x14d8], R0 ;  /* 0x0014d80001007387 */ /* 0x0001e40000100800 */
[----:B------:R1:W-:Y:S02]  /*5c3b0*/  STL [R1+0x14d4], R2 ;  /* 0x0014d40201007387 */ /* 0x0003e40000100800 */
[----:B------:R1:W-:Y:S02]  /*5c3c0*/  STL [R1+0x14cc], R3 ;  /* 0x0014cc0301007387 */ /* 0x0003e40000100800 */
[C---:B0-----:R-:W-:Y:S02]  /*5c3d0*/  FMUL R0, R11.reuse, R8 ;  /* 0x000000080b007220 */ /* 0x041fe40000400000 */
[----:B-1----:R-:W-:-:S02]  /*5c3e0*/  FMUL R2, R11, R7 ;  /* 0x000000070b027220 */ /* 0x002fc40000400000 */
[C---:B------:R-:W-:Y:S01]  /*5c3f0*/  FMUL R3, R11.reuse, R6 ;  /* 0x000000060b037220 */ /* 0x040fe20000400000 */
[----:B------:R0:W-:Y:S02]  /*5c400*/  STL [R1+0x14c4], R0 ;  /* 0x0014c40001007387 */ /* 0x0001e40000100800 */
[----:B------:R1:W-:Y:S02]  /*5c410*/  STL [R1+0x58c], R2 ;  /* 0x00058c0201007387 */ /* 0x0003e40000100800 */
[----:B------:R1:W-:Y:S02]  /*5c420*/  STL [R1+0x588], R3 ;  /* 0x0005880301007387 */ /* 0x0003e40000100800 */
[----:B------:R-:W-:Y:S02]  /*5c430*/  IMAD.MOV.U32 R21, RZ, RZ, c[0x0][0x1c8] ;  /* 0x00007200ff157624 */ /* 0x000fe400078e00ff */
[C---:B0-----:R-:W-:Y:S02]  /*5c440*/  FMUL R0, R11.reuse, R10 ;  /* 0x0000000a0b007220 */ /* 0x041fe40000400000 */
[----:B-1----:R-:W-:-:S02]  /*5c450*/  FMUL R2, R11, R18 ;  /* 0x000000120b027220 */ /* 0x002fc40000400000 */
[----:B------:R-:W3:Y:S01]  /*5c460*/  LDL.LU R18, [R1+0x94] ;  /* 0x0000940001127983 */ /* 0x000ee20000300800 */
[----:B------:R0:W-:Y:S02]  /*5c470*/  STL [R1+0x584], R0 ;  /* 0x0005840001007387 */ /* 0x0001e40000100800 */
[----:B------:R-:W-:Y:S01]  /*5c480*/  IMAD R21, R21, 0x18c, RZ ;  /* 0x0000018c15157824 */ /* 0x000fe200078e02ff */
[----:B------:R-:W-:Y:S01]  /*5c490*/  MOV R12, c[0x0][0x1c8] ;  /* 0x00007200000c7a02 */ /* 0x000fe20000000f00 */
[----:B------:R1:W-:Y:S01]  /*5c4a0*/  STL [R1+0x580], R2 ;  /* 0x0005800201007387 */ /* 0x0003e20000100800 */
[C---:B------:R-:W-:Y:S02]  /*5c4b0*/  FMUL R3, R11.reuse, R20 ;  /* 0x000000140b037220 */ /* 0x040fe40000400000 */
[C---:B0-----:R-:W-:Y:S02]  /*5c4c0*/  FMUL R0, R11.reuse, R9 ;  /* 0x000000090b007220 */ /* 0x041fe40000400000 */
[----:B-1----:R-:W-:-:S03]  /*5c4d0*/  FMUL R2, R11, R17 ;  /* 0x000000110b027220 */ /* 0x002fc60000400000 */
[----:B------:R0:W-:Y:S01]  /*5c4e0*/  STL [R1+0x57c], R0 ;  /* 0x00057c0001007387 */ /* 0x0001e20000100800 */
[----:B------:R-:W-:Y:S02]  /*5c4f0*/  IMAD R12, R12, 0x31a, RZ ;  /* 0x0000031a0c0c7824 */ /* 0x000fe400078e02ff */
[----:B------:R-:W-:Y:S02]  /*5c500*/  STL [R1+0x578], R3 ;  /* 0x0005780301007387 */ /* 0x000fe40000100800 */
[----:B------:R-:W-:Y:S01]  /*5c510*/  STL [R1+0x574], R2 ;  /* 0x0005740201007387 */ /* 0x000fe20000100800 */
[----:B------:R-:W3:Y:S01]  /*5c520*/  LDL.LU R17, [R1+0x90] ;  /* 0x0000900001117983 */ /* 0x000ee20000300800 */
[----:B0-----:R-:W-:-:S05]  /*5c530*/  FMUL R0, R11, R16 ;  /* 0x000000100b007220 */ /* 0x001fca0000400000 */
[----:B------:R-:W-:Y:S01]  /*5c540*/  STL [R1+0x570], R0 ;  /* 0x0005700001007387 */ /* 0x000fe20000100800 */
[----:B----4-:R-:W-:Y:S01]  /*5c550*/  LEA.HI.X.SX32 R5, R21, R27, 0x1, P5 ;  /* 0x0000001b15057211 */ /* 0x010fe200028f0eff */
[----:B--2---:R-:W0:Y:S04]  /*5c560*/  MUFU.RCP R14, R14 ;  /* 0x0000000e000e7308 */ /* 0x004e280000001000 */
[----:B------:R3:W-:Y:S02]  /*5c570*/  STL.64 [R1+0x1438], R4 ;  /* 0x0014380401007387 */ /* 0x0007e40000100a00 */
[----:B---3--:R-:W-:Y:S01]  /*5c580*/  IADD3 R4, P5, R12, R26, RZ ;  /* 0x0000001a0c047210 */ /* 0x008fe20007fbe0ff */
[----:B------:R-:W-:-:S04]  /*5c590*/  FMUL R0, R13, R15 ;  /* 0x0000000f0d007220 */ /* 0x000fc80000400000 */
[----:B------:R-:W-:Y:S01]  /*5c5a0*/  STL [R1+0x18bc], R4 ;  /* 0x0018bc0401007387 */ /* 0x000fe20000100800 */
[----:B------:R-:W-:Y:S02]  /*5c5b0*/  STL [R1+0x18b8], R26 ;  /* 0x0018b81a01007387 */ /* 0x000fe40000100800 */
[----:B------:R-:W-:Y:S02]  /*5c5c0*/  STL [R1+0x18b4], R27 ;  /* 0x0018b41b01007387 */ /* 0x000fe40000100800 */
[----:B0-----:R0:W-:Y:S02]  /*5c5d0*/  STL [R1+0x18c0], R14 ;  /* 0x0018c00e01007387 */ /* 0x0011e40000100800 */
[----:B0-----:R-:W2:Y:S01]  /*5c5e0*/  LDL.LU R14, [R1+0x74] ;  /* 0x00007400010e7983 */ /* 0x001ea20000300800 */
[----:B------:R-:W3:Y:S02]  /*5c5f0*/  LDL.LU R4, [R1+0x70] ;  /* 0x0000700001047983 */ /* 0x000ee40000300800 */
[----:B------:R0:W-:Y:S02]  /*5c600*/  STL [R1+0x1700], R0 ;  /* 0x0017000001007387 */ /* 0x0001e40000100800 */
        /* <DEDUP_REMOVED lines=8> */
[----:B0-----:R-:W-:-:S05]  /*5c690*/  FMUL R0, R13, R19 ;  /* 0x000000130d007220 */ /* 0x001fca0000400000 */
[----:B------:R0:W-:Y:S01]  /*5c6a0*/  STL [R1+0x16fc], R0 ;  /* 0x0016fc0001007387 */ /* 0x0001e20000100800 */
[----:B------:R-:W4:Y:S03]  /*5c6b0*/  LDL.LU R21, [R1+0x24] ;  /* 0x0000240001157983 */ /* 0x000f260000300800 */
[----:B0-----:R-:W4:Y:S01]  /*5c6c0*/  LDL.LU R0, [R1+0x20] ;  /* 0x0000200001007983 */ /* 0x001f220000300800 */
[----:B------:R-:W4:Y:S02]  /*5c6d0*/  LDL.LU R11, [R1+0xa4] ;  /* 0x0000a400010b7983 */ /* 0x000f240000300800 */
[----:B------:R-:W4:Y:S02]  /*5c6e0*/  LDL.LU R3, [R1+0xac] ;  /* 0x0000ac0001037983 */ /* 0x000f240000300800 */
[----:B------:R-:W4:Y:S01]  /*5c6f0*/  LDL.LU R25, [R1+0xb4] ;  /* 0x0000b40001197983 */ /* 0x000f220000300800 */
[----:B------:R-:W4:Y:S01]  /*5c700*/  LDL.LU R20, [R1+0xbc] ;  /* 0x0000bc0001147983 */ /* 0x000f220000300800 */
[----:B------:R-:W4:Y:S02]  /*5c710*/  LDL.LU R23, [R1+0xc4] ;  /* 0x0000c40001177983 */ /* 0x000f240000300800 */
[----:B------:R-:W4:Y:S02]  /*5c720*/  LDL.LU R24, [R1+0xcc] ;  /* 0x0000cc0001187983 */ /* 0x000f240000300800 */
[----:B------:R-:W-:-:S05]  /*5c730*/  FMUL R6, R13, R18 ;  /* 0x000000120d067220 */ /* 0x000fca0000400000 */
[----:B------:R0:W-:Y:S01]  /*5c740*/  STL [R1+0x16f8], R6 ;  /* 0x0016f80601007387 */ /* 0x0001e20000100800 */
[----:B------:R-:W4:Y:S02]  /*5c750*/  LDL.LU R29, [R1+0xd4] ;  /* 0x0000d400011d7983 */ /* 0x000f240000300800 */
[----:B------:R-:W4:Y:S02]  /*5c760*/  LDL.LU R28, [R1+0xdc] ;  /* 0x0000dc00011c7983 */ /* 0x000f240000300800 */
[----:B------:R-:W4:Y:S01]  /*5c770*/  LDL.LU R8, [R1+0xe4] ;  /* 0x0000e40001087983 */ /* 0x000f220000300800 */
[----:B------:R-:W4:Y:S04]  /*5c780*/  LDL.LU R7, [R1+0xec] ;  /* 0x0000ec0001077983 */ /* 0x000f280000300800 */
[----:B0-----:R-:W4:Y:S01]  /*5c790*/  LDL.LU R6, [R1+0xf4] ;  /* 0x0000f40001067983 */ /* 0x001f220000300800 */
[----:B------:R-:W4:Y:S02]  /*5c7a0*/  LDL.LU R19, [R1+0xfc] ;  /* 0x0000fc0001137983 */ /* 0x000f240000300800 */
[----:B------:R-:W4:Y:S02]  /*5c7b0*/  LDL.LU R10, [R1+0x104] ;  /* 0x00010400010a7983 */ /* 0x000f240000300800 */
[----:B------:R-:W4:Y:S02]  /*5c7c0*/  LDL.LU R9, [R1+0x10c] ;  /* 0x00010c0001097983 */ /* 0x000f240000300800 */
[----:B------:R-:W-:-:S05]  /*5c7d0*/  FMUL R17, R13, R17 ;  /* 0x000000110d117220 */ /* 0x000fca0000400000 */
[----:B------:R0:W-:Y:S01]  /*5c7e0*/  STL [R1+0x16f4], R17 ;  /* 0x0016f41101007387 */ /* 0x0001e20000100800 */
[----:B------:R-:W4:Y:S03]  /*5c7f0*/  LDL.LU R18, [R1+0x114] ;  /* 0x0001140001127983 */ /* 0x000f260000300800 */
[----:B0-----:R-:W4:Y:S01]  /*5c800*/  LDL.LU R17, [R1+0x118] ;  /* 0x0001180001117983 */ /* 0x001f220000300800 */
[C---:B--2---:R-:W-:Y:S02]  /*5c810*/  FMUL R14, R13.reuse, R14 ;  /* 0x0000000e0d0e7220 */ /* 0x044fe40000400000 */
[C---:B---3--:R-:W-:Y:S02]  /*5c820*/  FMUL R4, R13.reuse, R4 ;  /* 0x000000040d047220 */ /* 0x048fe40000400000 */
[C---:B----4-:R-:W-:Y:S02]  /*5c830*/  FMUL R26, R13.reuse, R26 ;  /* 0x0000001a0d1a7220 */ /* 0x050fe40000400000 */
[C---:B------:R-:W-:Y:S01]  /*5c840*/  FMUL R27, R13.reuse, R27 ;  /* 0x0000001b0d1b7220 */ /* 0x040fe20000400000 */
[----:B------:R0:W-:Y:S01]  /*5c850*/  STL [R1+0x16f0], R14 ;  /* 0x0016f00e01007387 */ /* 0x0001e20000100800 */
[----:B------:R-:W-:-:S03]  /*5c860*/  FMUL R15, R13, R15 ;  /* 0x0000000f0d0f7220 */ /* 0x000fc60000400000 */
[----:B0-----:R-:W2:Y:S01]  /*5c870*/  LDL.LU R14, [R1+0x18c0] ;  /* 0x0018c000010e7983 */ /* 0x001ea20000300800 */
[----:B------:R0:W-:Y:S03]  /*5c880*/  STL [R1+0x16ec], R4 ;  /* 0x0016ec0401007387 */ /* 0x0001e60000100800 */
[----:B0-----:R-:W3:Y:S01]  /*5c890*/  LDL.LU R4, [R1+0x18bc] ;  /* 0x0018bc0001047983 */ /* 0x001ee20000300800 */
[----:B------:R0:W-:Y:S03]  /*5c8a0*/  STL [R1+0x16e8], R26 ;  /* 0x0016e81a01007387 */ /* 0x0001e60000100800 */
[----:B0-----:R-:W4:Y:S01]  /*5c8b0*/  LDL.LU R26, [R1+0x18b8] ;  /* 0x0018b800011a7983 */ /* 0x001f220000300800 */
[----:B------:R0:W-:Y:S02]  /*5c8c0*/  STL [R1+0x16e4], R27 ;  /* 0x0016e41b01007387 */ /* 0x0001e40000100800 */
[C---:B------:R-:W-:Y:S01]  /*5c8d0*/  FMUL R2, R13.reuse, R2 ;  /* 0x000000020d027220 */ /* 0x040fe20000400000 */
[----:B0-----:R-:W2:Y:S01]  /*5c8e0*/  LDL.LU R27, [R1+0x18b4] ;  /* 0x0018b400011b7983 */ /* 0x001ea20000300800 */
[----:B------:R0:W-:Y:S02]  /*5c8f0*/  STL [R1+0x1628], R15 ;  /* 0x0016280f01007387 */ /* 0x0001e40000100800 */
[C---:B------:R-:W-:Y:S01]  /*5c900*/  FMUL R22, R13.reuse, R22 ;  /* 0x000000160d167220 */ /* 0x040fe20000400000 */
[----:B0-----:R-:W3:Y:S01]  /*5c910*/  LDL.LU R15, [R1+0x18b0] ;  /* 0x0018b000010f7983 */ /* 0x001ee20000300800 */
[----:B------:R-:W-:-:S02]  /*5c920*/  FMUL R16, R13, R16 ;  /* 0x000000100d107220 */ /* 0x000fc40000400000 */
[----:B------:R-:W-:Y:S02]  /*5c930*/  STL [R1+0x1620], R2 ;  /* 0x0016200201007387 */ /* 0x000fe40000100800 */
[----:B------:R-:W-:Y:S01]  /*5c940*/  STL [R1+0x1618], R22 ;  /* 0x0016181601007387 */ /* 0x000fe20000100800 */
[----:B------:R0:W-:Y:S04]  /*5c950*/  STL [R1+0x1614], R16 ;  /* 0x0016141001007387 */ /* 0x0001e80000100800 */
[----:B0-----:R-:W4:Y:S01]  /*5c960*/  LDL.LU R16, [R1+0x11c] ;  /* 0x00011c0001107983 */ /* 0x001f220000300800 */
[C---:B------:R-:W-:Y:S02]  /*5c970*/  FMUL R5, R13.reuse, R5 ;  /* 0x000000050d057220 */ /* 0x040fe40000400000 */
[----:B------:R-:W-:-:S02]  /*5c980*/  FMUL R12, R13, R12 ;  /* 0x0000000c0d0c7220 */ /* 0x000fc40000400000 */
[C---:B------:R-:W-:Y:S01]  /*5c990*/  FMUL R0, R13.reuse, R0 ;  /* 0x000000000d007220 */ /* 0x040fe20000400000 */
[----:B------:R0:W-:Y:S02]  /*5c9a0*/  STL [R1+0x1610], R5 ;  /* 0x0016100501007387 */ /* 0x0001e40000100800 */
[----:B------:R-:W-:Y:S02]  /*5c9b0*/  STL [R1+0x160c], R12 ;  /* 0x00160c0c01007387 */ /* 0x000fe40000100800 */
[C---:B------:R-:W-:Y:S02]  /*5c9c0*/  FMUL R11, R13.reuse, R11 ;  /* 0x0000000b0d0b7220 */ /* 0x040fe40000400000 */
[----:B0-----:R-:W-:-:S05]  /*5c9d0*/  FMUL R5, R13, R21 ;  /* 0x000000150d057220 */ /* 0x001fca0000400000 */
[----:B------:R0:W-:Y:S01]  /*5c9e0*/  STL [R1+0x1608], R5 ;  /* 0x0016080501007387 */ /* 0x0001e20000100800 */
[----:B------:R1:W-:Y:S02]  /*5c9f0*/  STL [R1+0x1604], R0 ;  /* 0x0016040001007387 */ /* 0x0003e40000100800 */
[----:B------:R-:W-:Y:S02]  /*5ca00*/  STL [R1+0x14a4], R11 ;  /* 0x0014a40b01007387 */ /* 0x000fe40000100800 */
[C---:B0-----:R-:W-:Y:S02]  /*5ca10*/  FMUL R5, R13.reuse, R3 ;  /* 0x000000030d057220 */ /* 0x041fe40000400000 */
[C---:B-1----:R-:W-:Y:S02]  /*5ca20*/  FMUL R0, R13.reuse, R25 ;  /* 0x000000190d007220 */ /* 0x042fe40000400000 */
[C---:B------:R-:W-:Y:S01]  /*5ca30*/  FMUL R3, R13.reuse, R20 ;  /* 0x000000140d037220 */ /* 0x040fe20000400000 */
[----:B------:R-:W-:Y:S01]  /*5ca40*/  STL [R1+0x14a0], R5 ;  /* 0x0014a00501007387 */ /* 0x000fe20000100800 */
[----:B------:R-:W4:Y:S02]  /*5ca50*/  LDL.LU R20, [R1+0x120] ;  /* 0x0001200001147983 */ /* 0x000f240000300800 */
        /* <DEDUP_REMOVED lines=12> */
[----:B------:R1:W-:Y:S01]  /*5cb20*/  STL [R1+0x560], R3 ;  /* 0x0005600301007387 */ /* 0x0003e20000100800 */
[----:B------:R-:W-:Y:S01]  /*5cb30*/  MOV R22, c[0x0][0x1c8] ;  /* 0x0000720000167a02 */ /* 0x000fe20000000f00 */
[----:B------:R1:W-:Y:S02]  /*5cb40*/  STL [R1+0x55c], R5 ;  /* 0x00055c0501007387 */ /* 0x0003e40000100800 */
[C---:B0-----:R-:W-:Y:S02]  /*5cb50*/  FMUL R0, R13.reuse, R6 ;  /* 0x000000060d007220 */ /* 0x041fe40000400000 */
[C---:B-1----:R-:W-:Y:S02]  /*5cb60*/  FMUL R3, R13.reuse, R19 ;  /* 0x000000130d037220 */ /* 0x042fe40000400000 */
[----:B------:R-:W4:Y:S01]  /*5cb70*/  LDL.LU R19, [R1+0x128] ;  /* 0x0001280001137983 */ /* 0x000f220000300800 */
[----:B------:R0:W-:Y:S02]  /*5cb80*/  STL [R1+0x558], R0 ;  /* 0x0005580001007387 */ /* 0x0001e40000100800 */
[----:B------:R-:W-:-:S02]  /*5cb90*/  FMUL R5, R13, R9 ;  /* 0x000000090d057220 */ /* 0x000fc40000400000 */
[----:B------:R-:W-:Y:S01]  /*5cba0*/  IMAD R22, R22, 0x18d, RZ ;  /* 0x0000018d16167824 */ /* 0x000fe200078e02ff */
[----:B------:R-:W-:Y:S01]  /*5cbb0*/  MOV R2, c[0x0][0x1c8] ;  /* 0x0000720000027a02 */ /* 0x000fe20000000f00 */
[----:B------:R1:W-:Y:S01]  /*5cbc0*/  STL [R1+0x554], R3 ;  /* 0x0005540301007387 */ /* 0x0003e20000100800 */
[C---:B0-----:R-:W-:Y:S02]  /*5cbd0*/  FMUL R0, R13.reuse, R10 ;  /* 0x0000000a0d007220 */ /* 0x041fe40000400000 */
[----:B-1----:R-:W-:-:S03]  /*5cbe0*/  FMUL R3, R13, R18 ;  /* 0x000000120d037220 */ /* 0x002fc60000400000 */
[----:B------:R0:W-:Y:S01]  /*5cbf0*/  STL [R1+0x550], R0 ;  /* 0x0005500001007387 */ /* 0x0001e20000100800 */
[----:B------:R2:W-:Y:S02]  /*5cc00*/  STL [R1+0x54c], R5 ;  /* 0x00054c0501007387 */ /* 0x0005e40000100800 */
[----:B------:R-:W-:Y:S01]  /*5cc10*/  IMAD R2, R2, 0x18e, RZ ;  /* 0x0000018e02027824 */ /* 0x000fe200078e02ff */
[----:B------:R-:W-:Y:S01]  /*5cc20*/  STL [R1+0x548], R3 ;  /* 0x0005480301007387 */ /* 0x000fe20000100800 */
[----:B------:R-:W4:Y:S02]  /*5cc30*/  LDL.LU R18, [R1+0x130] ;  /* 0x0001300001127983 */ /* 0x000f240000300800 */
[----:B0-----:R-:W-:-:S05]  /*5cc40*/  FMUL R0, R13, R17 ;  /* 0x000000110d007220 */ /* 0x001fca0000400000 */
[----:B------:R-:W-:Y:S01]  /*5cc50*/  STL [R1+0x544], R0 ;  /* 0x0005440001007387 */ /* 0x000fe20000100800 */
[----:B--2---:R-:W-:Y:S01]  /*5cc60*/  LEA.HI.X.SX32 R5, R22, R27, 0x1, P5 ;  /* 0x0000001b16057211 */ /* 0x004fe200028f0eff */
[----:B---3--:R-:W0:Y:S04]  /*5cc70*/  MUFU.RCP R15, R15 ;  /* 0x0000000f000f7308 */ /* 0x008e280000001000 */
[----:B------:R4:W-:Y:S02]  /*5cc80*/  STL.64 [R1+0x1388], R4 ;  /* 0x0013880401007387 */ /* 0x0009e40000100a00 */
[----:B----4-:R-:W-:Y:S01]  /*5cc90*/  IADD3 R4, P5, R2, R26, RZ ;  /* 0x0000001a02047210 */ /* 0x010fe20007fbe0ff */
        /* <DEDUP_REMOVED lines=31> */
[----:B------:R-:W4:Y:S01]  /*5ce90*/  LDL.LU R8, [R1+0x1e0] ;  /* 0x0001e00001087983 */ /* 0x000f220000300800 */
[----:B------:R-:W4:Y:S02]  /*5cea0*/  LDL.LU R7, [R1+0x1e8] ;  /* 0x0001e80001077983 */ /* 0x000f240000300800 */
[----:B------:R-:W4:Y:S01]  /*5ceb0*/  LDL.LU R20, [R1+0x1f0] ;  /* 0x0001f00001147983 */ /* 0x000f220000300800 */
[----:B0-----:R-:W4:Y:S01]  /*5cec0*/  LDL.LU R6, [R1+0x1f8] ;  /* 0x0001f80001067983 */ /* 0x001f220000300800 */
        /* <DEDUP_REMOVED lines=31> */
[----:B------:R1:W-:Y:S02]  /*5d0c0*/  STL [R1+0x15cc], R2 ;  /* 0x0015cc0201007387 */ /* 0x0003e40000100800 */
[C---:B0-----:R-:W-:Y:S02]  /*5d0d0*/  FMUL R5, R14.reuse, R22 ;  /* 0x000000160e057220 */ /* 0x041fe40000400000 */
[----:B-1----:R-:W-:-:S03]  /*5d0e0*/  FMUL R2, R14, R13 ;  /* 0x0000000d0e027220 */ /* 0x002fc60000400000 */
[----:B------:R0:W-:Y:S01]  /*5d0f0*/  STL [R1+0x15c8], R5 ;  /* 0x0015c80501007387 */ /* 0x0001e20000100800 */
[----:B------:R1:W-:Y:S02]  /*5d100*/  STL [R1+0x15c4], R0 ;  /* 0x0015c40001007387 */ /* 0x0003e40000100800 */
[----:B------:R1:W-:Y:S02]  /*5d110*/  STL [R1+0x794], R2 ;  /* 0x0007940201007387 */ /* 0x0003e40000100800 */
        /* <DEDUP_REMOVED lines=22> */
[----:B------:R-:W4:Y:S01]  /*5d280*/  LDL.LU R20, [R1+0x134] ;  /* 0x0001340001147983 */ /* 0x000f220000300800 */
[----:B------:R0:W-:Y:S02]  /*5d290*/  STL [R1+0x538], R0 ;  /* 0x0005380001007387 */ /* 0x0001e40000100800 */
[C---:B------:R-:W-:Y:S02]  /*5d2a0*/  FMUL R5, R14.reuse, R10 ;  /* 0x0000000a0e057220 */ /* 0x040fe40000400000 */
        /* <DEDUP_REMOVED lines=49> */
[----:B------:R-:W4:Y:S02]  /*5d5c0*/  LDL.LU R9, [R1+0x1fc] ;  /* 0x0001fc0001097983 */ /* 0x000f240000300800 */
[----:B------:R-:W4:Y:S01]  /*5d5d0*/  LDL.LU R7, [R1+0x204] ;  /* 0x0002040001077983 */ /* 0x000f220000300800 */
[----:B0-----:R-:W4:Y:S01]  /*5d5e0*/  LDL.LU R6, [R1+0x20c] ;  /* 0x00020c0001067983 */ /* 0x001f220000300800 */
        /* <DEDUP_REMOVED lines=114> */
[----:B------:R0:W-:Y:S04]  /*5dd10*/  STL [R1+0x1694], R9 ;  /* 0x0016940901007387 */ /* 0x0001e80000100800 */
[----:B0-----:R-:W4:Y:S01]  /*5dd20*/  LDL.LU R9, [R1+0x308] ;  /* 0x0003080001097983 */ /* 0x001f220000300800 */
[----:B------:R-:W4:Y:S02]  /*5dd30*/  LDL.LU R20, [R1+0x310] ;  /* 0x0003100001147983 */ /* 0x000f240000300800 */
[C---:B--2---:R-:W-:Y:S02]  /*5dd40*/  FMUL R17, R16.reuse, R17 ;  /* 0x0000001110117220 */ /* 0x044fe40000400000 */
[C---:B---3--:R-:W-:Y:S02]  /*5dd50*/  FMUL R4, R16.reuse, R4 ;  /* 0x0000000410047220 */ /* 0x048fe40000400000 */
[----:B----4-:R-:W-:-:S02]  /*5dd60*/  FMUL R26, R16, R26 ;  /* 0x0000001a101a7220 */ /* 0x010fc40000400000 */
        /* <DEDUP_REMOVED lines=24> */
[C---:B0-----:R-:W-:Y:S02]  /*5def0*/  FMUL R5, R16.reuse, R2 ;  /* 0x0000000210057220 */ /* 0x041fe40000400000 */
[----:B------:R-:W-:-:S03]  /*5df00*/  FMUL R2, R16, R15 ;  /* 0x0000000f10027220 */ /* 0x000fc60000400000 */
        /* <DEDUP_REMOVED lines=76> */
[----:B------:R-:W4:Y:S03]  /*5e3d0*/  LDL.LU R29, [R1+0x2f4] ;  /* 0x0002f400011d7983 */ /* 0x000f260000300800 */
[----:B0-----:R-:W4:Y:S01]  /*5e3e0*/  LDL.LU R6, [R1+0x2fc] ;  /* 0x0002fc0001067983 */ /* 0x001f220000300800 */
        /* <DEDUP_REMOVED lines=227> */
[----:B------:R-:W-:-:S05]  /*5f220*/  FMUL R8, R19, R8 ;  /* 0x0000000813087220 */ /* 0x000fca0000400000 */
[----:B------:R0:W-:Y:S01]  /*5f230*/  STL [R1+0x15f4], R8 ;  /* 0x0015f40801007387 */ /* 0x0001e20000100800 */
[----:B------:R-:W4:Y:S02]  /*5f240*/  LDL.LU R29, [R1+0x40c] ;  /* 0x00040c00011d7983 */ /* 0x000f240000300800 */
[----:B------:R-:W4:Y:S01]  /*5f250*/  LDL.LU R28, [R1+0x414] ;  /* 0x00041400011c7983 */ /* 0x000f220000300800 */
        /* <DEDUP_REMOVED lines=22> */
[----:B0-----:R-:W3:Y:S01]  /*5f3c0*/  LDL.LU R10, [R1+0x41c] ;  /* 0x00041c00010a7983 */ /* 0x001ee20000300800 */
        /* <DEDUP_REMOVED lines=14> */
[----:B------:R-:W3:Y:S02]  /*5f4b0*/  LDL.LU R7, [R1+0x420] ;  /* 0x0004200001077983 */ /* 0x000ee40000300800 */
[----:B------:R0:W-:Y:S02]  /*5f4c0*/  STL [R1+0x36c], R0 ;  /* 0x00036c0001007387 */ /* 0x0001e40000100800 */
[----:B------:R1:W-:Y:S02]  /*5f4d0*/  STL [R1+0x368], R3 ;  /* 0x0003680301007387 */ /* 0x0003e40000100800 */
[----:B0-----:R-:W-:-:S02]  /*5f4e0*/  FMUL R0, R19, R15 ;  /* 0x0000000f13007220 */ /* 0x001fc40000400000 */
[C---:B------:R-:W-:Y:S02]  /*5f4f0*/  FMUL R5, R19.reuse, R14 ;  /* 0x0000000e13057220 */ /* 0x040fe40000400000 */
[C---:B-1----:R-:W-:Y:S01]  /*5f500*/  FMUL R3, R19.reuse, R22 ;  /* 0x0000001613037220 */ /* 0x042fe20000400000 */
        /* <DEDUP_REMOVED lines=8> */
[----:B------:R-:W-:Y:S02]  /*5f590*/  MOV R2, c[0x0][0x1c8] ;  /* 0x0000720000027a02 */ /* 0x000fe40000000f00 */
[----:B------:R-:W-:Y:S01]  /*5f5a0*/  MOV R12, c[0x0][0x1c8] ;  /* 0x00007200000c7a02 */ /* 0x000fe20000000f00 */
[C---:B0-----:R-:W-:Y:S02]  /*5f5b0*/  FMUL R0, R19.reuse, R6 ;  /* 0x0000000613007220 */ /* 0x041fe40000400000 */
[----:B------:R-:W3:Y:S01]  /*5f5c0*/  LDL.LU R6, [R1+0x424] ;  /* 0x0004240001067983 */ /* 0x000ee20000300800 */
[----:B------:R0:W-:Y:S02]  /*5f5d0*/  STL [R1+0x118], R3 ;  /* 0x0001180301007387 */ /* 0x0001e40000100800 */
[----:B------:R0:W-:Y:S02]  /*5f5e0*/  STL [R1+0x108], R0 ;  /* 0x0001080001007387 */ /* 0x0001e40000100800 */
[----:B-1----:R-:W-:-:S02]  /*5f5f0*/  FMUL R5, R19, R29 ;  /* 0x0000001d13057220 */ /* 0x002fc40000400000 */
[----:B------:R-:W-:Y:S02]  /*5f600*/  IMAD R2, R2, 0x64, RZ ;  /* 0x0000006402027824 */ /* 0x000fe400078e02ff */
[----:B------:R-:W-:Y:S02]  /*5f610*/  IMAD R12, R12, 0x190, RZ ;  /* 0x000001900c0c7824 */ /* 0x000fe400078e02ff */
[C---:B0-----:R-:W-:Y:S02]  /*5f620*/  FMUL R3, R19.reuse, R23 ;  /* 0x0000001713037220 */ /* 0x041fe40000400000 */
[----:B------:R-:W-:-:S03]  /*5f630*/  FMUL R0, R19, R24 ;  /* 0x0000001813007220 */ /* 0x000fc60000400000 */
[----:B------:R0:W-:Y:S02]  /*5f640*/  STL [R1+0x100], R3 ;  /* 0x0001000301007387 */ /* 0x0001e40000100800 */
[----:B------:R1:W-:Y:S02]  /*5f650*/  STL [R1+0xfc], R0 ;  /* 0x0000fc0001007387 */ /* 0x0003e40000100800 */
[----:B------:R2:W-:Y:S02]  /*5f660*/  STL [R1+0xf8], R5 ;  /* 0x0000f80501007387 */ /* 0x0005e40000100800 */
[C---:B0-----:R-:W-:Y:S02]  /*5f670*/  FMUL R3, R19.reuse, R28 ;  /* 0x0000001c13037220 */ /* 0x041fe40000400000 */
[----:B-1----:R-:W-:-:S03]  /*5f680*/  FMUL R0, R19, R8 ;  /* 0x0000000813007220 */ /* 0x002fc60000400000 */
[----:B------:R-:W-:Y:S01]  /*5f690*/  STL [R1+0xf4], R3 ;  /* 0x0000f40301007387 */ /* 0x000fe20000100800 */
[----:B--2---:R-:W-:Y:S01]  /*5f6a0*/  LEA.HI.X.SX32 R5, R2, R27, 0x1, P5 ;  /* 0x0000001b02057211 */ /* 0x004fe200028f0eff */
[----:B----4-:R-:W-:Y:S01]  /*5f6b0*/  IADD3 R12, P5, R12, R26, RZ ;  /* 0x0000001a0c0c7210 */ /* 0x010fe20007fbe0ff */
[----:B---3--:R-:W0:Y:S03]  /*5f6c0*/  MUFU.RCP R9, R9 ;  /* 0x0000000900097308 */ /* 0x008e260000001000 */
[----:B------:R1:W-:Y:S01]  /*5f6d0*/  STL.64 [R1+0xa98], R4 ;  /* 0x000a980401007387 */ /* 0x0003e20000100a00 */
[----:B------:R2:W-:Y:S03]  /*5f6e0*/  STL [R1+0xf0], R0 ;  /* 0x0000f00001007387 */ /* 0x0005e60000100800 */
[----:B-1----:R-:W3:Y:S01]  /*5f6f0*/  LDL.LU R5, [R1+0x428] ;  /* 0x0004280001057983 */ /* 0x002ee20000300800 */
[----:B------:R-:W-:Y:S02]  /*5f700*/  STL [R1+0x1830], R12 ;  /* 0x0018300c01007387 */ /* 0x000fe40000100800 */
[----:B------:R-:W-:Y:S02]  /*5f710*/  STL [R1+0x182c], R26 ;  /* 0x00182c1a01007387 */ /* 0x000fe40000100800 */
[----:B------:R-:W-:Y:S02]  /*5f720*/  STL [R1+0x1828], R27 ;  /* 0x0018281b01007387 */ /* 0x000fe40000100800 */
[C---:B--2---:R-:W-:Y:S01]  /*5f730*/  FMUL R0, R20.reuse, R10 ;  /* 0x0000000a14007220 */ /* 0x044fe20000400000 */
[----:B0-----:R0:W-:Y:S04]  /*5f740*/  STL [R1+0x1834], R9 ;  /* 0x0018340901007387 */ /* 0x0011e80000100800 */
[----:B0-----:R-:W2:Y:S01]  /*5f750*/  LDL.LU R9, [R1+0x430] ;  /* 0x0004300001097983 */ /* 0x001ea20000300800 */
[----:B------:R-:W4:Y:S02]  /*5f760*/  LDL.LU R12, [R1+0x440] ;  /* 0x00044000010c7983 */ /* 0x000f240000300800 */
        /* <DEDUP_REMOVED lines=10> */
[----:B------:R0:W-:Y:S04]  /*5f810*/  STL [R1+0x15bc], R0 ;  /* 0x0015bc0001007387 */ /* 0x0001e80000100800 */
        /* <DEDUP_REMOVED lines=18> */
[----:B---3--:R-:W-:-:S05]  /*5f940*/  FMUL R5, R20, R5 ;  /* 0x0000000514057220 */ /* 0x008fca0000400000 */
[----:B------:R1:W-:Y:S01]  /*5f950*/  STL [R1+0x15b4], R5 ;  /* 0x0015b40501007387 */ /* 0x0003e20000100800 */
[----:B0-----:R-:W3:Y:S02]  /*5f960*/  LDL.LU R6, [R1+0x508] ;  /* 0x0005080001067983 */ /* 0x001ee40000300800 */
[C---:B--2---:R-:W-:Y:S02]  /*5f970*/  FMUL R9, R20.reuse, R9 ;  /* 0x0000000914097220 */ /* 0x044fe40000400000 */
[C---:B----4-:R-:W-:Y:S01]  /*5f980*/  FMUL R12, R20.reuse, R12 ;  /* 0x0000000c140c7220 */ /* 0x050fe20000400000 */
[----:B-1----:R-:W2:Y:S01]  /*5f990*/  LDL.LU R5, [R1+0x510] ;  /* 0x0005100001057983 */ /* 0x002ea20000300800 */
[C---:B------:R-:W-:Y:S02]  /*5f9a0*/  FMUL R26, R20.reuse, R26 ;  /* 0x0000001a141a7220 */ /* 0x040fe40000400000 */
[----:B------:R0:W-:Y:S02]  /*5f9b0*/  STL [R1+0x15b0], R9 ;  /* 0x0015b00901007387 */ /* 0x0001e40000100800 */
[----:B------:R-:W-:-:S02]  /*5f9c0*/  FMUL R27, R20, R27 ;  /* 0x0000001b141b7220 */ /* 0x000fc40000400000 */
[C---:B------:R-:W-:Y:S01]  /*5f9d0*/  FMUL R10, R20.reuse, R10 ;  /* 0x0000000a140a7220 */ /* 0x040fe20000400000 */
[----:B0-----:R-:W4:Y:S01]  /*5f9e0*/  LDL.LU R9, [R1+0x1834] ;  /* 0x0018340001097983 */ /* 0x001f220000300800 */
[----:B------:R0:W-:Y:S03]  /*5f9f0*/  STL [R1+0x15ac], R12 ;  /* 0x0015ac0c01007387 */ /* 0x0001e60000100800 */
[----:B0-----:R-:W4:Y:S01]  /*5fa00*/  LDL.LU R12, [R1+0x1830] ;  /* 0x00183000010c7983 */ /* 0x001f220000300800 */
[----:B------:R0:W-:Y:S03]  /*5fa10*/  STL [R1+0x15a8], R26 ;  /* 0x0015a81a01007387 */ /* 0x0001e60000100800 */
[----:B0-----:R-:W4:Y:S01]  /*5fa20*/  LDL.LU R26, [R1+0x182c] ;  /* 0x00182c00011a7983 */ /* 0x001f220000300800 */
[----:B------:R0:W-:Y:S02]  /*5fa30*/  STL [R1+0x15a4], R27 ;  /* 0x0015a41b01007387 */ /* 0x0001e40000100800 */
[C---:B------:R-:W-:Y:S01]  /*5fa40*/  FMUL R3, R20.reuse, R3 ;  /* 0x0000000314037220 */ /* 0x040fe20000400000 */
[----:B0-----:R-:W4:Y:S01]  /*5fa50*/  LDL.LU R27, [R1+0x1828] ;  /* 0x00182800011b7983 */ /* 0x001f220000300800 */
[----:B------:R0:W-:Y:S02]  /*5fa60*/  STL [R1+0xcb4], R10 ;  /* 0x000cb40a01007387 */ /* 0x0001e40000100800 */
[C---:B------:R-:W-:Y:S01]  /*5fa70*/  FMUL R11, R20.reuse, R11 ;  /* 0x0000000b140b7220 */ /* 0x040fe20000400000 */
[----:B0-----:R-:W4:Y:S01]  /*5fa80*/  LDL.LU R10, [R1+0x1824] ;  /* 0x00182400010a7983 */ /* 0x001f220000300800 */
[----:B------:R-:W-:-:S02]  /*5fa90*/  FMUL R4, R20, R4 ;  /* 0x0000000414047220 */ /* 0x000fc40000400000 */
[----:B------:R-:W-:Y:S02]  /*5faa0*/  STL [R1+0xaa8], R3 ;  /* 0x000aa80301007387 */ /* 0x000fe40000100800 */
[----:B------:R-:W-:Y:S01]  /*5fab0*/  STL [R1+0xa6c], R11 ;  /* 0x000a6c0b01007387 */ /* 0x000fe20000100800 */
[----:B------:R0:W-:Y:S04]  /*5fac0*/  STL [R1+0x470], R4 ;  /* 0x0004700401007387 */ /* 0x0001e80000100800 */
[----:B0-----:R-:W4:Y:S01]  /*5fad0*/  LDL.LU R4, [R1+0x42c] ;  /* 0x00042c0001047983 */ /* 0x001f220000300800 */
[----:B------:R-:W-:-:S05]  /*5fae0*/  FMUL R13, R20, R13 ;  /* 0x0000000d140d7220 */ /* 0x000fca0000400000 */
[----:B------:R0:W-:Y:S02]  /*5faf0*/  STL [R1+0x468], R13 ;  /* 0x0004680d01007387 */ /* 0x0001e40000100800 */
[C---:B0-----:R-:W-:Y:S02]  /*5fb00*/  FMUL R13, R20.reuse, R2 ;  /* 0x00000002140d7220 */ /* 0x041fe40000400000 */
[C---:B------:R-:W-:Y:S02]  /*5fb10*/  FMUL R2, R20.reuse, R0 ;  /* 0x0000000014027220 */ /* 0x040fe40000400000 */
[C---:B------:R-:W-:Y:S01]  /*5fb20*/  FMUL R0, R20.reuse, R19 ;  /* 0x0000001314007220 */ /* 0x040fe20000400000 */
[----:B------:R0:W-:Y:S02]  /*5fb30*/  STL [R1+0x460], R13 ;  /* 0x0004600d01007387 */ /* 0x0001e40000100800 */
[----:B------:R1:W-:Y:S02]  /*5fb40*/  STL [R1+0x458], R2 ;  /* 0x0004580201007387 */ /* 0x0003e40000100800 */
[----:B------:R1:W-:Y:S02]  /*5fb50*/  STL [R1+0x450], R0 ;  /* 0x0004500001007387 */ /* 0x0003e40000100800 */
[----:B0-----:R-:W-:-:S02]  /*5fb60*/  FMUL R13, R20, R18 ;  /* 0x00000012140d7220 */ /* 0x001fc40000400000 */
[C---:B-1----:R-:W-:Y:S02]  /*5fb70*/  FMUL R2, R20.reuse, R17 ;  /* 0x0000001114027220 */ /* 0x042fe40000400000 */
[C---:B------:R-:W-:Y:S01]  /*5fb80*/  FMUL R0, R20.reuse, R8 ;  /* 0x0000000814007220 */ /* 0x040fe20000400000 */
[----:B------:R0:W-:Y:S01]  /*5fb90*/  STL [R1+0x32c], R13 ;  /* 0x00032c0d01007387 */ /* 0x0001e20000100800 */
[----:B------:R-:W4:Y:S02]  /*5fba0*/  LDL.LU R8, [R1+0x434] ;  /* 0x0004340001087983 */ /* 0x000f240000300800 */
[----:B------:R-:W-:Y:S02]  /*5fbb0*/  STL [R1+0x328], R2 ;  /* 0x0003280201007387 */ /* 0x000fe40000100800 */
[----:B------:R1:W-:Y:S02]  /*5fbc0*/  STL [R1+0x324], R0 ;  /* 0x0003240001007387 */ /* 0x0003e40000100800 */
[----:B0-----:R-:W-:-:S02]  /*5fbd0*/  FMUL R13, R20, R16 ;  /* 0x00000010140d7220 */ /* 0x001fc40000400000 */
[C---:B-1----:R-:W-:Y:S02]  /*5fbe0*/  FMUL R0, R20.reuse, R15 ;  /* 0x0000000f14007220 */ /* 0x042fe40000400000 */
[C---:B------:R-:W-:Y:S01]  /*5fbf0*/  FMUL R2, R20.reuse, R14 ;  /* 0x0000000e14027220 */ /* 0x040fe20000400000 */
[----:B------:R0:W-:Y:S02]  /*5fc00*/  STL [R1+0x320], R13 ;  /* 0x0003200d01007387 */ /* 0x0001e40000100800 */
[----:B------:R1:W-:Y:S02]  /*5fc10*/  STL [R1+0x31c], R0 ;  /* 0x00031c0001007387 */ /* 0x0003e40000100800 */
[----:B------:R1:W-:Y:S01]  /*5fc20*/  STL [R1+0x318], R2 ;  /* 0x0003180201007387 */ /* 0x0003e20000100800 */
[C---:B0-----:R-:W-:Y:S02]  /*5fc30*/  FMUL R13, R20.reuse, R22 ;  /* 0x00000016140d7220 */ /* 0x041fe40000400000 */
[----:B-1----:R-:W-:-:S02]  /*5fc40*/  FMUL R0, R20, R21 ;  /* 0x0000001514007220 */ /* 0x002fc40000400000 */
[C---:B------:R-:W-:Y:S01]  /*5fc50*/  FMUL R2, R20.reuse, R25 ;  /* 0x0000001914027220 */ /* 0x040fe20000400000 */
[----:B------:R0:W-:Y:S02]  /*5fc60*/  STL [R1+0x314], R13 ;  /* 0x0003140d01007387 */ /* 0x0001e40000100800 */
[----:B------:R1:W-:Y:S02]  /*5fc70*/  STL [R1+0x310], R0 ;  /* 0x0003100001007387 */ /* 0x0003e40000100800 */
[----:B------:R1:W-:Y:S01]  /*5fc80*/  STL [R1+0xcc], R2 ;  /* 0x0000cc0201007387 */ /* 0x0003e20000100800 */
[C---:B0-----:R-:W-:Y:S02]  /*5fc90*/  FMUL R13, R20.reuse, R23 ;  /* 0x00000017140d7220 */ /* 0x041fe40000400000 */
[C---:B-1----:R-:W-:Y:S01]  /*5fca0*/  FMUL R0, R20.reuse, R24 ;  /* 0x0000001814007220 */ /* 0x042fe20000400000 */
[----:B------:R-:W-:Y:S01]  /*5fcb0*/  MOV R3, c[0x0][0x1c8] ;  /* 0x0000720000037a02 */ /* 0x000fe20000000f00 */
[----:B------:R-:W-:Y:S01]  /*5fcc0*/  FMUL R2, R20, R7 ;  /* 0x0000000714027220 */ /* 0x000fe20000400000 */
[----:B------:R0:W-:Y:S01]  /*5fcd0*/  STL [R1+0xc8], R13 ;  /* 0x0000c80d01007387 */ /* 0x0001e20000100800 */
[----:B------:R-:W-:-:S02]  /*5fce0*/  IMAD.MOV.U32 R11, RZ, RZ, c[0x0][0x1c8] ;  /* 0x00007200ff0b7624 */ /* 0x000fc400078e00ff */
[----:B------:R-:W4:Y:S02]  /*5fcf0*/  LDL.LU R7, [R1+0x444] ;  /* 0x0004440001077983 */ /* 0x000f240000300800 */
[----:B------:R1:W-:Y:S01]  /*5fd00*/  STL [R1+0xc4], R0 ;  /* 0x0000c40001007387 */ /* 0x0003e20000100800 */
[----:B------:R3:W-:Y:S01]  /*5fd10*/  STL [R1+0xc0], R2 ;  /* 0x0000c00201007387 */ /* 0x0007e20000100800 */
[----:B------:R-:W-:Y:S02]  /*5fd20*/  IMAD R11, R11, 0xc8, RZ ;  /* 0x000000c80b0b7824 */ /* 0x000fe400078e02ff */
[----:B------:R-:W-:Y:S02]  /*5fd30*/  IMAD R3, R3, 0x320, RZ ;  /* 0x0000032003037824 */ /* 0x000fe400078e02ff */
[C---:B0-----:R-:W-:Y:S02]  /*5fd40*/  FMUL R13, R20.reuse, R28 ;  /* 0x0000001c140d7220 */ /* 0x041fe40000400000 */
[----:B-1----:R-:W-:-:S05]  /*5fd50*/  FMUL R0, R20, R29 ;  /* 0x0000001d14007220 */ /* 0x002fca0000400000 */
[----:B------:R2:W-:Y:S01]  /*5fd60*/  STL [R1+0x74], R0 ;  /* 0x0000740001007387 */ /* 0x0005e20000100800 */
[----:B------:R4:W-:Y:S02]  /*5fd70*/  STL [R1+0x70], R13 ;  /* 0x0000700d01007387 */ /* 0x0009e40000100800 */
[----:B---3--:R-:W-:-:S05]  /*5fd80*/  FMUL R2, R20, R6 ;  /* 0x0000000614027220 */ /* 0x008fca0000400000 */
[----:B------:R0:W-:Y:S01]  /*5fd90*/  STL [R1+0x64], R2 ;  /* 0x0000640201007387 */ /* 0x0001e20000100800 */
[----:B------:R-:W3:Y:S02]  /*5fda0*/  LDL.LU R6, [R1+0x44c] ;  /* 0x00044c0001067983 */ /* 0x000ee40000300800 */
[----:B--2---:R-:W-:-:S05]  /*5fdb0*/  FMUL R0, R20, R5 ;  /* 0x0000000514007220 */ /* 0x004fca0000400000 */
[----:B------:R1:W-:Y:S01]  /*5fdc0*/  STL [R1+0x58], R0 ;  /* 0x0000580001007387 */ /* 0x0003e20000100800 */
[----:B----4-:R-:W-:Y:S01]  /*5fdd0*/  LEA.HI.X.SX32 R13, R11, R27, 0x1, P5 ;  /* 0x0000001b0b0d7211 */ /* 0x010fe200028f0eff */
[----:B0-----:R-:W-:Y:S01]  /*5fde0*/  IADD3 R2, P5, R3, R26, RZ ;  /* 0x0000001a03027210 */ /* 0x001fe20007fbe0ff */
[----:B------:R-:W0:Y:S04]  /*5fdf0*/  MUFU.RCP R10, R10 ;  /* 0x0000000a000a7308 */ /* 0x000e280000001000 */
[----:B------:R-:W-:Y:S01]  /*5fe00*/  STL [R1+0x181c], R2 ;  /* 0x00181c0201007387 */ /* 0x000fe20000100800 */
[----:B------:R-:W-:Y:S02]  /*5fe10*/  STL.64 [R1+0xa90], R12 ;  /* 0x000a900c01007387 */ /* 0x000fe40000100a00 */
[----:B------:R-:W-:Y:S02]  /*5fe20*/  STL [R1+0x1818], R26 ;  /* 0x0018181a01007387 */ /* 0x000fe40000100800 */
[----:B------:R-:W-:Y:S02]  /*5fe30*/  STL [R1+0x1814], R27 ;  /* 0x0018141b01007387 */ /* 0x000fe40000100800 */
[C---:B-1----:R-:W-:Y:S01]  /*5fe40*/  FMUL R0, R9.reuse, R4 ;  /* 0x0000000409007220 */ /* 0x042fe20000400000 */
        /* <DEDUP_REMOVED lines=32> */
[----:B------:R-:W4:Y:S02]  /*60050*/  LDL.LU R28, [R1+0x51c] ;  /* 0x00051c00011c7983 */ /* 0x000f240000300800 */
[----:B---3--:R-:W-:-:S05]  /*60060*/  FMUL R6, R9, R6 ;  /* 0x0000000609067220 */ /* 0x008fca0000400000 */
[----:B------:R0:W-:Y:S04]  /*60070*/  STL [R1+0x1574], R6 ;  /* 0x0015740601007387 */ /* 0x0001e80000100800 */
[----:B0-----:R-:W3:Y:S01]  /*60080*/  LDL.LU R6, [R1+0x5a0] ;  /* 0x0005a00001067983 */ /* 0x001ee20000300800 */
[C---:B--2---:R-:W-:Y:S02]  /*60090*/  FMUL R10, R9.reuse, R10 ;  /* 0x0000000a090a7220 */ /* 0x044fe40000400000 */
[C---:B----4-:R-:W-:Y:S02]  /*600a0*/  FMUL R2, R9.reuse, R2 ;  /* 0x0000000209027220 */ /* 0x050fe40000400000 */
[C---:B------:R-:W-:Y:S02]  /*600b0*/  FMUL R26, R9.reuse, R26 ;  /* 0x0000001a091a7220 */ /* 0x040fe40000400000 */
[C---:B------:R-:W-:Y:S01]  /*600c0*/  FMUL R27, R9.reuse, R27 ;  /* 0x0000001b091b7220 */ /* 0x040fe20000400000 */
[----:B------:R0:W-:Y:S01]  /*600d0*/  STL [R1+0x1570], R10 ;  /* 0x0015700a01007387 */ /* 0x0001e20000100800 */
[----:B------:R-:W-:-:S03]  /*600e0*/  FMUL R4, R9, R4 ;  /* 0x0000000409047220 */ /* 0x000fc60000400000 */
[----:B0-----:R-:W2:Y:S01]  /*600f0*/  LDL.LU R10, [R1+0x1820] ;  /* 0x00182000010a7983 */ /* 0x001ea20000300800 */
[----:B------:R0:W-:Y:S03]  /*60100*/  STL [R1+0x156c], R2 ;  /* 0x00156c0201007387 */ /* 0x0001e60000100800 */
[----:B0-----:R-:W4:Y:S01]  /*60110*/  LDL.LU R2, [R1+0x181c] ;  /* 0x00181c0001027983 */ /* 0x001f220000300800 */
[----:B------:R0:W-:Y:S03]  /*60120*/  STL [R1+0x1568], R26 ;  /* 0x0015681a01007387 */ /* 0x0001e60000100800 */
[----:B0-----:R-:W2:Y:S01]  /*60130*/  LDL.LU R26, [R1+0x1818] ;  /* 0x00181800011a7983 */ /* 0x001ea20000300800 */
[----:B------:R0:W-:Y:S03]  /*60140*/  STL [R1+0x1564], R27 ;  /* 0x0015641b01007387 */ /* 0x0001e60000100800 */
[----:B0-----:R-:W2:Y:S01]  /*60150*/  LDL.LU R27, [R1+0x1814] ;  /* 0x00181400011b7983 */ /* 0x001ea20000300800 */
[----:B------:R0:W-:Y:S03]  /*60160*/  STL [R1+0x420], R4 ;  /* 0x0004200401007387 */ /* 0x0001e60000100800 */
[----:B0-----:R-:W4:Y:S01]  /*60170*/  LDL.LU R4, [R1+0x1810] ;  /* 0x0018100001047983 */ /* 0x001f220000300800 */
[----:B------:R-:W-:-:S02]  /*60180*/  FMUL R13, R9, R13 ;  /* 0x0000000d090d7220 */ /* 0x000fc40000400000 */
[C---:B------:R-:W-:Y:S02]  /*60190*/  FMUL R5, R9.reuse, R5 ;  /* 0x0000000509057220 */ /* 0x040fe40000400000 */
[C---:B------:R-:W-:Y:S02]  /*601a0*/  FMUL R12, R9.reuse, R12 ;  /* 0x0000000c090c7220 */ /* 0x040fe40000400000 */
[C---:B------:R-:W-:Y:S01]  /*601b0*/  FMUL R3, R9.reuse, R3 ;  /* 0x0000000309037220 */ /* 0x040fe20000400000 */
[----:B------:R-:W-:Y:S01]  /*601c0*/  STL [R1+0x41c], R13 ;  /* 0x00041c0d01007387 */ /* 0x000fe20000100800 */
[----:B------:R0:W-:Y:S03]  /*601d0*/  STL [R1+0x418], R5 ;  /* 0x0004180501007387 */ /* 0x0001e60000100800 */
[----:B0-----:R-:W4:Y:S01]  /*601e0*/  LDL.LU R5, [R1+0x5a4] ;  /* 0x0005a40001057983 */ /* 0x001f220000300800 */
[----:B------:R-:W-:Y:S02]  /*601f0*/  STL [R1+0x414], R12 ;  /* 0x0004140c01007387 */ /* 0x000fe40000100800 */
[----:B------:R0:W-:Y:S02]  /*60200*/  STL [R1+0x410], R3 ;  /* 0x0004100301007387 */ /* 0x0001e40000100800 */
[----:B0-----:R-:W-:-:S02]  /*60210*/  FMUL R3, R9, R11 ;  /* 0x0000000b09037220 */ /* 0x001fc40000400000 */
[----:B------:R-:W-:-:S03]  /*60220*/  FMUL R11, R9, R0 ;  /* 0x00000000090b7220 */ /* 0x000fc60000400000 */
[----:B------:R0:W-:Y:S01]  /*60230*/  STL [R1+0x40c], R3 ;  /* 0x00040c0301007387 */ /* 0x0001e20000100800 */
[C---:B------:R-:W-:Y:S02]  /*60240*/  FMUL R0, R9.reuse, R19 ;  /* 0x0000001309007220 */ /* 0x040fe40000400000 */
        /* <DEDUP_REMOVED lines=9> */
[----:B------:R-:W4:Y:S01]  /*602e0*/  LDL.LU R8, [R1+0x5a8] ;  /* 0x0005a80001087983 */ /* 0x000f220000300800 */
[----:B------:R0:W-:Y:S02]  /*602f0*/  STL [R1+0x2e4], R3 ;  /* 0x0002e40301007387 */ /* 0x0001e40000100800 */
[----:B------:R1:W-:Y:S01]  /*60300*/  STL [R1+0x2e0], R0 ;  /* 0x0002e00001007387 */ /* 0x0003e20000100800 */
[----:B------:R1:W-:Y:S01]  /*60310*/  STL [R1+0x2dc], R11 ;  /* 0x0002dc0b01007387 */ /* 0x0003e20000100800 */
        /* <DEDUP_REMOVED lines=9> */
[----:B------:R0:W-:Y:S01]  /*603b0*/  STL [R1+0x7c], R3 ;  /* 0x00007c0301007387 */ /* 0x0001e20000100800 */
[----:B------:R-:W-:Y:S01]  /*603c0*/  MOV R12, c[0x0][0x1c8] ;  /* 0x00007200000c7a02 */ /* 0x000fe20000000f00 */
[----:B------:R1:W-:Y:S01]  /*603d0*/  STL [R1+0x78], R0 ;  /* 0x0000780001007387 */ /* 0x0003e20000100800 */
[----:B------:R-:W-:Y:S01]  /*603e0*/  MOV R13, c[0x0][0x1c8] ;  /* 0x00007200000d7a02 */ /* 0x000fe20000000f00 */
[----:B------:R1:W-:Y:S01]  /*603f0*/  STL [R1+0x6c], R11 ;  /* 0x00006c0b01007387 */ /* 0x0003e20000100800 */
[C---:B0-----:R-:W-:Y:S02]  /*60400*/  FMUL R3, R9.reuse, R24 ;  /* 0x0000001809037220 */ /* 0x041fe40000400000 */
[----:B-1----:R-:W-:Y:S02]  /*60410*/  FMUL R0, R9, R7 ;  /* 0x0000000709007220 */ /* 0x002fe40000400000 */
[----:B------:R-:W4:Y:S01]  /*60420*/  LDL.LU R7, [R1+0x5ac] ;  /* 0x0005ac0001077983 */ /* 0x000f220000300800 */
[----:B------:R0:W-:Y:S02]  /*60430*/  STL [R1+0x68], R3 ;  /* 0x0000680301007387 */ /* 0x0001e40000100800 */
[----:B------:R-:W-:-:S02]  /*60440*/  IMAD R12, R12, 0x190, RZ ;  /* 0x000001900c0c7824 */ /* 0x000fc400078e02ff */
[----:B------:R-:W-:Y:S01]  /*60450*/  IMAD R13, R13, 0x322, RZ ;  /* 0x000003220d0d7824 */ /* 0x000fe200078e02ff */
[----:B------:R3:W-:Y:S01]  /*60460*/  STL [R1+0x60], R0 ;  /* 0x0000600001007387 */ /* 0x0007e20000100800 */
[C---:B------:R-:W-:Y:S02]  /*60470*/  FMUL R11, R9.reuse, R28 ;  /* 0x0000001c090b7220 */ /* 0x040fe40000400000 */
[----:B0-----:R-:W-:-:S05]  /*60480*/  FMUL R3, R9, R29 ;  /* 0x0000001d09037220 */ /* 0x001fca0000400000 */
[----:B------:R2:W-:Y:S01]  /*60490*/  STL [R1+0x5c], R3 ;  /* 0x00005c0301007387 */ /* 0x0005e20000100800 */
[----:B------:R-:W-:Y:S02]  /*604a0*/  STL [R1+0x54], R11 ;  /* 0x0000540b01007387 */ /* 0x000fe40000100800 */
[----:B---3--:R-:W-:-:S05]  /*604b0*/  FMUL R0, R9, R6 ;  /* 0x0000000609007220 */ /* 0x008fca0000400000 */
[----:B------:R-:W-:Y:S01]  /*604c0*/  STL [R1+0x50], R0 ;  /* 0x0000500001007387 */ /* 0x000fe20000100800 */
[----:B--2---:R-:W-:Y:S01]  /*604d0*/  LEA.HI.X.SX32 R3, R12, R27, 0x1, P5 ;  /* 0x0000001b0c037211 */ /* 0x004fe200028f0eff */
[----:B------:R-:W-:Y:S01]  /*604e0*/  IADD3 R14, P5, R13, R26, RZ ;  /* 0x0000001a0d0e7210 */ /* 0x000fe20007fbe0ff */
[----:B----4-:R-:W0:Y:S04]  /*604f0*/  MUFU.RCP R4, R4 ;  /* 0x0000000400047308 */ /* 0x010e280000001000 */
[----:B------:R-:W-:Y:S01]  /*60500*/  STL [R1+0x1804], R14 ;  /* 0x0018040e01007387 */ /* 0x000fe20000100800 */
[----:B------:R-:W-:Y:S02]  /*60510*/  STL [R1+0x1800], R26 ;  /* 0x0018001a01007387 */ /* 0x000fe40000100800 */
[----:B------:R-:W-:Y:S02]  /*60520*/  STL.64 [R1+0xb68], R2 ;  /* 0x000b680201007387 */ /* 0x000fe40000100a00 */
[----:B------:R-:W-:Y:S01]  /*60530*/  STL [R1+0x17fc], R27 ;  /* 0x0017fc1b01007387 */ /* 0x000fe20000100800 */
[----:B0-----:R0:W-:Y:S04]  /*60540*/  STL [R1+0x1808], R4 ;  /* 0x0018080401007387 */ /* 0x0011e80000100800 */
[----:B0-----:R-:W2:Y:S01]  /*60550*/  LDL.LU R4, [R1+0x5b4] ;  /* 0x0005b40001047983 */ /* 0x001ea20000300800 */
[----:B------:R-:W-:-:S03]  /*60560*/  FMUL R0, R10, R5 ;  /* 0x000000050a007220 */ /* 0x000fc60000400000 */
[----:B--2---:R0:W-:Y:S02]  /*60570*/  STL [R1+0x180c], R4 ;  /* 0x00180c0401007387 */ /* 0x0041e40000100800 */
[----:B------:R1:W-:Y:S02]  /*60580*/  STL [R1+0x1540], R0 ;  /* 0x0015400001007387 */ /* 0x0003e40000100800 */
[----:B0-----:R-:W2:Y:S01]  /*60590*/  LDL.LU R4, [R1+0x5b0] ;  /* 0x0005b00001047983 */ /* 0x001ea20000300800 */
[----:B------:R-:W3:Y:S02]  /*605a0*/  LDL.LU R14, [R1+0x5b8] ;  /* 0x0005b800010e7983 */ /* 0x000ee40000300800 */
[----:B------:R-:W4:Y:S02]  /*605b0*/  LDL.LU R26, [R1+0x5c0] ;  /* 0x0005c000011a7983 */ /* 0x000f240000300800 */
[----:B------:R-:W3:Y:S01]  /*605c0*/  LDL.LU R27, [R1+0x5c8] ;  /* 0x0005c800011b7983 */ /* 0x000ee20000300800 */
[----:B------:R-:W3:Y:S01]  /*605d0*/  LDL.LU R5, [R1+0x5d0] ;  /* 0x0005d00001057983 */ /* 0x000ee20000300800 */
[----:B-1----:R-:W-:-:S02]  /*605e0*/  FMUL R0, R10, R8 ;  /* 0x000000080a007220 */ /* 0x002fc40000400000 */
[----:B------:R-:W3:Y:S02]  /*605f0*/  LDL.LU R2, [R1+0x5d8] ;  /* 0x0005d80001027983 */ /* 0x000ee40000300800 */
[----:B------:R-:W3:Y:S01]  /*60600*/  LDL.LU R6, [R1+0x5e0] ;  /* 0x0005e00001067983 */ /* 0x000ee20000300800 */
[----:B------:R-:W3:Y:S01]  /*60610*/  LDL.LU R11, [R1+0x5e8] ;  /* 0x0005e800010b7983 */ /* 0x000ee20000300800 */
[----:B------:R-:W3:Y:S02]  /*60620*/  LDL.LU R15, [R1+0x5f0] ;  /* 0x0005f000010f7983 */ /* 0x000ee40000300800 */
[----:B------:R0:W-:Y:S02]  /*60630*/  STL [R1+0x153c], R0 ;  /* 0x00153c0001007387 */ /* 0x0001e40000100800 */
[----:B------:R-:W3:Y:S01]  /*60640*/  LDL.LU R13, [R1+0x5f8] ;  /* 0x0005f800010d7983 */ /* 0x000ee20000300800 */
[----:B------:R-:W3:Y:S01]  /*60650*/  LDL.LU R12, [R1+0x600] ;  /* 0x00060000010c7983 */ /* 0x000ee20000300800 */
[----:B------:R-:W-:-:S03]  /*60660*/  FMUL R7, R10, R7 ;  /* 0x000000070a077220 */ /* 0x000fc60000400000 */
[----:B0-----:R-:W4:Y:S01]  /*60670*/  LDL.LU R0, [R1+0x608] ;  /* 0x0006080001007983 */ /* 0x001f220000300800 */
[----:B------:R-:W4:Y:S02]  /*60680*/  LDL.LU R9, [R1+0x610] ;  /* 0x0006100001097983 */ /* 0x000f240000300800 */
[----:B------:R-:W4:Y:S02]  /*60690*/  LDL.LU R3, [R1+0x618] ;  /* 0x0006180001037983 */ /* 0x000f240000300800 */
[----:B------:R-:W4:Y:S01]  /*606a0*/  LDL.LU R20, [R1+0x620] ;  /* 0x0006200001147983 */ /* 0x000f220000300800 */
[----:B------:R-:W4:Y:S01]  /*606b0*/  LDL.LU R28, [R1+0x628] ;  /* 0x00062800011c7983 */ /* 0x000f220000300800 */
[----:B------:R-:W4:Y:S02]  /*606c0*/  LDL.LU R19, [R1+0x630] ;  /* 0x0006300001137983 */ /* 0x000f240000300800 */
[----:B------:R-:W4:Y:S02]  /*606d0*/  LDL.LU R18, [R1+0x638] ;  /* 0x0006380001127983 */ /* 0x000f240000300800 */
[----:B------:R0:W-:Y:S01]  /*606e0*/  STL [R1+0x1538], R7 ;  /* 0x0015380701007387 */ /* 0x0001e20000100800 */
        /* <DEDUP_REMOVED lines=9> */
[----:B0-----:R-:W4:Y:S02]  /*60780*/  LDL.LU R7, [R1+0x690] ;  /* 0x0006900001077983 */ /* 0x001f240000300800 */
[----:B--2---:R-:W-:-:S05]  /*60790*/  FMUL R4, R10, R4 ;  /* 0x000000040a047220 */ /* 0x004fca0000400000 */
[----:B------:R0:W-:Y:S04]  /*607a0*/  STL [R1+0x1534], R4 ;  /* 0x0015340401007387 */ /* 0x0001e80000100800 */
[----:B0-----:R-:W2:Y:S01]  /*607b0*/  LDL.LU R4, [R1+0x180c] ;  /* 0x00180c0001047983 */ /* 0x001ea20000300800 */
[C---:B---3--:R-:W-:Y:S02]  /*607c0*/  FMUL R14, R10.reuse, R14 ;  /* 0x0000000e0a0e7220 */ /* 0x048fe40000400000 */
[C---:B----4-:R-:W-:Y:S02]  /*607d0*/  FMUL R26, R10.reuse, R26 ;  /* 0x0000001a0a1a7220 */ /* 0x050fe40000400000 */
[C---:B------:R-:W-:Y:S02]  /*607e0*/  FMUL R27, R10.reuse, R27 ;  /* 0x0000001b0a1b7220 */ /* 0x040fe40000400000 */
[----:B------:R-:W-:-:S02]  /*607f0*/  FMUL R5, R10, R5 ;  /* 0x000000050a057220 */ /* 0x000fc40000400000 */
[C---:B------:R-:W-:Y:S02]  /*60800*/  FMUL R2, R10.reuse, R2 ;  /* 0x000000020a027220 */ /* 0x040fe40000400000 */
[C---:B------:R-:W-:Y:S02]  /*60810*/  FMUL R6, R10.reuse, R6 ;  /* 0x000000060a067220 */ /* 0x040fe40000400000 */
[C---:B------:R-:W-:Y:S02]  /*60820*/  FMUL R11, R10.reuse, R11 ;  /* 0x0000000b0a0b7220 */ /* 0x040fe40000400000 */
[C---:B------:R-:W-:Y:S02]  /*60830*/  FMUL R15, R10.reuse, R15 ;  /* 0x0000000f0a0f7220 */ /* 0x040fe40000400000 */
[----:B--2---:R-:W-:-:S05]  /*60840*/  FMUL R4, R10, R4 ;  /* 0x000000040a047220 */ /* 0x004fca0000400000 */
        /* <DEDUP_REMOVED lines=9> */
[----:B0-----:R-:W3:Y:S01]  /*608e0*/  LDL.LU R5, [R1+0x17f8] ;  /* 0x0017f80001057983 */ /* 0x001ee20000300800 */
[----:B------:R-:W-:Y:S02]  /*608f0*/  STL [R1+0x3fc], R2 ;  /* 0x0003fc0201007387 */ /* 0x000fe40000100800 */
[----:B------:R0:W-:Y:S02]  /*60900*/  STL [R1+0x3f8], R6 ;  /* 0x0003f80601007387 */ /* 0x0001e40000100800 */
[----:B0-----:R-:W3:Y:S01]  /*60910*/  LDL.LU R6, [R1+0x5bc] ;  /* 0x0005bc0001067983 */ /* 0x001ee20000300800 */
[----:B------:R-:W-:Y:S02]  /*60920*/  STL [R1+0x3f4], R11 ;  /* 0x0003f40b01007387 */ /* 0x000fe40000100800 */
[----:B------:R0:W-:Y:S02]  /*60930*/  STL [R1+0x3f0], R15 ;  /* 0x0003f00f01007387 */ /* 0x0001e40000100800 */
[----:B0-----:R-:W-:-:S02]  /*60940*/  FMUL R15, R10, R13 ;  /* 0x0000000d0a0f7220 */ /* 0x001fc40000400000 */
[C---:B------:R-:W-:Y:S02]  /*60950*/  FMUL R13, R10.reuse, R12 ;  /* 0x0000000c0a0d7220 */ /* 0x040fe40000400000 */
[C---:B------:R-:W-:Y:S02]  /*60960*/  FMUL R12, R10.reuse, R0 ;  /* 0x000000000a0c7220 */ /* 0x040fe40000400000 */
[C---:B------:R-:W-:Y:S02]  /*60970*/  FMUL R0, R10.reuse, R9 ;  /* 0x000000090a007220 */ /* 0x040fe40000400000 */
[C---:B------:R-:W-:Y:S01]  /*60980*/  FMUL R9, R10.reuse, R3 ;  /* 0x000000030a097220 */ /* 0x040fe20000400000 */
[----:B------:R-:W-:Y:S01]  /*60990*/  STL [R1+0x3ec], R15 ;  /* 0x0003ec0f01007387 */ /* 0x000fe20000100800 */
[----:B------:R-:W-:Y:S02]  /*609a0*/  STL [R1+0x3e8], R13 ;  /* 0x0003e80d01007387 */ /* 0x000fe40000100800 */
[----:B------:R-:W-:Y:S02]  /*609b0*/  STL [R1+0x3e4], R12 ;  /* 0x0003e40c01007387 */ /* 0x000fe40000100800 */
[C---:B------:R-:W-:Y:S01]  /*609c0*/  FMUL R3, R10.reuse, R20 ;  /* 0x000000140a037220 */ /* 0x040fe20000400000 */
[----:B------:R0:W-:Y:S01]  /*609d0*/  STL [R1+0x1cc], R0 ;  /* 0x0001cc0001007387 */ /* 0x0001e20000100800 */
[----:B------:R1:W-:Y:S02]  /*609e0*/  STL [R1+0x1c8], R9 ;  /* 0x0001c80901007387 */ /* 0x0003e40000100800 */
[----:B0-----:R-:W-:-:S02]  /*609f0*/  FMUL R0, R10, R28 ;  /* 0x0000001c0a007220 */ /* 0x001fc40000400000 */
[C---:B-1----:R-:W-:Y:S01]  /*60a00*/  FMUL R9, R10.reuse, R19 ;  /* 0x000000130a097220 */ /* 0x042fe20000400000 */
[----:B------:R-:W3:Y:S01]  /*60a10*/  LDL.LU R28, [R1+0x5c4] ;  /* 0x0005c400011c7983 */ /* 0x000ee20000300800 */
[----:B------:R0:W-:Y:S02]  /*60a20*/  STL [R1+0x1c4], R3 ;  /* 0x0001c40301007387 */ /* 0x0001e40000100800 */
[----:B------:R1:W-:Y:S01]  /*60a30*/  STL [R1+0x1c0], R0 ;  /* 0x0001c00001007387 */ /* 0x0003e20000100800 */
[----:B------:R1:W-:Y:S01]  /*60a40*/  STL [R1+0x1bc], R9 ;  /* 0x0001bc0901007387 */ /* 0x0003e20000100800 */
[C---:B0-----:R-:W-:Y:S02]  /*60a50*/  FMUL R3, R10.reuse, R18 ;  /* 0x000000120a037220 */ /* 0x041fe40000400000 */
[C---:B-1----:R-:W-:Y:S02]  /*60a60*/  FMUL R0, R10.reuse, R17 ;  /* 0x000000110a007220 */ /* 0x042fe40000400000 */
[----:B------:R-:W-:Y:S01]  /*60a70*/  FMUL R9, R10, R16 ;  /* 0x000000100a097220 */ /* 0x000fe20000400000 */
[----:B------:R0:W-:Y:S02]  /*60a80*/  STL [R1+0x1b8], R3 ;  /* 0x0001b80301007387 */ /* 0x0001e40000100800 */
[----:B------:R1:W-:Y:S02]  /*60a90*/  STL [R1+0x1b4], R0 ;  /* 0x0001b40001007387 */ /* 0x0003e40000100800 */
[----:B------:R1:W-:Y:S01]  /*60aa0*/  STL [R1+0x1b0], R9 ;  /* 0x0001b00901007387 */ /* 0x0003e20000100800 */
[----:B------:R-:W-:Y:S01]  /*60ab0*/  MOV R2, c[0x0][0x1c8] ;  /* 0x0000720000027a02 */ /* 0x000fe20000000f00 */
[----:B------:R-:W-:-:S02]  /*60ac0*/  IMAD.MOV.U32 R11, RZ, RZ, c[0x0][0x1c8] ;  /* 0x00007200ff0b7624 */ /* 0x000fc400078e00ff */
[C---:B0-----:R-:W-:Y:S02]  /*60ad0*/  FMUL R3, R10.reuse, R22 ;  /* 0x000000160a037220 */ /* 0x041fe40000400000 */
[C---:B-1----:R-:W-:Y:S02]  /*60ae0*/  FMUL R0, R10.reuse, R21 ;  /* 0x000000150a007220 */ /* 0x042fe40000400000 */
[----:B------:R-:W-:Y:S01]  /*60af0*/  FMUL R9, R10, R25 ;  /* 0x000000190a097220 */ /* 0x000fe20000400000 */
[----:B------:R0:W-:Y:S02]  /*60b00*/  STL [R1+0x4c], R3 ;  /* 0x00004c0301007387 */ /* 0x0001e40000100800 */
[----:B------:R1:W-:Y:S02]  /*60b10*/  STL [R1+0x48], R0 ;  /* 0x0000480001007387 */ /* 0x0003e40000100800 */
[----:B------:R-:W-:Y:S02]  /*60b20*/  IMAD R11, R11, 0x191, RZ ;  /* 0x000001910b0b7824 */ /* 0x000fe400078e02ff */
[----:B------:R-:W-:Y:S01]  /*60b30*/  IMAD R2, R2, 0x192, RZ ;  /* 0x0000019202027824 */ /* 0x000fe200078e02ff */
[----:B------:R1:W-:Y:S01]  /*60b40*/  STL [R1+0x44], R9 ;  /* 0x0000440901007387 */ /* 0x0003e20000100800 */
[----:B0-----:R-:W-:-:S02]  /*60b50*/  FMUL R3, R10, R23 ;  /* 0x000000170a037220 */ /* 0x001fc40000400000 */
[C---:B-1----:R-:W-:Y:S02]  /*60b60*/  FMUL R0, R10.reuse, R24 ;  /* 0x000000180a007220 */ /* 0x042fe40000400000 */
[C---:B------:R-:W-:Y:S01]  /*60b70*/  FMUL R9, R10.reuse, R29 ;  /* 0x0000001d0a097220 */ /* 0x040fe20000400000 */
[----:B------:R0:W-:Y:S02]  /*60b80*/  STL [R1+0x40], R3 ;  /* 0x0000400301007387 */ /* 0x0001e40000100800 */
[----:B------:R1:W-:Y:S02]  /*60b90*/  STL [R1+0x2c], R0 ;  /* 0x00002c0001007387 */ /* 0x0003e40000100800 */
[----:B------:R-:W-:Y:S01]  /*60ba0*/  STL [R1+0x28], R9 ;  /* 0x0000280901007387 */ /* 0x000fe20000100800 */
[C---:B0-----:R-:W-:Y:S02]  /*60bb0*/  FMUL R3, R10.reuse, R8 ;  /* 0x000000080a037220 */ /* 0x041fe40000400000 */
[----:B-1----:R-:W-:Y:S01]  /*60bc0*/  FMUL R0, R10, R7 ;  /* 0x000000070a007220 */ /* 0x002fe20000400000 */
[----:B------:R-:W3:Y:S02]  /*60bd0*/  LDL.LU R8, [R1+0x5cc] ;  /* 0x0005cc0001087983 */ /* 0x000ee40000300800 */
[----:B------:R-:W-:Y:S02]  /*60be0*/  STL [R1+0x1c], R3 ;  /* 0x00001c0301007387 */ /* 0x000fe40000100800 */
[----:B------:R-:W-:Y:S01]  /*60bf0*/  STL [R1+0x18], R0 ;  /* 0x0000180001007387 */ /* 0x000fe20000100800 */
[----:B--2---:R-:W-:Y:S01]  /*60c00*/  LEA.HI.X.SX32 R15, R11, R27, 0x1, P5 ;  /* 0x0000001b0b0f7211 */ /* 0x004fe200028f0eff */
[----:B----4-:R-:W-:Y:S01]  /*60c10*/  IADD3 R12, P5, R2, R26, RZ ;  /* 0x0000001a020c7210 */ /* 0x010fe20007fbe0ff */
[----:B---3--:R-:W0:Y:S04]  /*60c20*/  MUFU.RCP R5, R5 ;  /* 0x0000000500057308 */ /* 0x008e280000001000 */
        /* <DEDUP_REMOVED lines=33> */
[----:B------:R0:W-:Y:S02]  /*60e40*/  STL [R1+0x14f0], R8 ;  /* 0x0014f00801007387 */ /* 0x0001e40000100800 */
[----:B------:R-:W4:Y:S01]  /*60e50*/  LDL.LU R22, [R1+0x67c] ;  /* 0x00067c0001167983 */ /* 0x000f220000300800 */
[----:B------:R-:W4:Y:S01]  /*60e60*/  LDL.LU R21, [R1+0x684] ;  /* 0x0006840001157983 */ /* 0x000f220000300800 */
[----:B------:R-:W4:Y:S02]  /*60e70*/  LDL.LU R25, [R1+0x68c] ;  /* 0x00068c0001197983 */ /* 0x000f240000300800 */
[----:B------:R-:W4:Y:S02]  /*60e80*/  LDL.LU R23, [R1+0x694] ;  /* 0x0006940001177983 */ /* 0x000f240000300800 */
[----:B------:R-:W4:Y:S01]  /*60e90*/  LDL.LU R24, [R1+0x698] ;  /* 0x0006980001187983 */ /* 0x000f220000300800 */
[----:B------:R-:W4:Y:S04]  /*60ea0*/  LDL.LU R29, [R1+0x69c] ;  /* 0x00069c00011d7983 */ /* 0x000f280000300800 */
[----:B0-----:R-:W4:Y:S01]  /*60eb0*/  LDL.LU R8, [R1+0x6a0] ;  /* 0x0006a00001087983 */ /* 0x001f220000300800 */
        /* <DEDUP_REMOVED lines=31> */
[C---:B------:R-:W-:Y:S01]  /*610b0*/  FMUL R10, R4.reuse, R20 ;  /* 0x00000014040a7220 */ /* 0x040fe20000400000 */
[----:B------:R-:W-:Y:S01]  /*610c0*/  STL [R1+0x3b4], R13 ;  /* 0x0003b40d01007387 */ /* 0x000fe20000100800 */
[----:B------:R-:W-:Y:S02]  /*610d0*/  STL [R1+0x3a4], R11 ;  /* 0x0003a40b01007387 */ /* 0x000fe40000100800 */
        /* <DEDUP_REMOVED lines=12> */
[----:B------:R-:W3:Y:S01]  /*611a0*/  LDL.LU R28, [R1+0x6a8] ;  /* 0x0006a800011c7983 */ /* 0x000ee20000300800 */
[----:B------:R0:W-:Y:S02]  /*611b0*/  STL [R1+0x160], R2 ;  /* 0x0001600201007387 */ /* 0x0001e40000100800 */
[----:B------:R1:W-:Y:S01]  /*611c0*/  STL [R1+0x158], R0 ;  /* 0x0001580001007387 */ /* 0x0003e20000100800 */
[----:B------:R1:W-:Y:S01]  /*611d0*/  STL [R1+0x150], R10 ;  /* 0x0001500a01007387 */ /* 0x0003e20000100800 */
[C---:B0-----:R-:W-:Y:S02]  /*611e0*/  FMUL R2, R4.reuse, R14 ;  /* 0x0000000e04027220 */ /* 0x041fe40000400000 */
[C---:B-1----:R-:W-:Y:S02]  /*611f0*/  FMUL R0, R4.reuse, R22 ;  /* 0x0000001604007220 */ /* 0x042fe40000400000 */
[C---:B------:R-:W-:Y:S01]  /*61200*/  FMUL R10, R4.reuse, R21 ;  /* 0x00000015040a7220 */ /* 0x040fe20000400000 */
[----:B------:R0:W-:Y:S02]  /*61210*/  STL [R1+0x3c], R2 ;  /* 0x00003c0201007387 */ /* 0x0001e40000100800 */
[----:B------:R1:W-:Y:S02]  /*61220*/  STL [R1+0x38], R0 ;  /* 0x0000380001007387 */ /* 0x0003e40000100800 */
        /* <DEDUP_REMOVED lines=8> */
[----:B-1----:R-:W-:-:S03]  /*612b0*/  FMUL R0, R4, R8 ;  /* 0x0000000804007220 */ /* 0x002fc60000400000 */
[----:B------:R-:W-:Y:S02]  /*612c0*/  STL [R1+0x14], R2 ;  /* 0x0000140201007387 */ /* 0x000fe40000100800 */
[----:B------:R-:W-:Y:S02]  /*612d0*/  STL [R1+0x10], R0 ;  /* 0x0000100001007387 */ /* 0x000fe40000100800 */
[----:B------:R-:W3:Y:S01]  /*612e0*/  LDL.LU R23, [R1+0x6b0] ;  /* 0x0006b00001177983 */ /* 0x000ee20000300800 */
[----:B------:R-:W-:-:S05]  /*612f0*/  MOV R9, c[0x0][0x1c8] ;  /* 0x0000720000097a02 */ /* 0x000fca0000000f00 */
[----:B------:R-:W-:-:S05]  /*61300*/  IMAD R9, R9, 0xc9, RZ ;  /* 0x000000c909097824 */ /* 0x000fca00078e02ff */
[----:B--2---:R-:W-:Y:S01]  /*61310*/  LEA.HI.X.SX32 R13, R9, R27, 0x1, P5 ;  /* 0x0000001b090d7211 */ /* 0x004fe200028f0eff */
[----:B---3--:R0:W-:Y:S04]  /*61320*/  STL [R1+0x17dc], R23 ;  /* 0x0017dc1701007387 */ /* 0x0081e80000100800 */
[----:B------:R-:W-:Y:S01]  /*61330*/  STL.64 [R1+0xa78], R12 ;  /* 0x000a780c01007387 */ /* 0x000fe20000100a00 */
[----:B0-----:R-:W2:Y:S01]  /*61340*/  LDL.LU R23, [R1+0x6ac] ;  /* 0x0006ac0001177983 */ /* 0x001ea20000300800 */
[----:B------:R-:W-:Y:S01]  /*61350*/  MOV R3, c[0x0][0x1c8] ;  /* 0x0000720000037a02 */ /* 0x000fe20000000f00 */
[----:B------:R-:W-:Y:S02]  /*61360*/  FMUL R0, R5, R7 ;  /* 0x0000000705007220 */ /* 0x000fe40000400000 */
[----:B------:R-:W3:Y:S02]  /*61370*/  LDL.LU R27, [R1+0x6b4] ;  /* 0x0006b400011b7983 */ /* 0x000ee40000300800 */
[----:B------:R-:W-:-:S05]  /*61380*/  IMAD R3, R3, 0x324, RZ ;  /* 0x0000032403037824 */ /* 0x000fca00078e02ff */
[----:B----4-:R-:W-:-:S05]  /*61390*/  IADD3 R10, P5, R3, R26, RZ ;  /* 0x0000001a030a7210 */ /* 0x010fca0007fbe0ff */
[----:B------:R0:W-:Y:S04]  /*613a0*/  STL [R1+0x17d8], R10 ;  /* 0x0017d80a01007387 */ /* 0x0001e80000100800 */
[----:B0-----:R-:W4:Y:S01]  /*613b0*/  LDL.LU R10, [R1+0x6b8] ;  /* 0x0006b800010a7983 */ /* 0x001f220000300800 */
[----:B------:R-:W3:Y:S02]  /*613c0*/  LDL.LU R7, [R1+0x8f0] ;  /* 0x0008f00001077983 */ /* 0x000ee40000300800 */
[----:B------:R0:W-:Y:S02]  /*613d0*/  STL [R1+0x1484], R0 ;  /* 0x0014840001007387 */ /* 0x0001e40000100800 */
[----:B------:R-:W3:Y:S01]  /*613e0*/  LDL.LU R4, [R1+0x900] ;  /* 0x0009000001047983 */ /* 0x000ee20000300800 */
[----:B------:R-:W3:Y:S01]  /*613f0*/  LDL.LU R2, [R1+0x90c] ;  /* 0x00090c0001027983 */ /* 0x000ee20000300800 */
[----:B------:R-:W3:Y:S02]  /*61400*/  LDL.LU R11, [R1+0x918] ;  /* 0x00091800010b7983 */ /* 0x000ee40000300800 */
[----:B------:R-:W3:Y:S02]  /*61410*/  LDL.LU R3, [R1+0x928] ;  /* 0x0009280001037983 */ /* 0x000ee40000300800 */
[----:B------:R-:W3:Y:S02]  /*61420*/  LDL.LU R9, [R1+0x930] ;  /* 0x0009300001097983 */ /* 0x000ee40000300800 */
[C---:B------:R-:W-:Y:S01]  /*61430*/  FMUL R14, R5.reuse, R28 ;  /* 0x0000001c050e7220 */ /* 0x040fe20000400000 */
[----:B0-----:R-:W3:Y:S01]  /*61440*/  LDL.LU R0, [R1+0x940] ;  /* 0x0009400001007983 */ /* 0x001ee20000300800 */
[----:B------:R-:W3:Y:S02]  /*61450*/  LDL.LU R13, [R1+0x958] ;  /* 0x00095800010d7983 */ /* 0x000ee40000300800 */
[----:B------:R-:W3:Y:S02]  /*61460*/  LDL.LU R12, [R1+0x960] ;  /* 0x00096000010c7983 */ /* 0x000ee40000300800 */
[----:B------:R-:W3:Y:S01]  /*61470*/  LDL.LU R20, [R1+0x96c] ;  /* 0x00096c0001147983 */ /* 0x000ee20000300800 */
[----:B------:R-:W3:Y:S01]  /*61480*/  LDL.LU R8, [R1+0x97c] ;  /* 0x00097c0001087983 */ /* 0x000ee20000300800 */
[----:B------:R-:W3:Y:S02]  /*61490*/  LDL.LU R19, [R1+0x984] ;  /* 0x0009840001137983 */ /* 0x000ee40000300800 */
[----:B------:R-:W3:Y:S02]  /*614a0*/  LDL.LU R18, [R1+0x990] ;  /* 0x0009900001127983 */ /* 0x000ee40000300800 */
[----:B------:R0:W-:Y:S01]  /*614b0*/  STL [R1+0x1480], R14 ;  /* 0x0014800e01007387 */ /* 0x0001e20000100800 */
[----:B------:R-:W3:Y:S01]  /*614c0*/  LDL.LU R17, [R1+0x998] ;  /* 0x0009980001117983 */ /* 0x000ee20000300800 */
[----:B------:R-:W3:Y:S02]  /*614d0*/  LDL.LU R16, [R1+0x9a0] ;  /* 0x0009a00001107983 */ /* 0x000ee40000300800 */
[----:B------:R-:W3:Y:S01]  /*614e0*/  LDL.LU R15, [R1+0x9a8] ;  /* 0x0009a800010f7983 */ /* 0x000ee20000300800 */
[----:B0-----:R-:W3:Y:S01]  /*614f0*/  LDL.LU R14, [R1+0x9b0] ;  /* 0x0009b000010e7983 */ /* 0x001ee20000300800 */
[----:B------:R-:W3:Y:S02]  /*61500*/  LDL.LU R22, [R1+0x9b8] ;  /* 0x0009b80001167983 */ /* 0x000ee40000300800 */
[----:B------:R-:W3:Y:S02]  /*61510*/  LDL.LU R21, [R1+0x9c0] ;  /* 0x0009c00001157983 */ /* 0x000ee40000300800 */
[----:B------:R-:W3:Y:S01]  /*61520*/  LDL.LU R25, [R1+0x9c8] ;  /* 0x0009c80001197983 */ /* 0x000ee20000300800 */
[----:B------:R-:W3:Y:S01]  /*61530*/  LDL.LU R26, [R1+0x9d4] ;  /* 0x0009d400011a7983 */ /* 0x000ee20000300800 */
[----:B------:R-:W3:Y:S02]  /*61540*/  LDL.LU R24, [R1+0x9dc] ;  /* 0x0009dc0001187983 */ /* 0x000ee40000300800 */
[----:B------:R-:W3:Y:S02]  /*61550*/  LDL.LU R29, [R1+0x9e8] ;  /* 0x0009e800011d7983 */ /* 0x000ee40000300800 */
[----:B------:R-:W3:Y:S02]  /*61560*/  LDL.LU R28, [R1+0x9f0] ;  /* 0x0009f000011c7983 */ /* 0x000ee40000300800 */
[----:B--2---:R-:W-:-:S05]  /*61570*/  FMUL R23, R5, R23 ;  /* 0x0000001705177220 */ /* 0x004fca0000400000 */
[----:B------:R0:W-:Y:S04]  /*61580*/  STL [R1+0x147c], R23 ;  /* 0x00147c1701007387 */ /* 0x0001e80000100800 */
[----:B0-----:R-:W2:Y:S01]  /*61590*/  LDL.LU R23, [R1+0x17dc] ;  /* 0x0017dc0001177983 */ /* 0x001ea20000300800 */
[C---:B----4-:R-:W-:Y:S02]  /*615a0*/  FMUL R10, R5.reuse, R10 ;  /* 0x0000000a050a7220 */ /* 0x050fe40000400000 */
[C---:B---3--:R-:W-:Y:S02]  /*615b0*/  FMUL R7, R5.reuse, R7 ;  /* 0x0000000705077220 */ /* 0x048fe40000400000 */
[C---:B------:R-:W-:Y:S02]  /*615c0*/  FMUL R4, R5.reuse, R4 ;  /* 0x0000000405047220 */ /* 0x040fe40000400000 */
[----:B------:R-:W-:-:S02]  /*615d0*/  FMUL R2, R5, R2 ;  /* 0x0000000205027220 */ /* 0x000fc40000400000 */
[C---:B------:R-:W-:Y:S02]  /*615e0*/  FMUL R11, R5.reuse, R11 ;  /* 0x0000000b050b7220 */ /* 0x040fe40000400000 */
[C---:B------:R-:W-:Y:S02]  /*615f0*/  FMUL R9, R5.reuse, R9 ;  /* 0x0000000905097220 */ /* 0x040fe40000400000 */
[----:B--2---:R-:W-:-:S05]  /*61600*/  FMUL R23, R5, R23 ;  /* 0x0000001705177220 */ /* 0x004fca0000400000 */
[----:B------:R0:W-:Y:S02]  /*61610*/  STL [R1+0x1478], R23 ;  /* 0x0014781701007387 */ /* 0x0001e40000100800 */
[C---:B0-----:R-:W-:Y:S02]  /*61620*/  FMUL R23, R5.reuse, R27 ;  /* 0x0000001b05177220 */ /* 0x041fe40000400000 */
[----:B------:R-:W2:Y:S03]  /*61630*/  LDL.LU R27, [R1+0x9f8] ;  /* 0x0009f800011b7983 */ /* 0x000ea60000300800 */
[----:B------:R0:W-:Y:S02]  /*61640*/  STL [R1+0x1474], R23 ;  /* 0x0014741701007387 */ /* 0x0001e40000100800 */
[----:B0-----:R-:W3:Y:S01]  /*61650*/  LDL.LU R23, [R1+0xa00] ;  /* 0x000a000001177983 */ /* 0x001ee20000300800 */
[----:B------:R0:W-:Y:S03]  /*61660*/  STL [R1+0x1470], R10 ;  /* 0x0014700a01007387 */ /* 0x0001e60000100800 */
[----:B0-----:R-:W4:Y:S01]  /*61670*/  LDL.LU R10, [R1+0x17d8] ;  /* 0x0017d800010a7983 */ /* 0x001f220000300800 */
[----:B------:R0:W-:Y:S03]  /*61680*/  STL [R1+0x1464], R7 ;  /* 0x0014640701007387 */ /* 0x0001e60000100800 */
[----:B0-----:R-:W4:Y:S01]  /*61690*/  LDL.LU R7, [R1+0x17d4] ;  /* 0x0017d40001077983 */ /* 0x001f220000300800 */
[----:B------:R-:W-:Y:S02]  /*616a0*/  STL [R1+0x900], R4 ;  /* 0x0009000401007387 */ /* 0x000fe40000100800 */
[----:B------:R-:W-:Y:S02]  /*616b0*/  STL [R1+0x38c], R2 ;  /* 0x00038c0201007387 */ /* 0x000fe40000100800 */
[----:B------:R0:W-:Y:S02]  /*616c0*/  STL [R1+0x388], R11 ;  /* 0x0003880b01007387 */ /* 0x0001e40000100800 */
[----:B0-----:R-:W-:-:S02]  /*616d0*/  FMUL R11, R5, R3 ;  /* 0x00000003050b7220 */ /* 0x001fc40000400000 */
[C---:B------:R-:W-:Y:S02]  /*616e0*/  FMUL R3, R5.reuse, R0 ;  /* 0x0000000005037220 */ /* 0x040fe40000400000 */
[C---:B------:R-:W-:Y:S01]  /*616f0*/  FMUL R0, R5.reuse, R13 ;  /* 0x0000000d05007220 */ /* 0x040fe20000400000 */
[----:B------:R-:W-:Y:S01]  /*61700*/  STL [R1+0x384], R11 ;  /* 0x0003840b01007387 */ /* 0x000fe20000100800 */
[----:B------:R0:W-:Y:S02]  /*61710*/  STL [R1+0x380], R9 ;  /* 0x0003800901007387 */ /* 0x0001e40000100800 */
[----:B------:R1:W-:Y:S02]  /*61720*/  STL [R1+0x374], R3 ;  /* 0x0003740301007387 */ /* 0x0003e40000100800 */
[----:B------:R1:W-:Y:S02]  /*61730*/  STL [R1+0x370], R0 ;  /* 0x0003700001007387 */ /* 0x0003e40000100800 */
[----:B0-----:R-:W-:-:S02]  /*61740*/  FMUL R9, R5, R12 ;  /* 0x0000000c05097220 */ /* 0x001fc40000400000 */
        /* <DEDUP_REMOVED lines=18> */
[C---:B0-----:R-:W-:Y:S02]  /*61870*/  FMUL R3, R5.reuse, R22 ;  /* 0x0000001605037220 */ /* 0x041fe40000400000 */
[C---:B-1----:R-:W-:Y:S02]  /*61880*/  FMUL R0, R5.reuse, R21 ;  /* 0x0000001505007220 */ /* 0x042fe40000400000 */
[C---:B------:R-:W-:Y:S01]  /*61890*/  FMUL R9, R5.reuse, R25 ;  /* 0x0000001905097220 */ /* 0x040fe20000400000 */
[----:B------:R0:W-:Y:S02]  /*618a0*/  STL [R1+0x104], R3 ;  /* 0x0001040301007387 */ /* 0x0001e40000100800 */
[----:B------:R1:W-:Y:S02]  /*618b0*/  STL [R1+0xc], R0 ;  /* 0x00000c0001007387 */ /* 0x0003e40000100800 */
[----:B------:R-:W-:-:S02]  /*618c0*/  FMUL R29, R5, R29 ;  /* 0x0000001d051d7220 */ /* 0x000fc40000400000 */
[C---:B------:R-:W-:Y:S01]  /*618d0*/  FMUL R28, R5.reuse, R28 ;  /* 0x0000001c051c7220 */ /* 0x040fe20000400000 */
[----:B------:R-:W-:Y:S01]  /*618e0*/  STL [R1+0x8], R9 ;  /* 0x0000080901007387 */ /* 0x000fe20000100800 */
[C---:B0-----:R-:W-:Y:S02]  /*618f0*/  FMUL R3, R5.reuse, R26 ;  /* 0x0000001a05037220 */ /* 0x041fe40000400000 */
[----:B-1----:R-:W-:-:S03]  /*61900*/  FMUL R0, R5, R24 ;  /* 0x0000001805007220 */ /* 0x002fc60000400000 */
[----:B------:R-:W-:Y:S02]  /*61910*/  STL [R1+0x4], R3 ;  /* 0x0000040301007387 */ /* 0x000fe40000100800 */
[----:B------:R-:W-:Y:S02]  /*61920*/  STL [R1], R0 ;  /* 0x0000000001007387 */ /* 0x000fe40000100800 */
[----:B------:R-:W4:Y:S02]  /*61930*/  LDL.LU R24, [R1+0x8fc] ;  /* 0x0008fc0001187983 */ /* 0x000f240000300800 */
[----:B------:R0:W-:Y:S02]  /*61940*/  STL.64 [R1+0x1758], R28 ;  /* 0x0017581c01007387 */ /* 0x0001e40000100a00 */
[----:B0-----:R-:W4:Y:S01]  /*61950*/  LDL.64 R28, [R1+0x438] ;  /* 0x00043800011c7983 */ /* 0x001f220000100a00 */
[C---:B--2---:R-:W-:Y:S02]  /*61960*/  FMUL R27, R5.reuse, R27 ;  /* 0x0000001b051b7220 */ /* 0x044fe40000400000 */
[----:B---3--:R-:W-:-:S02]  /*61970*/  FMUL R26, R5, R23 ;  /* 0x00000017051a7220 */ /* 0x008fc40000400000 */
[----:B------:R-:W2:Y:S03]  /*61980*/  LDL.LU R23, [R1+0x908] ;  /* 0x0009080001177983 */ /* 0x000ea60000300800 */
[----:B------:R-:W-:Y:S02]  /*61990*/  STL.64 [R1+0x1760], R26 ;  /* 0x0017601a01007387 */ /* 0x000fe40000100a00 */
[----:B------:R-:W3:Y:S02]  /*619a0*/  LDL.LU R17, [R1+0x910] ;  /* 0x0009100001117983 */ /* 0x000ee40000300800 */
[----:B------:R-:W2:Y:S02]  /*619b0*/  LDL.LU R16, [R1+0x92c] ;  /* 0x00092c0001107983 */ /* 0x000ea40000300800 */
[----:B------:R-:W-:-:S04]  /*619c0*/  IMAD.MOV.U32 R2, RZ, RZ, c[0x0][0x1c8] ;  /* 0x00007200ff027624 */ /* 0x000fc800078e00ff */
[----:B------:R-:W-:-:S05]  /*619d0*/  IMAD R2, R2, 0x192, RZ ;  /* 0x0000019202027824 */ /* 0x000fca00078e02ff */
[----:B----4-:R-:W-:Y:S01]  /*619e0*/  LEA.HI.X.SX32 R11, R2, R29, 0x1, P5 ;  /* 0x0000001d020b7211 */ /* 0x010fe200028f0eff */
[----:B--2---:R0:W-:Y:S04]  /*619f0*/  STL [R1+0x17d0], R16 ;  /* 0x0017d01001007387 */ /* 0x0041e80000100800 */
[----:B------:R-:W-:Y:S01]  /*61a00*/  STL.64 [R1+0xa88], R10 ;  /* 0x000a880a01007387 */ /* 0x000fe20000100a00 */
[----:B0-----:R-:W2:Y:S01]  /*61a10*/  LDL.LU R16, [R1+0x920] ;  /* 0x0009200001107983 */ /* 0x001ea20000300800 */
[----:B------:R-:W0:Y:S01]  /*61a20*/  MUFU.RCP R6, R6 ;  /* 0x0000000600067308 */ /* 0x000e220000001000 */
[----:B------:R-:W-:Y:S01]  /*61a30*/  MOV R4, c[0x0][0x1c8] ;  /* 0x0000720000047a02 */ /* 0x000fe20000000f00 */
[----:B------:R-:W4:Y:S01]  /*61a40*/  LDL.LU R15, [R1+0x934] ;  /* 0x00093400010f7983 */ /* 0x000f220000300800 */
[----:B------:R-:W4:Y:S03]  /*61a50*/  LDL.LU R14, [R1+0x954] ;  /* 0x00095400010e7983 */ /* 0x000f260000300800 */
[----:B------:R-:W-:-:S02]  /*61a60*/  IMAD R4, R4, 0x326, RZ ;  /* 0x0000032604047824 */ /* 0x000fc400078e02ff */
[----:B0-----:R-:W-:Y:S02]  /*61a70*/  FMUL R2, R6, R8 ;  /* 0x0000000806027220 */ /* 0x001fe40000400000 */
[----:B------:R-:W4:Y:S01]  /*61a80*/  LDL.LU R8, [R1+0x95c] ;  /* 0x00095c0001087983 */ /* 0x000f220000300800 */
[----:B------:R-:W4:Y:S02]  /*61a90*/  LDL.LU R0, [R1+0x968] ;  /* 0x0009680001007983 */ /* 0x000f240000300800 */
[----:B------:R0:W-:Y:S02]  /*61aa0*/  STL [R1+0x8f0], R2 ;  /* 0x0008f00201007387 */ /* 0x0001e40000100800 */
[----:B------:R-:W4:Y:S01]  /*61ab0*/  LDL.LU R5, [R1+0x974] ;  /* 0x0009740001057983 */ /* 0x000f220000300800 */
[----:B------:R-:W-:Y:S01]  /*61ac0*/  IADD3 R18, P5, R4, R28, RZ ;  /* 0x0000001c04127210 */ /* 0x000fe20007fbe0ff */
[----:B------:R-:W4:Y:S01]  /*61ad0*/  LDL.LU R19, [R1+0x980] ;  /* 0x0009800001137983 */ /* 0x000f220000300800 */
        /* <DEDUP_REMOVED lines=8> */
[C---:B------:R-:W-:Y:S01]  /*61b60*/  FMUL R22, R6.reuse, R24 ;  /* 0x0000001806167220 */ /* 0x040fe20000400000 */
[----:B------:R-:W4:Y:S01]  /*61b70*/  LDL.LU R13, [R1+0x9cc] ;  /* 0x0009cc00010d7983 */ /* 0x000f220000300800 */
[----:B------:R-:W4:Y:S02]  /*61b80*/  LDL.LU R21, [R1+0x9d0] ;  /* 0x0009d00001157983 */ /* 0x000f240000300800 */
[----:B------:R-:W4:Y:S02]  /*61b90*/  LDL.LU R12, [R1+0x9d8] ;  /* 0x0009d800010c7983 */ /* 0x000f240000300800 */
[----:B------:R-:W4:Y:S01]  /*61ba0*/  LDL.LU R20, [R1+0x9e0] ;  /* 0x0009e00001147983 */ /* 0x000f220000300800 */
[----:B------:R0:W-:Y:S01]  /*61bb0*/  STL [R1+0x47c], R22 ;  /* 0x00047c1601007387 */ /* 0x0001e20000100800 */
[----:B------:R-:W4:Y:S02]  /*61bc0*/  LDL.LU R25, [R1+0x9e4] ;  /* 0x0009e40001197983 */ /* 0x000f240000300800 */
[----:B---3--:R-:W-:-:S02]  /*61bd0*/  FMUL R17, R6, R17 ;  /* 0x0000001106117220 */ /* 0x008fc40000400000 */
[----:B------:R-:W3:Y:S02]  /*61be0*/  LDL.LU R24, [R1+0x9ec] ;  /* 0x0009ec0001187983 */ /* 0x000ee40000300800 */
[C---:B0-----:R-:W-:Y:S02]  /*61bf0*/  FMUL R22, R6.reuse, R23 ;  /* 0x0000001706167220 */ /* 0x041fe40000400000 */
[----:B------:R-:W3:Y:S03]  /*61c00*/  LDL.LU R23, [R1+0x9f4] ;  /* 0x0009f40001177983 */ /* 0x000ee60000300800 */
[----:B------:R0:W-:Y:S02]  /*61c10*/  STL [R1+0x474], R22 ;  /* 0x0004741601007387 */ /* 0x0001e40000100800 */
[----:B0-----:R-:W3:Y:S01]  /*61c20*/  LDL.LU R22, [R1+0x9fc] ;  /* 0x0009fc0001167983 */ /* 0x001ee20000300800 */
[----:B------:R0:W-:Y:S03]  /*61c30*/  STL [R1+0x46c], R17 ;  /* 0x00046c1101007387 */ /* 0x0001e60000100800 */
[----:B0-----:R-:W3:Y:S01]  /*61c40*/  LDL.LU R17, [R1+0xa04] ;  /* 0x000a040001117983 */ /* 0x001ee20000300800 */
[----:B--2---:R-:W-:-:S05]  /*61c50*/  FMUL R16, R6, R16 ;  /* 0x0000001006107220 */ /* 0x004fca0000400000 */
[----:B------:R0:W-:Y:S04]  /*61c60*/  STL [R1+0x464], R16 ;  /* 0x0004641001007387 */ /* 0x0001e80000100800 */
[----:B0-----:R-:W2:Y:S01]  /*61c70*/  LDL.LU R16, [R1+0x17d0] ;  /* 0x0017d00001107983 */ /* 0x001ea20000300800 */
[C---:B----4-:R-:W-:Y:S02]  /*61c80*/  FMUL R15, R6.reuse, R15 ;  /* 0x0000000f060f7220 */ /* 0x050fe40000400000 */
[C---:B------:R-:W-:Y:S02]  /*61c90*/  FMUL R14, R6.reuse, R14 ;  /* 0x0000000e060e7220 */ /* 0x040fe40000400000 */
[C---:B------:R-:W-:Y:S02]  /*61ca0*/  FMUL R8, R6.reuse, R8 ;  /* 0x0000000806087220 */ /* 0x040fe40000400000 */
[----:B------:R-:W-:-:S02]  /*61cb0*/  FMUL R0, R6, R0 ;  /* 0x0000000006007220 */ /* 0x000fc40000400000 */
[C---:B------:R-:W-:Y:S02]  /*61cc0*/  FMUL R5, R6.reuse, R5 ;  /* 0x0000000506057220 */ /* 0x040fe40000400000 */
[C---:B------:R-:W-:Y:S02]  /*61cd0*/  FMUL R19, R6.reuse, R19 ;  /* 0x0000001306137220 */ /* 0x040fe40000400000 */
[----:B--2---:R-:W-:-:S05]  /*61ce0*/  FMUL R16, R6, R16 ;  /* 0x0000001006107220 */ /* 0x004fca0000400000 */
[----:B------:R0:W-:Y:S04]  /*61cf0*/  STL [R1+0x45c], R16 ;  /* 0x00045c1001007387 */ /* 0x0001e80000100800 */
[----:B0-----:R-:W2:Y:S01]  /*61d00*/  LDL.LU R16, [R1+0xa08] ;  /* 0x000a080001107983 */ /* 0x001ea20000300800 */
[----:B------:R0:W-:Y:S03]  /*61d10*/  STL [R1+0x454], R15 ;  /* 0x0004540f01007387 */ /* 0x0001e60000100800 */
[----:B0-----:R-:W4:Y:S01]  /*61d20*/  LDL R15, [R1+0xa0c] ;  /* 0x000a0c00010f7983 */ /* 0x001f220000100800 */
        /* <DEDUP_REMOVED lines=10> */
[----:B------:R0:W-:Y:S02]  /*61dd0*/  STL [R1+0x33c], R19 ;  /* 0x00033c1301007387 */ /* 0x0001e40000100800 */
[----:B------:R1:W-:Y:S02]  /*61de0*/  STL [R1+0x338], R4 ;  /* 0x0003380401007387 */ /* 0x0003e40000100800 */
[C---:B0-----:R-:W-:Y:S02]  /*61df0*/  FMUL R19, R6.reuse, R26 ;  /* 0x0000001a06137220 */ /* 0x041fe40000400000 */
[C---:B-1----:R-:W-:Y:S02]  /*61e00*/  FMUL R4, R6.reuse, R3 ;  /* 0x0000000306047220 */ /* 0x042fe40000400000 */
[C---:B------:R-:W-:Y:S01]  /*61e10*/  FMUL R3, R6.reuse, R9 ;  /* 0x0000000906037220 */ /* 0x040fe20000400000 */
[----:B------:R-:W-:Y:S01]  /*61e20*/  STL [R1+0x334], R19 ;  /* 0x0003341301007387 */ /* 0x000fe20000100800 */
[----:B------:R0:W-:Y:S02]  /*61e30*/  STL [R1+0x330], R2 ;  /* 0x0003300201007387 */ /* 0x0001e40000100800 */
[----:B------:R1:W-:Y:S02]  /*61e40*/  STL [R1+0xec], R4 ;  /* 0x0000ec0401007387 */ /* 0x0003e40000100800 */
[----:B------:R3:W-:Y:S02]  /*61e50*/  STL [R1+0xe8], R3 ;  /* 0x0000e80301007387 */ /* 0x0007e40000100800 */
[----:B0-----:R-:W-:-:S02]  /*61e60*/  FMUL R2, R6, R11 ;  /* 0x0000000b06027220 */ /* 0x001fc40000400000 */
[----:B-1----:R-:W-:-:S03]  /*61e70*/  FMUL R4, R6, R10 ;  /* 0x0000000a06047220 */ /* 0x002fc60000400000 */
[----:B------:R0:W-:Y:S02]  /*61e80*/  STL [R1+0xe4], R2 ;  /* 0x0000e40201007387 */ /* 0x0001e40000100800 */
[----:B------:R-:W-:Y:S02]  /*61e90*/  STL [R1+0xe0], R4 ;  /* 0x0000e00401007387 */ /* 0x000fe40000100800 */
[C---:B---3--:R-:W-:Y:S02]  /*61ea0*/  FMUL R3, R6.reuse, R13 ;  /* 0x0000000d06037220 */ /* 0x048fe40000400000 */
[C---:B0-----:R-:W-:Y:S02]  /*61eb0*/  FMUL R2, R6.reuse, R21 ;  /* 0x0000001506027220 */ /* 0x041fe40000400000 */
[----:B------:R-:W3:Y:S01]  /*61ec0*/  LDL.LU R21, [R1+0xa14] ;  /* 0x000a140001157983 */ /* 0x000ee20000300800 */
[----:B------:R0:W-:Y:S02]  /*61ed0*/  STL [R1+0xdc], R3 ;  /* 0x0000dc0301007387 */ /* 0x0001e40000100800 */
[----:B------:R1:W-:Y:S02]  /*61ee0*/  STL [R1+0xd8], R2 ;  /* 0x0000d80201007387 */ /* 0x0003e40000100800 */
[----:B------:R-:W-:-:S02]  /*61ef0*/  FMUL R25, R6, R25 ;  /* 0x0000001906197220 */ /* 0x000fc40000400000 */
[C---:B------:R-:W-:Y:S02]  /*61f00*/  FMUL R24, R6.reuse, R24 ;  /* 0x0000001806187220 */ /* 0x040fe40000400000 */
[C---:B------:R-:W-:Y:S02]  /*61f10*/  FMUL R23, R6.reuse, R23 ;  /* 0x0000001706177220 */ /* 0x040fe40000400000 */
[C---:B------:R-:W-:Y:S02]  /*61f20*/  FMUL R22, R6.reuse, R22 ;  /* 0x0000001606167220 */ /* 0x040fe40000400000 */
[C---:B0-----:R-:W-:Y:S02]  /*61f30*/  FMUL R3, R6.reuse, R12 ;  /* 0x0000000c06037220 */ /* 0x041fe40000400000 */
[----:B-1----:R-:W-:Y:S01]  /*61f40*/  FMUL R2, R6, R20 ;  /* 0x0000001406027220 */ /* 0x002fe20000400000 */
[----:B------:R-:W-:Y:S02]  /*61f50*/  MOV R0, c[0x0][0x1c8] ;  /* 0x0000720000007a02 */ /* 0x000fe40000000f00 */
[----:B------:R-:W-:Y:S02]  /*61f60*/  STL [R1+0xd4], R3 ;  /* 0x0000d40301007387 */ /* 0x000fe40000100800 */
[----:B------:R0:W-:Y:S02]  /*61f70*/  STL [R1+0xd0], R2 ;  /* 0x0000d00201007387 */ /* 0x0001e40000100800 */
[----:B------:R-:W-:Y:S02]  /*61f80*/  STL.64 [R1+0x1768], R24 ;  /* 0x0017681801007387 */ /* 0x000fe40000100a00 */
[----:B------:R-:W-:Y:S01]  /*61f90*/  STL.64 [R1+0x1770], R22 ;  /* 0x0017701601007387 */ /* 0x000fe20000100a00 */
[----:B------:R-:W3:Y:S01]  /*61fa0*/  LDL.LU R11, [R1+0xa18] ;  /* 0x000a1800010b7983 */ /* 0x000ee20000300800 */
[----:B------:R-:W-:-:S02]  /*61fb0*/  IMAD R5, R0, 0x193, RZ ;  /* 0x0000019300057824 */ /* 0x000fc400078e02ff */
[----:B0-----:R-:W-:-:S03]  /*61fc0*/  FMUL R2, R6, R17 ;  /* 0x0000001106027220 */ /* 0x001fc60000400000 */
[----:B------:R-:W-:Y:S02]  /*61fd0*/  LEA.HI.X.SX32 R19, R5, R29, 0x1, P5 ;  /* 0x0000001d05137211 */ /* 0x000fe400028f0eff */
[----:B------:R-:W-:Y:S01]  /*61fe0*/  STL [R1+0x1778], R2 ;  /* 0x0017780201007387 */ /* 0x000fe20000100800 */
[----:B--2---:R-:W-:-:S05]  /*61ff0*/  FMUL R3, R6, R16 ;  /* 0x0000001006037220 */ /* 0x004fca0000400000 */
[----:B------:R-:W-:Y:S01]  /*62000*/  STL [R1+0x177c], R3 ;  /* 0x00177c0301007387 */ /* 0x000fe20000100800 */
[----:B----4-:R-:W-:-:S05]  /*62010*/  FMUL R12, R6, R15 ;  /* 0x0000000f060c7220 */ /* 0x010fca0000400000 */
[----:B------:R-:W-:Y:S01]  /*62020*/  STL [R1+0x1780], R12 ;  /* 0x0017800c01007387 */ /* 0x000fe20000100800 */
[----:B------:R-:W-:-:S03]  /*62030*/  FMUL R13, R6, R14 ;  /* 0x0000000e060d7220 */ /* 0x000fc60000400000 */
[----:B------:R-:W2:Y:S01]  /*62040*/  LDL.LU R14, [R1+0xa20] ;  /* 0x000a2000010e7983 */ /* 0x000ea20000300800 */
[----:B------:R-:W4:Y:S02]  /*62050*/  LDL.LU R10, [R1+0xa24] ;  /* 0x000a2400010a7983 */ /* 0x000f240000300800 */
[----:B------:R-:W4:Y:S01]  /*62060*/  LDL.LU R16, [R1+0xa28] ;  /* 0x000a280001107983 */ /* 0x000f220000300800 */
[----:B------:R-:W-:Y:S04]  /*62070*/  STL [R1+0x1784], R13 ;  /* 0x0017840d01007387 */ /* 0x000fe80000100800 */
[----:B------:R0:W-:Y:S04]  /*62080*/  STL.64 [R1+0xa80], R18 ;  /* 0x000a801201007387 */ /* 0x0001e80000100a00 */
[----:B0-----:R-:W4:Y:S01]  /*62090*/  LDL.LU R18, [R1+0xa2c] ;  /* 0x000a2c0001127983 */ /* 0x001f220000300800 */
[----:B------:R-:W4:Y:S02]  /*620a0*/  LDL.LU R20, [R1+0xa30] ;  /* 0x000a300001147983 */ /* 0x000f240000300800 */
[----:B------:R-:W4:Y:S02]  /*620b0*/  LDL.LU R17, [R1+0xa34] ;  /* 0x000a340001117983 */ /* 0x000f240000300800 */
[----:B------:R-:W4:Y:S01]  /*620c0*/  LDL.LU R15, [R1+0xa38] ;  /* 0x000a3800010f7983 */ /* 0x000f220000300800 */
[----:B------:R-:W3:Y:S01]  /*620d0*/  MUFU.RCP R7, R7 ;  /* 0x0000000700077308 */ /* 0x000ee20000001000 */
[----:B------:R-:W-:-:S02]  /*620e0*/  IMAD R25, R0, 0xca, RZ ;  /* 0x000000ca00197824 */ /* 0x000fc400078e02ff */
[----:B------:R-:W-:-:S05]  /*620f0*/  IMAD R27, R0, 0x194, RZ ;  /* 0x00000194001b7824 */ /* 0x000fca00078e02ff */
[----:B------:R0:W1:Y:S01]  /*62100*/  MUFU.RCP R19, R8 ;  /* 0x0000000800137308 */ /* 0x0000620000001000 */
[----:B------:R0:W-:Y:S01]  /*62110*/  STL [R1+0x1788], R25 ;  /* 0x0017881901007387 */ /* 0x0001e20000100800 */
[----:B------:R-:W4:Y:S02]  /*62120*/  LDL.LU R0, [R1+0xa3c] ;  /* 0x000a3c0001007983 */ /* 0x000f240000300800 */
[----:B------:R-:W4:Y:S01]  /*62130*/  LDL.LU R4, [R1+0xa40] ;  /* 0x000a400001047983 */ /* 0x000f220000300800 */
[----:B------:R-:W-:Y:S01]  /*62140*/  IADD3 R2, P5, R25, R28, RZ ;  /* 0x0000001c19027210 */ /* 0x000fe20007fbe0ff */
[----:B---3--:R-:W-:-:S05]  /*62150*/  FMUL R3, R7, R21 ;  /* 0x0000001507037220 */ /* 0x008fca0000400000 */
[----:B------:R3:W-:Y:S01]  /*62160*/  STL [R1+0x448], R3 ;  /* 0x0004480301007387 */ /* 0x0007e20000100800 */
[----:B0-----:R-:W4:Y:S02]  /*62170*/  LDL.LU R8, [R1+0xa48] ;  /* 0x000a480001087983 */ /* 0x001f240000300800 */
[----:B------:R-:W4:Y:S01]  /*62180*/  LDL.LU R25, [R1+0xa50] ;  /* 0x000a500001197983 */ /* 0x000f220000300800 */
[----:B---3--:R-:W3:Y:S01]  /*62190*/  LDL.LU R3, [R1+0xa58] ;  /* 0x000a580001037983 */ /* 0x008ee20000300800 */
        /* <DEDUP_REMOVED lines=10> */
[----:B------:R-:W3:Y:S01]  /*62240*/  LDL.LU R26, [R1+0xaf0] ;  /* 0x000af000011a7983 */ /* 0x000ee20000300800 */
[----:B0-----:R-:W3:Y:S01]  /*62250*/  LDL.LU R9, [R1+0xaf4] ;  /* 0x000af40001097983 */ /* 0x001ee20000300800 */
[----:B------:R-:W3:Y:S02]  /*62260*/  LDL.LU R11, [R1+0xb00] ;  /* 0x000b0000010b7983 */ /* 0x000ee40000300800 */
[----:B--2---:R-:W-:-:S02]  /*62270*/  FMUL R14, R7, R14 ;  /* 0x0000000e070e7220 */ /* 0x004fc40000400000 */
[C---:B----4-:R-:W-:Y:S02]  /*62280*/  FMUL R10, R7.reuse, R10 ;  /* 0x0000000a070a7220 */ /* 0x050fe40000400000 */
[C---:B------:R-:W-:Y:S01]  /*62290*/  FMUL R16, R7.reuse, R16 ;  /* 0x0000001007107220 */ /* 0x040fe20000400000 */
[----:B------:R0:W-:Y:S04]  /*622a0*/  STL [R1+0x440], R14 ;  /* 0x0004400e01007387 */ /* 0x0001e80000100800 */
[----:B0-----:R-:W2:Y:S01]  /*622b0*/  LDL.LU R14, [R1+0xb04] ;  /* 0x000b0400010e7983 */ /* 0x001ea20000300800 */
[C---:B------:R-:W-:Y:S02]  /*622c0*/  FMUL R18, R7.reuse, R18 ;  /* 0x0000001207127220 */ /* 0x040fe40000400000 */
[----:B------:R0:W-:Y:S02]  /*622d0*/  STL [R1+0x434], R10 ;  /* 0x0004340a01007387 */ /* 0x0001e40000100800 */
[----:B------:R-:W-:-:S02]  /*622e0*/  FMUL R20, R7, R20 ;  /* 0x0000001407147220 */ /* 0x000fc40000400000 */
[C---:B------:R-:W-:Y:S02]  /*622f0*/  FMUL R17, R7.reuse, R17 ;  /* 0x0000001107117220 */ /* 0x040fe40000400000 */
[C---:B------:R-:W-:Y:S01]  /*62300*/  FMUL R15, R7.reuse, R15 ;  /* 0x0000000f070f7220 */ /* 0x040fe20000400000 */
[----:B0-----:R-:W4:Y:S01]  /*62310*/  LDL.LU R10, [R1+0xb10] ;  /* 0x000b1000010a7983 */ /* 0x001f220000300800 */
[----:B------:R0:W-:Y:S03]  /*62320*/  STL [R1+0x430], R16 ;  /* 0x0004301001007387 */ /* 0x0001e60000100800 */
        /* <DEDUP_REMOVED lines=9> */
[----:B------:R-:W-:-:S02]  /*623c0*/  FMUL R0, R7, R0 ;  /* 0x0000000007007220 */ /* 0x000fc40000400000 */
[C---:B------:R-:W-:Y:S02]  /*623d0*/  FMUL R4, R7.reuse, R4 ;  /* 0x0000000407047220 */ /* 0x040fe40000400000 */
[C---:B------:R-:W-:Y:S01]  /*623e0*/  FMUL R8, R7.reuse, R8 ;  /* 0x0000000807087220 */ /* 0x040fe20000400000 */
[----:B------:R-:W-:Y:S02]  /*623f0*/  STL [R1+0x308], R0 ;  /* 0x0003080001007387 */ /* 0x000fe40000100800 */
[----:B------:R-:W-:Y:S02]  /*62400*/  STL [R1+0x304], R4 ;  /* 0x0003040401007387 */ /* 0x000fe40000100800 */
[----:B------:R0:W-:Y:S02]  /*62410*/  STL [R1+0x300], R8 ;  /* 0x0003000801007387 */ /* 0x0001e40000100800 */
[C---:B0-----:R-:W-:Y:S02]  /*62420*/  FMUL R8, R7.reuse, R25 ;  /* 0x0000001907087220 */ /* 0x041fe40000400000 */
[----:B---3--:R-:W-:-:S02]  /*62430*/  FMUL R25, R7, R3 ;  /* 0x0000000307197220 */ /* 0x008fc40000400000 */
[C---:B------:R-:W-:Y:S01]  /*62440*/  FMUL R3, R7.reuse, R5 ;  /* 0x0000000507037220 */ /* 0x040fe20000400000 */
[----:B------:R0:W-:Y:S02]  /*62450*/  STL [R1+0x2fc], R8 ;  /* 0x0002fc0801007387 */ /* 0x0001e40000100800 */
[----:B------:R-:W-:Y:S02]  /*62460*/  STL [R1+0x2f8], R25 ;  /* 0x0002f81901007387 */ /* 0x000fe40000100800 */
[C---:B------:R-:W-:Y:S02]  /*62470*/  FMUL R5, R7.reuse, R6 ;  /* 0x0000000607057220 */ /* 0x040fe40000400000 */
[----:B------:R3:W-:Y:S02]  /*62480*/  STL [R1+0x2f4], R3 ;  /* 0x0002f40301007387 */ /* 0x0007e40000100800 */
[C---:B0-----:R-:W-:Y:S02]  /*62490*/  FMUL R8, R7.reuse, R13 ;  /* 0x0000000d07087220 */ /* 0x041fe40000400000 */
[----:B---3--:R-:W-:-:S03]  /*624a0*/  FMUL R3, R7, R21 ;  /* 0x0000001507037220 */ /* 0x008fc60000400000 */
[----:B------:R-:W-:Y:S01]  /*624b0*/  STL [R1+0x2f0], R8 ;  /* 0x0002f00801007387 */ /* 0x000fe20000100800 */
[----:B------:R-:W1:Y:S02]  /*624c0*/  LDL.LU R21, [R1+0xa44] ;  /* 0x000a440001157983 */ /* 0x000e640000300800 */
[----:B------:R0:W-:Y:S02]  /*624d0*/  STL [R1+0xbc], R5 ;  /* 0x0000bc0501007387 */ /* 0x0001e40000100800 */
[----:B------:R-:W-:Y:S01]  /*624e0*/  FMUL R6, R7, R12 ;  /* 0x0000000c07067220 */ /* 0x000fe20000400000 */
[----:B------:R3:W-:Y:S01]  /*624f0*/  STL [R1+0xb8], R3 ;  /* 0x0000b80301007387 */ /* 0x0007e20000100800 */
[----:B------:R-:W-:-:S03]  /*62500*/  MOV R0, c[0x0][0x1c8] ;  /* 0x0000720000007a02 */ /* 0x000fc60000000f00 */
[----:B------:R3:W-:Y:S01]  /*62510*/  STL [R1+0xb4], R6 ;  /* 0x0000b40601007387 */ /* 0x0007e20000100800 */
[C---:B0-----:R-:W-:Y:S02]  /*62520*/  FMUL R5, R7.reuse, R22 ;  /* 0x0000001607057220 */ /* 0x041fe40000400000 */
[C---:B---3--:R-:W-:Y:S02]  /*62530*/  FMUL R3, R7.reuse, R23 ;  /* 0x0000001707037220 */ /* 0x048fe40000400000 */
[C---:B------:R-:W-:Y:S01]  /*62540*/  FMUL R11, R7.reuse, R11 ;  /* 0x0000000b070b7220 */ /* 0x040fe20000400000 */
[----:B------:R0:W-:Y:S01]  /*62550*/  STL [R1+0xb0], R5 ;  /* 0x0000b00501007387 */ /* 0x0001e20000100800 */
[C---:B------:R-:W-:Y:S02]  /*62560*/  FMUL R6, R7.reuse, R24 ;  /* 0x0000001807067220 */ /* 0x040fe40000400000 */
[----:B------:R3:W-:Y:S02]  /*62570*/  STL [R1+0xac], R3 ;  /* 0x0000ac0301007387 */ /* 0x0007e40000100800 */
[----:B------:R-:W-:Y:S01]  /*62580*/  IMAD R4, R0, 0x65, RZ ;  /* 0x0000006500047824 */ /* 0x000fe200078e02ff */
[----:B------:R-:W-:Y:S01]  /*62590*/  STL [R1+0xa8], R6 ;  /* 0x0000a80601007387 */ /* 0x000fe20000100800 */
[----:B0-----:R-:W-:-:S02]  /*625a0*/  FMUL R5, R7, R26 ;  /* 0x0000001a07057220 */ /* 0x001fc40000400000 */
[----:B---3--:R-:W-:-:S03]  /*625b0*/  FMUL R3, R7, R9 ;  /* 0x0000000907037220 */ /* 0x008fc60000400000 */
[----:B------:R-:W-:Y:S01]  /*625c0*/  STL [R1+0xa4], R5 ;  /* 0x0000a40501007387 */ /* 0x000fe20000100800 */
[----:B------:R-:W-:Y:S02]  /*625d0*/  STL [R1+0x178c], R11 ;  /* 0x00178c0b01007387 */ /* 0x000fe40000100800 */
[----:B------:R0:W-:Y:S02]  /*625e0*/  STL [R1+0xa0], R3 ;  /* 0x0000a00301007387 */ /* 0x0001e40000100800 */
[----:B------:R-:W-:Y:S01]  /*625f0*/  IMAD R24, R0, 0x328, RZ ;  /* 0x0000032800187824 */ /* 0x000fe200078e02ff */
[----:B0-----:R-:W-:Y:S01]  /*62600*/  LEA.HI.X.SX32 R3, R4, R29, 0x1, P5 ;  /* 0x0000001d04037211 */ /* 0x001fe200028f0eff */
[----:B------:R-:W-:Y:S02]  /*62610*/  IADD3 R22, P5, R27, R28, RZ ;  /* 0x0000001c1b167210 */ /* 0x000fe40007fbe0ff */
[----:B--2---:R-:W-:-:S05]  /*62620*/  FMUL R14, R7, R14 ;  /* 0x0000000e070e7220 */ /* 0x004fca0000400000 */
[----:B------:R-:W-:Y:S01]  /*62630*/  STL [R1+0x1790], R14 ;  /* 0x0017900e01007387 */ /* 0x000fe20000100800 */
[----:B----4-:R-:W-:-:S05]  /*62640*/  FMUL R10, R7, R10 ;  /* 0x0000000a070a7220 */ /* 0x010fca0000400000 */
[----:B------:R-:W-:Y:S01]  /*62650*/  STL [R1+0x1794], R10 ;  /* 0x0017940a01007387 */ /* 0x000fe20000100800 */
[----:B------:R-:W-:-:S05]  /*62660*/  FMUL R16, R7, R16 ;  /* 0x0000001007107220 */ /* 0x000fca0000400000 */
        /* <DEDUP_REMOVED lines=9> */
[----:B------:R-:W-:Y:S02]  /*62700*/  STL [R1+0x17ac], R24 ;  /* 0x0017ac1801007387 */ /* 0x000fe40000100800 */
[----:B------:R0:W-:Y:S02]  /*62710*/  STL [R1+0x17bc], R22 ;  /* 0x0017bc1601007387 */ /* 0x0001e40000100800 */
[----:B------:R-:W-:Y:S01]  /*62720*/  STL [R1+0x17b8], R27 ;  /* 0x0017b81b01007387 */ /* 0x000fe20000100800 */
[----:B------:R-:W-:Y:S01]  /*62730*/  STL.64 [R1+0xa70], R2 ;  /* 0x000a700201007387 */ /* 0x000fe20000100a00 */
[----:B------:R-:W-:Y:S02]  /*62740*/  STL [R1+0x17b4], R28 ;  /* 0x0017b41c01007387 */ /* 0x000fe40000100800 */
[----:B------:R-:W-:Y:S01]  /*62750*/  STL [R1+0x17b0], R29 ;  /* 0x0017b01d01007387 */ /* 0x000fe20000100800 */
[----:B0-----:R-:W2:Y:S01]  /*62760*/  LDL.LU R22, [R1+0xa64] ;  /* 0x000a640001167983 */ /* 0x001ea20000300800 */
[----:B-1----:R-:W-:-:S03]  /*62770*/  FMUL R0, R19, R21 ;  /* 0x0000001513007220 */ /* 0x002fc60000400000 */
[----:B--2---:R0:W-:Y:S02]  /*62780*/  STL [R1+0x17c0], R22 ;  /* 0x0017c01601007387 */ /* 0x0041e40000100800 */
[----:B------:R-:W-:Y:S02]  /*62790*/  STL [R1+0x3e0], R0 ;  /* 0x0003e00001007387 */ /* 0x000fe40000100800 */
[----:B0-----:R-:W2:Y:S04]  /*627a0*/  LDL.LU R22, [R1+0xa5c] ;  /* 0x000a5c0001167983 */ /* 0x001ea80000300800 */
[----:B--2---:R0:W-:Y:S04]  /*627b0*/  STL [R1+0x17c4], R22 ;  /* 0x0017c41601007387 */ /* 0x0041e80000100800 */
[----:B0-----:R-:W2:Y:S04]  /*627c0*/  LDL.LU R22, [R1+0xa54] ;  /* 0x000a540001167983 */ /* 0x001ea80000300800 */
[----:B--2---:R0:W-:Y:S04]  /*627d0*/  STL [R1+0x17c8], R22 ;  /* 0x0017c81601007387 */ /* 0x0041e80000100800 */
[----:B0-----:R-:W2:Y:S01]  /*627e0*/  LDL.LU R22, [R1+0xa4c] ;  /* 0x000a4c0001167983 */ /* 0x001ea20000300800 */
        /* <DEDUP_REMOVED lines=29> */
[----:B0-----:R-:W2:Y:S02]  /*629c0*/  LDL.LU R22, [R1+0x17c8] ;  /* 0x0017c80001167983 */ /* 0x001ea40000300800 */
[----:B--2---:R-:W-:-:S05]  /*629d0*/  FMUL R22, R19, R22 ;  /* 0x0000001613167220 */ /* 0x004fca0000400000 */
[----:B------:R0:W-:Y:S04]  /*629e0*/  STL [R1+0x3d0], R22 ;  /* 0x0003d01601007387 */ /* 0x0001e80000100800 */
[----:B0-----:R-:W2:Y:S02]  /*629f0*/  LDL.LU R22, [R1+0x17c4] ;  /* 0x0017c40001167983 */ /* 0x001ea40000300800 */
        /* <DEDUP_REMOVED lines=12> */
[----:B------:R-:W-:-:S02]  /*62ac0*/  FMUL R10, R19, R10 ;  /* 0x0000000a130a7220 */ /* 0x000fc40000400000 */
        /* <DEDUP_REMOVED lines=13> */
[----:B0-----:R-:W4:Y:S01]  /*62ba0*/  LDL.LU R24, [R1+0x17ac] ;  /* 0x0017ac0001187983 */ /* 0x001f220000300800 */
[----:B------:R0:W-:Y:S03]  /*62bb0*/  STL [R1+0x184], R8 ;  /* 0x0001840801007387 */ /* 0x0001e60000100800 */
[----:B0-----:R-:W3:Y:S01]  /*62bc0*/  LDL.LU R8, [R1+0x17a8] ;  /* 0x0017a80001087983 */ /* 0x001ee20000300800 */
[----:B------:R0:W-:Y:S03]  /*62bd0*/  STL [R1+0x17c], R20 ;  /* 0x00017c1401007387 */ /* 0x0001e60000100800 */
[----:B0-----:R-:W3:Y:S01]  /*62be0*/  LDL.LU R20, [R1+0x17a4] ;  /* 0x0017a40001147983 */ /* 0x001ee20000300800 */
        /* <DEDUP_REMOVED lines=16> */
[C---:B------:R-:W-:Y:S02]  /*62cf0*/  FMUL R3, R19.reuse, R3 ;  /* 0x0000000313037220 */ /* 0x040fe40000400000 */
[C---:B------:R-:W-:Y:S01]  /*62d00*/  FMUL R2, R19.reuse, R2 ;  /* 0x0000000213027220 */ /* 0x040fe20000400000 */
[----:B------:R0:W-:Y:S01]  /*62d10*/  STL [R1+0x94], R13 ;  /* 0x0000940d01007387 */ /* 0x0001e20000100800 */
[C---:B------:R-:W-:Y:S02]  /*62d20*/  FMUL R0, R19.reuse, R0 ;  /* 0x0000000013007220 */ /* 0x040fe40000400000 */
[C---:B------:R-:W-:Y:S01]  /*62d30*/  FMUL R23, R19.reuse, R23 ;  /* 0x0000001713177220 */ /* 0x040fe20000400000 */
[----:B0-----:R0:W5:Y:S01]  /*62d40*/  LDL.LU R13, [R1+0x1784] ;  /* 0x00178400010d7983 */ /* 0x0011620000300800 */
[----:B------:R1:W-:Y:S02]  /*62d50*/  STL [R1+0x90], R12 ;  /* 0x0000900c01007387 */ /* 0x0003e40000100800 */
[C---:B------:R-:W-:Y:S01]  /*62d60*/  FMUL R15, R19.reuse, R15 ;  /* 0x0000000f130f7220 */ /* 0x040fe20000400000 */
[----:B-1----:R0:W5:Y:S01]  /*62d70*/  LDL.LU R12, [R1+0x1780] ;  /* 0x00178000010c7983 */ /* 0x0021620000300800 */
[----:B------:R1:W-:Y:S02]  /*62d80*/  STL [R1+0x8c], R3 ;  /* 0x00008c0301007387 */ /* 0x0003e40000100800 */
[----:B------:R-:W-:-:S02]  /*62d90*/  FMUL R7, R19, R7 ;  /* 0x0000000713077220 */ /* 0x000fc40000400000 */
[C---:B------:R-:W-:Y:S02]  /*62da0*/  FMUL R6, R19.reuse, R6 ;  /* 0x0000000613067220 */ /* 0x040fe40000400000 */
[C---:B------:R-:W-:Y:S01]  /*62db0*/  FMUL R17, R19.reuse, R17 ;  /* 0x0000001113117220 */ /* 0x040fe20000400000 */
[----:B-1----:R0:W5:Y:S01]  /*62dc0*/  LDL.LU R3, [R1+0x177c] ;  /* 0x00177c0001037983 */ /* 0x0021620000300800 */
[----:B------:R1:W-:Y:S02]  /*62dd0*/  STL [R1+0x88], R2 ;  /* 0x0000880201007387 */ /* 0x0003e40000100800 */
[C---:B------:R-:W-:Y:S02]  /*62de0*/  FMUL R5, R19.reuse, R5 ;  /* 0x0000000513057220 */ /* 0x040fe40000400000 */
[C---:B------:R-:W-:Y:S02]  /*62df0*/  FMUL R4, R19.reuse, R4 ;  /* 0x0000000413047220 */ /* 0x040fe40000400000 */
[----:B------:R-:W-:-:S02]  /*62e00*/  FMUL R21, R19, R21 ;  /* 0x0000001513157220 */ /* 0x000fc40000400000 */
[----:B------:R-:W-:Y:S01]  /*62e10*/  FMUL R19, R19, R26 ;  /* 0x0000001a13137220 */ /* 0x000fe20000400000 */
[----:B-1----:R0:W5:Y:S01]  /*62e20*/  LDL.LU R2, [R1+0x1778] ;  /* 0x0017780001027983 */ /* 0x0021620000300800 */
[----:B------:R1:W-:Y:S02]  /*62e30*/  STL [R1+0x84], R0 ;  /* 0x0000840001007387 */ /* 0x0003e40000100800 */
[----:B------:R0:W-:Y:S01]  /*62e40*/  STL [R1+0x80], R23 ;  /* 0x0000801701007387 */ /* 0x0001e20000100800 */
[----:B-1----:R-:W-:-:S05]  /*62e50*/  MOV R0, c[0x0][0x1c8] ;  /* 0x0000720000007a02 */ /* 0x002fca0000000f00 */
[----:B------:R-:W-:Y:S01]  /*62e60*/  IMAD R26, R0, 0x32a, RZ ;  /* 0x0000032a001a7824 */ /* 0x000fe200078e02ff */
[----:B------:R-:W-:Y:S01]  /*62e70*/  F2FP.BF16.PACK_AB R4, R4, R21 ;  /* 0x000000150404723e */ /* 0x000fe200000010ff */
[----:B------:R-:W-:Y:S01]  /*62e80*/  IMAD R21, R0, 0x196, RZ ;  /* 0x0000019600157824 */ /* 0x000fe200078e02ff */
[----:B------:R-:W-:Y:S01]  /*62e90*/  F2FP.BF16.PACK_AB R6, R6, R17 ;  /* 0x000000110606723e */ /* 0x000fe200000010ff */
[----:B------:R-:W-:Y:S01]  /*62ea0*/  IMAD R17, R0, 0x197, RZ ;  /* 0x0000019700117824 */ /* 0x000fe200078e02ff */
[----:B------:R-:W-:Y:S02]  /*62eb0*/  F2FP.BF16.PACK_AB R7, R15, R7 ;  /* 0x000000070f07723e */ /* 0x000fe400000010ff */
[----:B------:R-:W-:Y:S02]  /*62ec0*/  F2FP.BF16.PACK_AB R5, R5, R19 ;  /* 0x000000130505723e */ /* 0x000fe400000010ff */
[----:B--2---:R-:W-:Y:S02]  /*62ed0*/  MOV R15, R29 ;  /* 0x0000001d000f7202 */ /* 0x004fe40000000f00 */
[----:B---3--:R-:W-:Y:S01]  /*62ee0*/  F2FP.BF16.PACK_AB R8, R20, R8 ;  /* 0x000000081408723e */ /* 0x008fe200000010ff */
[----:B------:R-:W-:Y:S01]  /*62ef0*/  IMAD R20, R0, 0x32c, RZ ;  /* 0x0000032c00147824 */ /* 0x000fe200078e02ff */
[----:B----4-:R-:W-:Y:S01]  /*62f00*/  F2FP.BF16.PACK_AB R9, R18, R9 ;  /* 0x000000091209723e */ /* 0x010fe200000010ff */
[----:B------:R-:W-:Y:S01]  /*62f10*/  IMAD R18, R0, 0x32e, RZ ;  /* 0x0000032e00127824 */ /* 0x000fe200078e02ff */
[----:B------:R-:W-:-:S02]  /*62f20*/  F2FP.BF16.PACK_AB R10, R10, R16 ;  /* 0x000000100a0a723e */ /* 0x000fc400000010ff */
[----:B0-----:R-:W-:Y:S01]  /*62f30*/  LEA.HI.X.SX32 R23, R25, R29, 0x1, P5 ;  /* 0x0000001d19177211 */ /* 0x001fe200028f0eff */
[----:B------:R-:W-:-:S04]  /*62f40*/  IADD3 R24, P5, R24, R28, RZ ;  /* 0x0000001c18187210 */ /* 0x000fc80007fbe0ff */
[-C--:B------:R-:W-:Y:S01]  /*62f50*/  LEA.HI.X.SX32 R25, R27, R29.reuse, 0x1, P5 ;  /* 0x0000001d1b197211 */ /* 0x080fe200028f0eff */
[----:B------:R-:W-:Y:S01]  /*62f60*/  IMAD R27, R0, 0x195, RZ ;  /* 0x00000195001b7824 */ /* 0x000fe200078e02ff */
[-C--:B------:R-:W-:Y:S01]  /*62f70*/  IADD3 R26, P5, R26, R28.reuse, RZ ;  /* 0x0000001c1a1a7210 */ /* 0x080fe20007fbe0ff */
[----:B------:R0:W-:Y:S03]  /*62f80*/  STL.64 [R1+0xa20], R22 ;  /* 0x000a201601007387 */ /* 0x0001e60000100a00 */
[----:B------:R-:W-:Y:S01]  /*62f90*/  LEA.HI.X.SX32 R27, R27, R29, 0x1, P5 ;  /* 0x0000001d1b1b7211 */ /* 0x000fe200028f0eff */
[----:B0-----:R0:W5:Y:S01]  /*62fa0*/  LDL.LU.64 R22, [R1+0x1770] ;  /* 0x0017700001167983 */ /* 0x0011620000300a00 */
[----:B------:R1:W-:Y:S03]  /*62fb0*/  STL.64 [R1+0xa40], R24 ;  /* 0x000a401801007387 */ /* 0x0003e60000100a00 */
[----:B-1----:R0:W5:Y:S01]  /*62fc0*/  LDL.LU.64 R24, [R1+0x1768] ;  /* 0x0017680001187983 */ /* 0x0021620000300a00 */
[----:B------:R1:W-:Y:S02]  /*62fd0*/  STL.64 [R1+0xa38], R26 ;  /* 0x000a381a01007387 */ /* 0x0003e40000100a00 */
[----:B-1----:R-:W-:Y:S01]  /*62fe0*/  IMAD R27, R0, 0xcb, RZ ;  /* 0x000000cb001b7824 */ /* 0x002fe200078e02ff */
[----:B------:R-:W-:-:S04]  /*62ff0*/  IADD3 R26, P5, R21, R28, RZ ;  /* 0x0000001c151a7210 */ /* 0x000fc80007fbe0ff */
[----:B------:R-:W-:-:S05]  /*63000*/  LEA.HI.X.SX32 R27, R27, R29, 0x1, P5 ;  /* 0x0000001d1b1b7211 */ /* 0x000fca00028f0eff */
[----:B------:R1:W-:Y:S01]  /*63010*/  STL.64 [R1+0xa10], R26 ;  /* 0x000a101a01007387 */ /* 0x0003e20000100a00 */
[----:B------:R-:W-:Y:S01]  /*63020*/  IMAD.SHL.U32 R16, R0, 0x2, RZ ;  /* 0x0000000200107824 */ /* 0x000fe200078e00ff */
[----:B------:R-:W-:Y:S01]  /*63030*/  F2FP.BF16.PACK_AB R11, R11, R14 ;  /* 0x0000000e0b0b723e */ /* 0x000fe200000010ff */
[-C--:B------:R-:W-:Y:S01]  /*63040*/  MOV R14, R28.reuse ;  /* 0x0000001c000e7202 */ /* 0x080fe20000000f00 */
[----:B-1----:R-:W-:-:S04]  /*63050*/  IADD3 R26, P5, R20, R28, RZ ;  /* 0x0000001c141a7210 */ /* 0x002fc80007fbe0ff */
[----:B------:R-:W-:Y:S01]  /*63060*/  LEA.HI.X.SX32 R27, R21, R29, 0x1, P5 ;  /* 0x0000001d151b7211 */ /* 0x000fe200028f0eff */
[----:B------:R-:W-:-:S04]  /*63070*/  IADD3 R20, P5, R18, R28, RZ ;  /* 0x0000001c12147210 */ /* 0x000fc80007fbe0ff */
[----:B------:R-:W-:Y:S01]  /*63080*/  LEA.HI.X.SX32 R21, R17, R15, 0x1, P5 ;  /* 0x0000000f11157211 */ /* 0x000fe200028f0eff */
[----:B------:R-:W-:Y:S01]  /*63090*/  IADD3 R18, P5, R16, R14, RZ ;  /* 0x0000000e10127210 */ /* 0x000fe20007fbe0ff */
[----:B------:R1:W-:Y:S04]  /*630a0*/  STL.64 [R1+0xa30], R26 ;  /* 0x000a301a01007387 */ /* 0x0003e80000100a00 */
[----:B-1----:R0:W5:Y:S01]  /*630b0*/  LDL.LU.64 R26, [R1+0x1760] ;  /* 0x00176000011a7983 */ /* 0x0021620000300a00 */
[----:B------:R0:W5:Y:S02]  /*630c0*/  LDL.LU.64 R28, [R1+0x1758] ;  /* 0x00175800011c7983 */ /* 0x0001640000300a00 */
[----:B------:R0:W-:Y:S02]  /*630d0*/  STL [R1+0xa08], R18 ;  /* 0x000a081201007387 */ /* 0x0001e40000100800 */
[----:B------:R0:W-:Y:S02]  /*630e0*/  STL.64 [R1+0xa28], R20 ;  /* 0x000a281401007387 */ /* 0x0001e40000100a00 */
[----:B0-----:R-:W-:Y:S01]  /*630f0*/  IMAD.MOV.U32 R21, RZ, RZ, R19 ;  /* 0x000000ffff157224 */ /* 0x001fe200078e0013 */
[----:B------:R-:W-:Y:S01]  /*63100*/  BAR.SYNC.DEFER_BLOCKING 0x0 ;  /* 0x0000000000007b1d */ /* 0x000fe20000010000 */
[----:B------:R-:W-:-:S05]  /*63110*/  MOV R20, R18 ;  /* 0x0000001200147202 */ /* 0x000fca0000000f00 */
[----:B------:R-:W2:Y:S01]  /*63120*/  LDL R19, [R1+0xa1c] ;  /* 0x000a1c0001137983 */ /* 0x000ea20000100800 */
[----:B------:R-:W-:-:S05]  /*63130*/  LEA.HI.X.SX32 R21, R0, R15, 0x1, P5 ;  /* 0x0000000f00157211 */ /* 0x000fca00028f0eff */
[----:B------:R-:W-:Y:S04]  /*63140*/  STL [R1+0xa0c], R21 ;  /* 0x000a0c1501007387 */ /* 0x000fe80000100800 */
[----:B--2---:R0:W-:Y:S04]  /*63150*/  STS.128 [R19], R4 ;  /* 0x0000000413007388 */ /* 0x0041e80000000c00 */
[----:B------:R1:W-:Y:S01]  /*63160*/  STS.128 [R19+0x80], R8 ;  /* 0x0000800813007388 */ /* 0x0003e20000000c00 */
[C---:B0-----:R-:W-:Y:S02]  /*63170*/  LEA R4, P5, R0.reuse, R14, 0x2 ;  /* 0x0000000e00047211 */ /* 0x041fe400078a10ff */
[----:B------:R-:W-:-:S02]  /*63180*/  SHF.L.U32 R6, R0, 0x2, RZ ;  /* 0x0000000200067819 */ /* 0x000fc400000006ff */
[----:B------:R-:W-:Y:S01]  /*63190*/  LEA.HI.X.SX32 R5, R16, R15, 0x1, P5 ;  /* 0x0000000f10057211 */ /* 0x000fe200028f0eff */
[C---:B-1----:R-:W-:Y:S01]  /*631a0*/  IMAD R8, R0.reuse, 0xe, RZ ;  /* 0x0000000e00087824 */ /* 0x042fe200078e02ff */
[----:B------:R-:W-:-:S03]  /*631b0*/  LEA R10, P5, R0, R14, 0x3 ;  /* 0x0000000e000a7211 */ /* 0x000fc600078a18ff */
[----:B------:R0:W-:Y:S01]  /*631c0*/  STL.64 [R1+0xa00], R4 ;  /* 0x000a000401007387 */ /* 0x0001e20000100a00 */
[----:B------:R-:W-:-:S03]  /*631d0*/  LEA.HI.X.SX32 R11, R6, R15, 0x1, P5 ;  /* 0x0000000f060b7211 */ /* 0x000fc600028f0eff */
[----:B------:R-:W2:Y:S01]  /*631e0*/  LDL.LU R18, [R1+0x4] ;  /* 0x0000040001127983 */ /* 0x000ea20000300800 */
[----:B-----5:R-:W-:-:S03]  /*631f0*/  F2FP.BF16.PACK_AB R6, R23, R22 ;  /* 0x000000161706723e */ /* 0x020fc600000010ff */
[----:B------:R-:W2:Y:S04]  /*63200*/  LDL.LU R20, [R1] ;  /* 0x0000000001147983 */ /* 0x000ea80000300800 */
[----:B------:R1:W-:Y:S01]  /*63210*/  STL.64 [R1+0x9f8], R10 ;  /* 0x0009f80a01007387 */ /* 0x0003e20000100a00 */
[----:B------:R-:W-:Y:S02]  /*63220*/  F2FP.BF16.PACK_AB R7, R25, R24 ;  /* 0x000000181907723e */ /* 0x000fe400000010ff */
[----:B0-----:R-:W-:Y:S01]  /*63230*/  F2FP.BF16.PACK_AB R5, R2, R3 ;  /* 0x000000030205723e */ /* 0x001fe200000010ff */
[----:B------:R-:W3:Y:S01]  /*63240*/  LDL.LU R21, [R1+0xc] ;  /* 0x00000c0001157983 */ /* 0x000ee20000300800 */
[----:B------:R-:W-:Y:S01]  /*63250*/  IMAD R3, R0, 0x7, RZ ;  /* 0x0000000700037824 */ /* 0x000fe200078e02ff */
[----:B------:R-:W-:-:S02]  /*63260*/  F2FP.BF16.PACK_AB R4, R12, R13 ;  /* 0x0000000d0c04723e */ /* 0x000fc400000010ff */
[----:B------:R-:W3:Y:S04]  /*63270*/  LDL.LU R19, [R1+0x8] ;  /* 0x0000080001137983 */ /* 0x000ee80000300800 */
[----:B------:R-:W4:Y:S04]  /*63280*/  LDL.64 R22, [R1+0x438] ;  /* 0x0004380001167983 */ /* 0x000f280000100a00 */
[----:B------:R-:W2:Y:S01]  /*63290*/  LDL R25, [R1+0xa1c] ;  /* 0x000a1c0001197983 */ /* 0x000ea20000100800 */
[----:B-1----:R-:W-:Y:S01]  /*632a0*/  IADD3 R10, P5, R8, R14, RZ ;  /* 0x0000000e080a7210 */ /* 0x002fe20007fbe0ff */
[C---:B------:R-:W-:Y:S01]  /*632b0*/  IMAD R2, R0.reuse, 0x1a, RZ ;  /* 0x0000001a00027824 */ /* 0x040fe200078e02ff */
[C---:B------:R-:W-:Y:S01]  /*632c0*/  SHF.L.U32 R9, R0.reuse, 0x3, RZ ;  /* 0x0000000300097819 */ /* 0x040fe200000006ff */
[----:B------:R-:W-:Y:S01]  /*632d0*/  IMAD R16, R0, 0x1e, RZ ;  /* 0x0000001e00107824 */ /* 0x000fe200078e02ff */
[----:B----4-:R-:W-:-:S02]  /*632e0*/  LEA.HI.X.SX32 R11, R3, R23, 0x1, P5 ;  /* 0x00000017030b7211 */ /* 0x010fc400028f0eff */
[----:B------:R-:W-:-:S03]  /*632f0*/  LEA R12, P5, R0, R22, 0x4 ;  /* 0x00000016000c7211 */ /* 0x000fc600078a20ff */
[----:B------:R0:W-:Y:S01]  /*63300*/  STL.64 [R1+0x9f0], R10 ;  /* 0x0009f00a01007387 */ /* 0x0001e20000100a00 */
[----:B------:R-:W-:Y:S02]  /*63310*/  LEA.HI.X.SX32 R13, R9, R23, 0x1, P5 ;  /* 0x00000017090d7211 */ /* 0x000fe400028f0eff */
[----:B------:R-:W-:Y:S01]  /*63320*/  IADD3 R14, P5, R2, R22, RZ ;  /* 0x00000016020e7210 */ /* 0x000fe20007fbe0ff */
[C---:B------:R-:W-:Y:S01]  /*63330*/  IMAD R3, R0.reuse, 0x1c, RZ ;  /* 0x0000001c00037824 */ /* 0x040fe200078e02ff */
[----:B--2---:R1:W-:Y:S01]  /*63340*/  STS.128 [R25+0x100], R4 ;  /* 0x0001000419007388 */ /* 0x0043e20000000c00 */
[----:B0-----:R-:W-:-:S05]  /*63350*/  IMAD R10, R0, 0xd, RZ ;  /* 0x0000000d000a7824 */ /* 0x001fca00078e02ff */
[----:B------:R-:W-:Y:S01]  /*63360*/  LEA.HI.X.SX32 R15, R10, R23, 0x1, P5 ;  /* 0x000000170a0f7211 */ /* 0x000fe200028f0eff */
[----:B-1----:R-:W2:Y:S01]  /*63370*/  LDL.LU R6, [R1+0x18] ;  /* 0x0000180001067983 */ /* 0x002ea20000300800 */
[----:B------:R-:W-:-:S03]  /*63380*/  IADD3 R4, P5, R3, R22, RZ ;  /* 0x0000001603047210 */ /* 0x000fc60007fbe0ff */
[----:B------:R0:W-:Y:S04]  /*63390*/  STL.64 [R1+0x9e8], R12 ;  /* 0x0009e80c01007387 */ /* 0x0001e80000100a00 */
[----:B------:R-:W4:Y:S01]  /*633a0*/  LDL.LU R10, [R1+0x20] ;  /* 0x00002000010a7983 */ /* 0x000f220000300800 */
[----:B0-----:R-:W-:-:S03]  /*633b0*/  F2FP.BF16.PACK_AB R12, R27, R26 ;  /* 0x0000001a1b0c723e */ /* 0x001fc600000010ff */
[----:B------:R-:W2:Y:S04]  /*633c0*/  LDL.LU R26, [R1+0x2c] ;  /* 0x00002c00011a7983 */ /* 0x000ea80000300800 */
[----:B------:R-:W2:Y:S01]  /*633d0*/  LDL.LU R9, [R1+0x28] ;  /* 0x0000280001097983 */ /* 0x000ea20000300800 */
[----:B------:R-:W-:-:S03]  /*633e0*/  F2FP.BF16.PACK_AB R13, R29, R28 ;  /* 0x0000001c1d0d723e */ /* 0x000fc600000010ff */
[----:B------:R0:W-:Y:S04]  /*633f0*/  STL.64 [R1+0x9e0], R14 ;  /* 0x0009e00e01007387 */ /* 0x0001e80000100a00 */
[----:B------:R1:W-:Y:S04]  /*63400*/  STL.64 [R1+0x2130], R2 ;  /* 0x0021300201007387 */ /* 0x0003e80000100a00 */
[----:B------:R3:W-:Y:S04]  /*63410*/  STL [R1+0x2138], R3 ;  /* 0x0021380301007387 */ /* 0x0007e80000100800 */
[----:B------:R3:W-:Y:S01]  /*63420*/  STL [R1+0x9d8], R4 ;  /* 0x0009d80401007387 */ /* 0x0007e20000100800 */
[----:B0-----:R-:W-:-:S02]  /*63430*/  F2FP.BF16.PACK_AB R14, R18, R20 ;  /* 0x00000014120e723e */ /* 0x001fc400000010ff */
[----:B-1----:R-:W-:Y:S01]  /*63440*/  MOV R2, R4 ;  /* 0x0000000400027202 */ /* 0x002fe20000000f00 */
[----:B------:R-:W2:Y:S01]  /*63450*/  LDL.LU R28, [R1+0x1c] ;  /* 0x00001c00011c7983 */ /* 0x000ea20000300800 */
[----:B---3--:R-:W-:Y:S01]  /*63460*/  IMAD.MOV.U32 R3, RZ, RZ, R5 ;  /* 0x000000ffff037224 */ /* 0x008fe200078e0005 */
[-C--:B------:R-:W-:Y:S02]  /*63470*/  LEA.HI.X.SX32 R3, R8, R23.reuse, 0x1, P5 ;  /* 0x0000001708037211 */ /* 0x080fe400028f0eff */
[----:B------:R-:W4:Y:S01]  /*63480*/  LDL.LU R29, [R1+0x24] ;  /* 0x00002400011d7983 */ /* 0x000f220000300800 */
[----:B------:R-:W-:Y:S01]  /*63490*/  IMAD R4, R0, 0xf, RZ ;  /* 0x0000000f00047824 */ /* 0x000fe200078e02ff */
[----:B------:R-:W-:Y:S02]  /*634a0*/  IADD3 R2, P5, R16, R22, RZ ;  /* 0x0000001610027210 */ /* 0x000fe40007fbe0ff */
[----:B------:R-:W3:Y:S04]  /*634b0*/  LDL.LU R11, [R1+0x34] ;  /* 0x00003400010b7983 */ /* 0x000ee80000300800 */
[----:B------:R-:W3:Y:S04]  /*634c0*/  LDL.LU R20, [R1+0x30] ;  /* 0x0000300001147983 */ /* 0x000ee80000300800 */
[----:B------:R-:W2:Y:S04]  /*634d0*/  LDL.LU R8, [R1+0x10] ;  /* 0x0000100001087983 */ /* 0x000ea80000300800 */
[----:B------:R0:W-:Y:S04]  /*634e0*/  STL [R1+0x9dc], R3 ;  /* 0x0009dc0301007387 */ /* 0x0001e80000100800 */
[----:B------:R-:W2:Y:S04]  /*634f0*/  LDL.LU R27, [R1+0x44] ;  /* 0x00004400011b7983 */ /* 0x000ea80000300800 */
[----:B------:R-:W2:Y:S01]  /*63500*/  LDL.LU R7, [R1+0x40] ;  /* 0x0000400001077983 */ /* 0x000ea20000300800 */
[----:B0-----:R-:W-:-:S03]  /*63510*/  LEA.HI.X.SX32 R3, R4, R23, 0x1, P5 ;  /* 0x0000001704037211 */ /* 0x001fc600028f0eff */
[----:B------:R-:W2:Y:S04]  /*63520*/  LDL.LU R24, [R1+0x3c] ;  /* 0x00003c0001187983 */ /* 0x000ea80000300800 */
[----:B------:R-:W2:Y:S04]  /*63530*/  LDL.LU R18, [R1+0x38] ;  /* 0x0000380001127983 */ /* 0x000ea80000300800 */
[----:B------:R0:W-:Y:S04]  /*63540*/  STL.64 [R1+0x9d0], R2 ;  /* 0x0009d00201007387 */ /* 0x0001e80000100a00 */
[----:B0-----:R-:W2:Y:S01]  /*63550*/  LDL.LU R3, [R1+0x2138] ;  /* 0x0021380001037983 */ /* 0x001ea20000300800 */
[----:B------:R-:W-:-:S02]  /*63560*/  LEA R2, P5, R0, R22, 0x5 ;  /* 0x0000001600027211 */ /* 0x000fc400078a28ff */
[----:B------:R-:W-:Y:S01]  /*63570*/  F2FP.BF16.PACK_AB R15, R21, R19 ;  /* 0x00000013150f723e */ /* 0x000fe200000010ff */
[----:B------:R-:W3:Y:S04]  /*63580*/  LDL.LU R4, [R1+0x14] ;  /* 0x0000140001047983 */ /* 0x000ee80000300800 */
[----:B------:R-:W3:Y:S04]  /*63590*/  LDL.LU R21, [R1+0x4c] ;  /* 0x00004c0001157983 */ /* 0x000ee80000300800 */
[----:B------:R-:W4:Y:S04]  /*635a0*/  LDL.LU R19, [R1+0x48] ;  /* 0x0000480001137983 */ /* 0x000f280000300800 */
[----:B------:R2:W-:Y:S04]  /*635b0*/  STL [R1+0x9c8], R2 ;  /* 0x0009c80201007387 */ /* 0x0005e80000100800 */
[----:B------:R0:W-:Y:S04]  /*635c0*/  STS.128 [R25+0x180], R12 ;  /* 0x0001800c19007388 */ /* 0x0001e80000000c00 */
[----:B--2---:R-:W2:Y:S04]  /*635d0*/  LDL.LU.64 R2, [R1+0x2130] ;  /* 0x0021300001027983 */ /* 0x004ea80000300a00 */
[----:B0-----:R-:W2:Y:S01]  /*635e0*/  LDL.64 R14, [R1+0x9c8] ;  /* 0x0009c800010e7983 */ /* 0x001ea20000100a00 */
[C---:B------:R-:W-:Y:S01]  /*635f0*/  SHF.L.U32 R5, R0.reuse, 0x4, RZ ;  /* 0x0000000400057819 */ /* 0x040fe200000006ff */
[----:B------:R-:W-:-:S02]  /*63600*/  IMAD R17, R0, 0x34, RZ ;  /* 0x0000003400117824 */ /* 0x000fc400078e02ff */
[----:B------:R-:W-:Y:S01]  /*63610*/  IMAD R12, R0, 0x36, RZ ;  /* 0x00000036000c7824 */ /* 0x000fe200078e02ff */
[----:B---3--:R-:W-:Y:S02]  /*63620*/  F2FP.BF16.PACK_AB R4, R4, R8 ;  /* 0x000000080404723e */ /* 0x008fe400000010ff */
[----:B------:R-:W-:Y:S01]  /*63630*/  F2FP.BF16.PACK_AB R8, R28, R6 ;  /* 0x000000061c08723e */ /* 0x000fe200000010ff */
[C---:B------:R-:W-:Y:S02]  /*63640*/  IMAD R6, R0.reuse, 0x1b, RZ ;  /* 0x0000001b00067824 */ /* 0x040fe400078e02ff */
[----:B------:R-:W-:Y:S01]  /*63650*/  IMAD R13, R0, 0x38, RZ ;  /* 0x00000038000d7824 */ /* 0x000fe200078e02ff */
[----:B--2---:R-:W-:Y:S02]  /*63660*/  LEA.HI.X.SX32 R15, R5, R23, 0x1, P5 ;  /* 0x00000017050f7211 */ /* 0x004fe400028f0eff */
[----:B------:R-:W-:-:S03]  /*63670*/  IADD3 R14, P5, R17, R22, RZ ;  /* 0x00000016110e7210 */ /* 0x000fc60007fbe0ff */
[----:B------:R0:W-:Y:S02]  /*63680*/  STL [R1+0x9cc], R15 ;  /* 0x0009cc0f01007387 */ /* 0x0001e40000100800 */
[----:B0-----:R-:W-:-:S05]  /*63690*/  LEA.HI.X.SX32 R15, R2, R23, 0x1, P5 ;  /* 0x00000017020f7211 */ /* 0x001fca00028f0eff */
[----:B------:R0:W-:Y:S01]  /*636a0*/  STL.64 [R1+0x9c0], R14 ;  /* 0x0009c00e01007387 */ /* 0x0001e20000100a00 */
[----:B------:R-:W-:Y:S01]  /*636b0*/  IMAD R2, R0, 0x3a, RZ ;  /* 0x0000003a00027824 */ /* 0x000fe200078e02ff */
[----:B----4-:R-:W-:Y:S02]  /*636c0*/  F2FP.BF16.PACK_AB R5, R29, R10 ;  /* 0x0000000a1d05723e */ /* 0x010fe400000010ff */
[----:B0-----:R-:W-:-:S04]  /*636d0*/  IADD3 R14, P5, R12, R22, RZ ;  /* 0x000000160c0e7210 */ /* 0x001fc80007fbe0ff */
[-C--:B------:R-:W-:Y:S02]  /*636e0*/  LEA.HI.X.SX32 R15, R6, R23.reuse, 0x1, P5 ;  /* 0x00000017060f7211 */ /* 0x080fe400028f0eff */
[----:B------:R-:W-:Y:S01]  /*636f0*/  IADD3 R28, P5, R13, R22, RZ ;  /* 0x000000160d1c7210 */ /* 0x000fe20007fbe0ff */
[----:B------:R0:W-:Y:S01]  /*63700*/  STL.64 [R1+0x2120], R12 ;  /* 0x0021200c01007387 */ /* 0x0001e20000100a00 */
[----:B------:R-:W-:Y:S01]  /*63710*/  F2FP.BF16.PACK_AB R6, R11, R20 ;  /* 0x000000140b06723e */ /* 0x000fe200000010ff */
[----:B------:R-:W-:Y:S01]  /*63720*/  IMAD R11, R0, 0x1d, RZ ;  /* 0x0000001d000b7824 */ /* 0x000fe200078e02ff */
[----:B------:R-:W-:Y:S01]  /*63730*/  LEA.HI.X.SX32 R29, R3, R23, 0x1, P5 ;  /* 0x00000017031d7211 */ /* 0x000fe200028f0eff */
[----:B------:R-:W-:Y:S01]  /*63740*/  STL.64 [R1+0x9b8], R14 ;  /* 0x0009b80e01007387 */ /* 0x000fe20000100a00 */
[----:B------:R-:W-:Y:S02]  /*63750*/  F2FP.BF16.PACK_AB R10, R27, R7 ;  /* 0x000000071b0a723e */ /* 0x000fe400000010ff */
[----:B0-----:R-:W-:Y:S01]  /*63760*/  IADD3 R12, P5, R2, R22, RZ ;  /* 0x00000016020c7210 */ /* 0x001fe20007fbe0ff */
[----:B------:R0:W-:Y:S03]  /*63770*/  STL.64 [R1+0x9b0], R28 ;  /* 0x0009b01c01007387 */ /* 0x0001e60000100a00 */
[----:B------:R-:W-:-:S02]  /*63780*/  LEA.HI.X.SX32 R13, R11, R23, 0x1, P5 ;  /* 0x000000170b0d7211 */ /* 0x000fc400028f0eff */
[----:B------:R-:W-:Y:S02]  /*63790*/  F2FP.BF16.PACK_AB R7, R24, R18 ;  /* 0x000000121807723e */ /* 0x000fe400000010ff */
[----:B------:R-:W-:Y:S01]  /*637a0*/  F2FP.BF16.PACK_AB R11, R21, R19 ;  /* 0x00000013150b723e */ /* 0x000fe200000010ff */
[----:B0-----:R-:W2:Y:S04]  /*637b0*/  LDL.LU R29, [R1+0x54] ;  /* 0x00005400011d7983 */ /* 0x001ea80000300800 */
[----:B------:R-:W2:Y:S04]  /*637c0*/  LDL.LU R20, [R1+0x50] ;  /* 0x0000500001147983 */ /* 0x000ea80000300800 */
[----:B------:R-:W3:Y:S04]  /*637d0*/  LDL.LU R18, [R1+0x5c] ;  /* 0x00005c0001127983 */ /* 0x000ee80000300800 */
[----:B------:R-:W-:Y:S04]  /*637e0*/  STL.64 [R1+0x9a8], R12 ;  /* 0x0009a80c01007387 */ /* 0x000fe80000100a00 */
[----:B------:R-:W4:Y:S04]  /*637f0*/  LDL.LU R28, [R1+0x74] ;  /* 0x00007400011c7983 */ /* 0x000f280000300800 */
[----:B------:R-:W3:Y:S01]  /*63800*/  LDL.LU R19, [R1+0x70] ;  /* 0x0000700001137983 */ /* 0x000ee20000300800 */
[----:B------:R-:W-:Y:S01]  /*63810*/  IMAD R14, R0, 0x3c, RZ ;  /* 0x0000003c000e7824 */ /* 0x000fe200078e02ff */
[----:B------:R-:W-:-:S02]  /*63820*/  F2FP.BF16.PACK_AB R9, R26, R9 ;  /* 0x000000091a09723e */ /* 0x000fc400000010ff */
[----:B---3--:R0:W-:Y:S04]  /*63830*/  STL.64 [R1+0x2128], R18 ;  /* 0x0021281201007387 */ /* 0x0081e80000100a00 */
[----:B0-----:R-:W3:Y:S01]  /*63840*/  LDL.64 R18, [R1+0x438] ;  /* 0x0004380001127983 */ /* 0x001ee20000100a00 */
[----:B------:R-:W-:-:S03]  /*63850*/  IADD3 R12, P5, R14, R22, RZ ;  /* 0x000000160e0c7210 */ /* 0x000fc60007fbe0ff */
[----:B------:R-:W2:Y:S01]  /*63860*/  LDL.LU R26, [R1+0x6c] ;  /* 0x00006c00011a7983 */ /* 0x000ea20000300800 */
[----:B------:R-:W-:-:S03]  /*63870*/  IMAD R15, R0, 0x3e, RZ ;  /* 0x0000003e000f7824 */ /* 0x000fc600078e02ff */
[----:B------:R-:W2:Y:S04]  /*63880*/  LDL.LU R27, [R1+0x68] ;  /* 0x00006800011b7983 */ /* 0x000ea80000300800 */
[----:B------:R-:W2:Y:S04]  /*63890*/  LDL.LU R24, [R1+0xc4] ;  /* 0x0000c40001187983 */ /* 0x000ea80000300800 */
[----:B------:R-:W2:Y:S04]  /*638a0*/  LDL.LU R23, [R1+0xc0] ;  /* 0x0000c00001177983 */ /* 0x000ea80000300800 */
[----:B------:R0:W-:Y:S04]  /*638b0*/  STS.128 [R25+0x200], R4 ;  /* 0x0002000419007388 */ /* 0x0001e80000000c00 */
[----:B------:R1:W-:Y:S04]  /*638c0*/  STS.128 [R25+0x280], R8 ;  /* 0x0002800819007388 */ /* 0x0003e80000000c00 */
[----:B0-----:R-:W4:Y:S01]  /*638d0*/  LDL.LU R7, [R1+0x60] ;  /* 0x0000600001077983 */ /* 0x001f220000300800 */
[----:B------:R-:W-:-:S03]  /*638e0*/  IMAD R4, R0, 0x1f, RZ ;  /* 0x0000001f00047824 */ /* 0x000fc600078e02ff */
[----:B------:R-:W4:Y:S04]  /*638f0*/  LDL.LU R22, [R1+0x7c] ;  /* 0x00007c0001167983 */ /* 0x000f280000300800 */
[----:B------:R-:W4:Y:S01]  /*63900*/  LDL.LU R21, [R1+0x78] ;  /* 0x0000780001157983 */ /* 0x000f220000300800 */
[C---:B------:R-:W-:Y:S02]  /*63910*/  IMAD.SHL.U32 R5, R0.reuse, 0x20, RZ ;  /* 0x0000002000057824 */ /* 0x040fe400078e00ff */
[----:B------:R-:W-:Y:S01]  /*63920*/  IMAD R3, R0, 0x66, RZ ;  /* 0x0000006600037824 */ /* 0x000fe200078e02ff */
[-C--:B---3--:R-:W-:Y:S02]  /*63930*/  LEA.HI.X.SX32 R13, R16, R19.reuse, 0x1, P5 ;  /* 0x00000013100d7211 */ /* 0x088fe400028f0eff */
[----:B-1----:R-:W-:-:S03]  /*63940*/  MOV R11, R19 ;  /* 0x00000013000b7202 */ /* 0x002fc60000000f00 */
[----:B------:R0:W-:Y:S01]  /*63950*/  STL.64 [R1+0x9a0], R12 ;  /* 0x0009a00c01007387 */ /* 0x0001e20000100a00 */
[----:B------:R-:W-:-:S03]  /*63960*/  MOV R10, R18 ;  /* 0x00000012000a7202 */ /* 0x000fc60000000f00 */
[----:B------:R1:W-:Y:S01]  /*63970*/  STL.64 [R1+0x2110], R14 ;  /* 0x0021100e01007387 */ /* 0x0003e20000100a00 */
[----:B0-----:R-:W-:-:S04]  /*63980*/  IADD3 R12, P5, R15, R18, RZ ;  /* 0x000000120f0c7210 */ /* 0x001fc80007fbe0ff */
[----:B------:R-:W-:Y:S01]  /*63990*/  LEA.HI.X.SX32 R13, R4, R11, 0x1, P5 ;  /* 0x0000000b040d7211 */ /* 0x000fe200028f0eff */
[----:B-1----:R-:W3:Y:S01]  /*639a0*/  LDL.LU R14, [R1+0x64] ;  /* 0x00006400010e7983 */ /* 0x002ee20000300800 */
[----:B------:R-:W-:-:S03]  /*639b0*/  LEA R8, P5, R0, R10, 0x6 ;  /* 0x0000000a00087211 */ /* 0x000fc600078a30ff */
[----:B------:R-:W3:Y:S01]  /*639c0*/  LDL.LU R15, [R1+0x58] ;  /* 0x00005800010f7983 */ /* 0x000ee20000300800 */
[----:B--2---:R-:W-:-:S03]  /*639d0*/  F2FP.BF16.PACK_AB R4, R29, R20 ;  /* 0x000000141d04723e */ /* 0x004fc600000010ff */
[----:B------:R-:W4:Y:S01]  /*639e0*/  LDL.LU.64 R18, [R1+0x2128] ;  /* 0x0021280001127983 */ /* 0x000f220000300a00 */
[----:B------:R-:W-:-:S03]  /*639f0*/  LEA.HI.X.SX32 R9, R5, R11, 0x1, P5 ;  /* 0x0000000b05097211 */ /* 0x000fc600028f0eff */
[----:B------:R0:W-:Y:S01]  /*63a00*/  STL.64 [R1+0x998], R12 ;  /* 0x0009980c01007387 */ /* 0x0001e20000100a00 */
[----:B------:R-:W-:-:S03]  /*63a10*/  IADD3 R10, P5, R3, R10, RZ ;  /* 0x0000000a030a7210 */ /* 0x000fc60007fbe0ff */
[----:B0-----:R-:W2:Y:S04]  /*63a20*/  LDL.LU.64 R12, [R1+0x2120] ;  /* 0x00212000010c7983 */ /* 0x001ea80000300a00 */
[----:B------:R-:W2:Y:S04]  /*63a30*/  LDL.LU R29, [R1+0xcc] ;  /* 0x0000cc00011d7983 */ /* 0x000ea80000300800 */
[----:B------:R-:W2:Y:S04]  /*63a40*/  LDL.LU R20, [R1+0xc8] ;  /* 0x0000c80001147983 */ /* 0x000ea80000300800 */
[----:B------:R0:W-:Y:S04]  /*63a50*/  STL.64 [R1+0x2118], R2 ;  /* 0x0021180201007387 */ /* 0x0001e80000100a00 */
[----:B0-----:R-:W2:Y:S01]  /*63a60*/  LDL.64 R2, [R1+0x438] ;  /* 0x0004380001027983 */ /* 0x001ea20000100a00 */
[----:B------:R-:W-:-:S02]  /*63a70*/  IMAD R6, R0, 0x33, RZ ;  /* 0x0000003300067824 */ /* 0x000fc400078e02ff */
[C---:B------:R-:W-:Y:S01]  /*63a80*/  IMAD R16, R0.reuse, 0x68, RZ ;  /* 0x0000006800107824 */ /* 0x040fe200078e02ff */
[----:B------:R3:W-:Y:S01]  /*63a90*/  STL.64 [R1+0x990], R8 ;  /* 0x0009900801007387 */ /* 0x0007e20000100a00 */
[----:B----4-:R-:W-:Y:S01]  /*63aa0*/  F2FP.BF16.PACK_AB R5, R7, R18 ;  /* 0x000000120705723e */ /* 0x010fe200000010ff */
[----:B------:R-:W-:Y:S01]  /*63ab0*/  IMAD R18, R0, 0x6a, RZ ;  /* 0x0000006a00127824 */ /* 0x000fe200078e02ff */
[----:B---3--:R-:W-:Y:S01]  /*63ac0*/  F2FP.BF16.PACK_AB R8, R14, R15 ;  /* 0x0000000f0e08723e */ /* 0x008fe200000010ff */
[----:B------:R-:W-:Y:S01]  /*63ad0*/  IMAD R7, R0, 0x35, RZ ;  /* 0x0000003500077824 */ /* 0x000fe200078e02ff */
[----:B------:R-:W-:Y:S01]  /*63ae0*/  F2FP.BF16.PACK_AB R9, R28, R19 ;  /* 0x000000131c09723e */ /* 0x000fe200000010ff */
[----:B------:R-:W-:Y:S01]  /*63af0*/  IMAD R19, R0, 0x6c, RZ ;  /* 0x0000006c00137824 */ /* 0x000fe200078e02ff */
[----:B--2---:R-:W-:-:S05]  /*63b00*/  LEA.HI.X.SX32 R11, R6, R3, 0x1, P5 ;  /* 0x00000003060b7211 */ /* 0x004fca00028f0eff */
[----:B------:R0:W-:Y:S01]  /*63b10*/  STL.64 [R1+0x980], R10 ;  /* 0x0009800a01007387 */ /* 0x0001e20000100a00 */
[----:B------:R-:W-:Y:S02]  /*63b20*/  F2FP.BF16.PACK_AB R6, R26, R27 ;  /* 0x0000001b1a06723e */ /* 0x000fe400000010ff */
[----:B0-----:R-:W-:-:S04]  /*63b30*/  IADD3 R10, P5, R16, R2, RZ ;  /* 0x00000002100a7210 */ /* 0x001fc80007fbe0ff */
[----:B------:R-:W-:Y:S02]  /*63b40*/  LEA.HI.X.SX32 R11, R17, R3, 0x1, P5 ;  /* 0x00000003110b7211 */ /* 0x000fe400028f0eff */
[----:B------:R-:W-:-:S04]  /*63b50*/  IADD3 R14, P5, R18, R2, RZ ;  /* 0x00000002120e7210 */ /* 0x000fc80007fbe0ff */
[----:B------:R-:W-:Y:S01]  /*63b60*/  LEA.HI.X.SX32 R15, R7, R3, 0x1, P5 ;  /* 0x00000003070f7211 */ /* 0x000fe200028f0eff */
[----:B------:R0:W-:Y:S04]  /*63b70*/  STL.64 [R1+0x968], R10 ;  /* 0x0009680a01007387 */ /* 0x0001e80000100a00 */
[----:B------:R-:W2:Y:S01]  /*63b80*/  LDL.LU R27, [R1+0xf0] ;  /* 0x0000f000011b7983 */ /* 0x000ea20000300800 */
[----:B0-----:R-:W-:-:S03]  /*63b90*/  F2FP.BF16.PACK_AB R10, R24, R23 ;  /* 0x00000017180a723e */ /* 0x001fc600000010ff */
[----:B------:R-:W3:Y:S04]  /*63ba0*/  LDL.LU R23, [R1+0x130] ;  /* 0x0001300001177983 */ /* 0x000ee80000300800 */
[----:B------:R0:W-:Y:S01]  /*63bb0*/  STL.64 [R1+0x958], R14 ;  /* 0x0009580e01007387 */ /* 0x0001e20000100a00 */
[----:B------:R-:W-:-:S03]  /*63bc0*/  IMAD R17, R0, 0x6e, RZ ;  /* 0x0000006e00117824 */ /* 0x000fc600078e02ff */
[----:B------:R1:W-:Y:S01]  /*63bd0*/  STL.64 [R1+0x2100], R18 ;  /* 0x0021001201007387 */ /* 0x0003e20000100a00 */
[----:B0-----:R-:W-:-:S04]  /*63be0*/  IADD3 R14, P5, R19, R2, RZ ;  /* 0x00000002130e7210 */ /* 0x001fc80007fbe0ff */
[----:B------:R-:W-:Y:S01]  /*63bf0*/  LEA.HI.X.SX32 R15, R12, R3, 0x1, P5 ;  /* 0x000000030c0f7211 */ /* 0x000fe200028f0eff */
[----:B-1----:R-:W3:Y:S01]  /*63c00*/  LDL.LU R18, [R1+0x134] ;  /* 0x0001340001127983 */ /* 0x002ee20000300800 */
[----:B------:R-:W-:-:S03]  /*63c10*/  F2FP.BF16.PACK_AB R7, R22, R21 ;  /* 0x000000151607723e */ /* 0x000fc600000010ff */
[----:B------:R-:W4:Y:S04]  /*63c20*/  LDL.LU R26, [R1+0xfc] ;  /* 0x0000fc00011a7983 */ /* 0x000f280000300800 */
[----:B------:R-:W4:Y:S04]  /*63c30*/  LDL.LU R24, [R1+0xf8] ;  /* 0x0000f80001187983 */ /* 0x000f280000300800 */
[----:B------:R0:W-:Y:S04]  /*63c40*/  STL.64 [R1+0x930], R14 ;  /* 0x0009300e01007387 */ /* 0x0001e80000100a00 */
[----:B------:R1:W-:Y:S04]  /*63c50*/  STL.64 [R1+0x2108], R16 ;  /* 0x0021081001007387 */ /* 0x0003e80000100a00 */
[----:B------:R1:W-:Y:S01]  /*63c60*/  STS.128 [R25+0x300], R4 ;  /* 0x0003000419007388 */ /* 0x0003e20000000c00 */
[----:B0-----:R-:W-:-:S02]  /*63c70*/  IADD3 R14, P5, R17, R2, RZ ;  /* 0x00000002110e7210 */ /* 0x001fc40007fbe0ff */
[----:B-1----:R-:W-:Y:S02]  /*63c80*/  MOV R16, R2 ;  /* 0x0000000200107202 */ /* 0x002fe40000000f00 */
[----:B------:R-:W-:Y:S02]  /*63c90*/  MOV R17, R3 ;  /* 0x0000000300117202 */ /* 0x000fe40000000f00 */
[----:B------:R-:W2:Y:S04]  /*63ca0*/  LDL.LU.64 R2, [R1+0x2118] ;  /* 0x0021180001027983 */ /* 0x000ea80000300a00 */
[----:B------:R-:W2:Y:S04]  /*63cb0*/  LDL.LU R19, [R1+0x13c] ;  /* 0x00013c0001137983 */ /* 0x000ea80000300800 */
[----:B------:R-:W2:Y:S04]  /*63cc0*/  LDL.LU R28, [R1+0x138] ;  /* 0x00013800011c7983 */ /* 0x000ea80000300800 */
[----:B------:R-:W2:Y:S01]  /*63cd0*/  LDL.LU R7, [R1+0xf4] ;  /* 0x0000f40001077983 */ /* 0x000ea20000300800 */
[----:B------:R-:W-:-:S02]  /*63ce0*/  IMAD R22, R0, 0x37, RZ ;  /* 0x0000003700167824 */ /* 0x000fc400078e02ff */
[----:B------:R-:W-:Y:S01]  /*63cf0*/  IMAD R21, R0, 0x70, RZ ;  /* 0x0000007000157824 */ /* 0x000fe200078e02ff */
[----:B------:R-:W2:Y:S02]  /*63d00*/  LDL.LU R6, [R1+0x108] ;  /* 0x0001080001067983 */ /* 0x000ea40000300800 */
[----:B------:R-:W-:Y:S02]  /*63d10*/  LEA.HI.X.SX32 R15, R22, R17, 0x1, P5 ;  /* 0x00000011160f7211 */ /* 0x000fe400028f0eff */
[----:B------:R-:W2:Y:S01]  /*63d20*/  LDL.LU R12, [R1+0x100] ;  /* 0x00010000010c7983 */ /* 0x000ea20000300800 */
[----:B------:R-:W-:-:S03]  /*63d30*/  F2FP.BF16.PACK_AB R11, R29, R20 ;  /* 0x000000141d0b723e */ /* 0x000fc600000010ff */
[----:B------:R0:W-:Y:S01]  /*63d40*/  STL.64 [R1+0x928], R14 ;  /* 0x0009280e01007387 */ /* 0x0001e20000100a00 */
[----:B------:R-:W-:-:S03]  /*63d50*/  IMAD R20, R0, 0x72, RZ ;  /* 0x0000007200147824 */ /* 0x000fc600078e02ff */
[----:B------:R1:W-:Y:S01]  /*63d60*/  STS.128 [R25+0x380], R8 ;  /* 0x0003800819007388 */ /* 0x0003e20000000c00 */
[----:B------:R-:W-:-:S03]  /*63d70*/  IMAD R5, R0, 0x39, RZ ;  /* 0x0000003900057824 */ /* 0x000fc600078e02ff */
[----:B------:R-:W2:Y:S01]  /*63d80*/  LDL.LU R29, [R1+0x144] ;  /* 0x00014400011d7983 */ /* 0x000ea20000300800 */
[----:B0-----:R-:W-:-:S04]  /*63d90*/  IADD3 R14, P5, R21, R16, RZ ;  /* 0x00000010150e7210 */ /* 0x001fc80007fbe0ff */
[----:B------:R-:W-:Y:S01]  /*63da0*/  LEA.HI.X.SX32 R15, R13, R17, 0x1, P5 ;  /* 0x000000110d0f7211 */ /* 0x000fe200028f0eff */
[----:B-1----:R-:W2:Y:S04]  /*63db0*/  LDL.LU R25, [R1+0x140] ;  /* 0x0001400001197983 */ /* 0x002ea80000300800 */
[----:B------:R0:W-:Y:S01]  /*63dc0*/  STL.64 [R1+0x908], R14 ;  /* 0x0009080e01007387 */ /* 0x0001e20000100a00 */
[----:B------:R-:W-:-:S03]  /*63dd0*/  IMAD R22, R0, 0x74, RZ ;  /* 0x0000007400167824 */ /* 0x000fc600078e02ff */
[----:B------:R-:W-:Y:S04]  /*63de0*/  STL.64 [R1+0x20e8], R20 ;  /* 0x0020e81401007387 */ /* 0x000fe80000100a00 */
[----:B------:R-:W2:Y:S01]  /*63df0*/  LDL.LU R11, [R1+0x14c] ;  /* 0x00014c00010b7983 */ /* 0x000ea20000300800 */
[----:B0-----:R-:W-:-:S04]  /*63e00*/  IADD3 R14, P5, R20, R16, RZ ;  /* 0x00000010140e7210 */ /* 0x001fc80007fbe0ff */
[----:B------:R-:W-:Y:S02]  /*63e10*/  LEA.HI.X.SX32 R15, R5, R17, 0x1, P5 ;  /* 0x00000011050f7211 */ /* 0x000fe400028f0eff */
[----:B---3--:R-:W-:Y:S01]  /*63e20*/  F2FP.BF16.PACK_AB R8, R18, R23 ;  /* 0x000000171208723e */ /* 0x008fe200000010ff */
[----:B------:R-:W-:Y:S01]  /*63e30*/  IMAD R23, R0, 0x76, RZ ;  /* 0x0000007600177824 */ /* 0x000fe200078e02ff */
[----:B----4-:R-:W-:Y:S02]  /*63e40*/  F2FP.BF16.PACK_AB R5, R26, R24 ;  /* 0x000000181a05723e */ /* 0x010fe400000010ff */
[----:B--2---:R-:W-:Y:S02]  /*63e50*/  F2FP.BF16.PACK_AB R4, R7, R27 ;  /* 0x0000001b0704723e */ /* 0x004fe400000010ff */
[----:B------:R-:W2:Y:S04]  /*63e60*/  LDL.LU R27, [R1+0x148] ;  /* 0x00014800011b7983 */ /* 0x000ea80000300800 */
[----:B------:R0:W-:Y:S02]  /*63e70*/  STL.64 [R1+0x8e8], R14 ;  /* 0x0008e80e01007387 */ /* 0x0001e40000100a00 */
[----:B0-----:R-:W-:-:S04]  /*63e80*/  IADD3 R14, P5, R22, R16, RZ ;  /* 0x00000010160e7210 */ /* 0x001fc80007fbe0ff */
[----:B------:R-:W-:-:S05]  /*63e90*/  LEA.HI.X.SX32 R15, R2, R17, 0x1, P5 ;  /* 0x00000011020f7211 */ /* 0x000fca00028f0eff */
[----:B------:R0:W-:Y:S01]  /*63ea0*/  STL.64 [R1+0x8e0], R14 ;  /* 0x0008e00e01007387 */ /* 0x0001e20000100a00 */
[----:B------:R-:W-:-:S03]  /*63eb0*/  IADD3 R16, P5, R23, R16, RZ ;  /* 0x0000001017107210 */ /* 0x000fc60007fbe0ff */
[----:B0-----:R-:W3:Y:S04]  /*63ec0*/  LDL.LU.64 R14, [R1+0x2110] ;  /* 0x00211000010e7983 */ /* 0x001ee80000300a00 */
[----:B------:R-:W4:Y:S04]  /*63ed0*/  LDL.LU R20, [R1+0x194] ;  /* 0x0001940001147983 */ /* 0x000f280000300800 */
[----:B------:R-:W4:Y:S04]  /*63ee0*/  LDL.LU R26, [R1+0x190] ;  /* 0x00019000011a7983 */ /* 0x000f280000300800 */
[----:B------:R0:W-:Y:S04]  /*63ef0*/  STL.64 [R1+0x20e0], R22 ;  /* 0x0020e01601007387 */ /* 0x0001e80000100a00 */
[----:B0-----:R-:W2:Y:S01]  /*63f00*/  LDL.64 R22, [R1+0x438] ;  /* 0x0004380001167983 */ /* 0x001ea20000100a00 */
[C---:B------:R-:W-:Y:S01]  /*63f10*/  IMAD R7, R0.reuse, 0x3b, RZ ;  /* 0x0000003b00077824 */ /* 0x040fe200078e02ff */
[----:B------:R-:W-:Y:S01]  /*63f20*/  F2FP.BF16.PACK_AB R9, R19, R28 ;  /* 0x0000001c1309723e */ /* 0x000fe200000010ff */
[----:B------:R-:W-:Y:S01]  /*63f30*/  IMAD R24, R0, 0x78, RZ ;  /* 0x0000007800187824 */ /* 0x000fe200078e02ff */
[----:B------:R-:W3:Y:S04]  /*63f40*/  LDL.LU R13, [R1+0x19c] ;  /* 0x00019c00010d7983 */ /* 0x000ee80000300800 */
[----:B------:R-:W3:Y:S04]  /*63f50*/  LDL.LU R18, [R1+0x198] ;  /* 0x0001980001127983 */ /* 0x000ee80000300800 */
[----:B------:R-:W3:Y:S04]  /*63f60*/  LDL.LU R19, [R1+0x1a4] ;  /* 0x0001a40001137983 */ /* 0x000ee80000300800 */
[----:B------:R-:W3:Y:S01]  /*63f70*/  LDL.LU R28, [R1+0x1a0] ;  /* 0x0001a000011c7983 */ /* 0x000ee20000300800 */
[----:B------:R-:W-:-:S02]  /*63f80*/  F2FP.BF16.PACK_AB R10, R29, R25 ;  /* 0x000000191d0a723e */ /* 0x000fc400000010ff */
[-C--:B--2---:R-:W-:Y:S02]  /*63f90*/  LEA.HI.X.SX32 R17, R7, R23.reuse, 0x1, P5 ;  /* 0x0000001707117211 */ /* 0x084fe400028f0eff */
[----:B------:R-:W2:Y:S04]  /*63fa0*/  LDL.LU R7, [R1+0x118] ;  /* 0x0001180001077983 */ /* 0x000ea80000300800 */
[----:B------:R0:W-:Y:S02]  /*63fb0*/  STL.64 [R1+0x8d8], R16 ;  /* 0x0008d81001007387 */ /* 0x0001e40000100a00 */
[----:B0-----:R-:W-:Y:S02]  /*63fc0*/  IADD3 R16, P5, R24, R22, RZ ;  /* 0x0000001618107210 */ /* 0x001fe40007fbe0ff */
[----:B------:R-:W2:Y:S02]  /*63fd0*/  LDL R24, [R1+0xa1c] ;  /* 0x000a1c0001187983 */ /* 0x000ea40000100800 */
[----:B---3--:R-:W-:-:S02]  /*63fe0*/  LEA.HI.X.SX32 R17, R14, R23, 0x1, P5 ;  /* 0x000000170e117211 */ /* 0x008fc400028f0eff */
[----:B------:R-:W3:Y:S04]  /*63ff0*/  LDL.LU R29, [R1+0x1a8] ;  /* 0x0001a800011d7983 */ /* 0x000ee80000300800 */
[----:B------:R-:W2:Y:S01]  /*64000*/  LDL.LU R14, [R1+0x11c] ;  /* 0x00011c00010e7983 */ /* 0x000ea20000300800 */
[----:B------:R-:W-:Y:S01]  /*64010*/  IMAD R2, R0, 0x7a, RZ ;  /* 0x0000007a00027824 */ /* 0x000fe200078e02ff */
[----:B------:R-:W-:Y:S01]  /*64020*/  F2FP.BF16.PACK_AB R6, R6, R12 ;  /* 0x0000000c0606723e */ /* 0x000fe200000010ff */
[C---:B------:R-:W-:Y:S01]  /*64030*/  IMAD R12, R0.reuse, 0x3d, RZ ;  /* 0x0000003d000c7824 */ /* 0x040fe200078e02ff */
[----:B------:R0:W-:Y:S01]  /*64040*/  STL.64 [R1+0x8d0], R16 ;  /* 0x0008d01001007387 */ /* 0x0001e20000100a00 */
[----:B------:R-:W-:Y:S01]  /*64050*/  IMAD R25, R0, 0x7c, RZ ;  /* 0x0000007c00197824 */ /* 0x000fe200078e02ff */
[----:B------:R-:W-:-:S02]  /*64060*/  F2FP.BF16.PACK_AB R11, R11, R27 ;  /* 0x0000001b0b0b723e */ /* 0x000fc400000010ff */
[----:B0-----:R-:W-:-:S04]  /*64070*/  IADD3 R16, P5, R2, R22, RZ ;  /* 0x0000001602107210 */ /* 0x001fc80007fbe0ff */
[----:B------:R-:W-:Y:S01]  /*64080*/  LEA.HI.X.SX32 R17, R12, R23, 0x1, P5 ;  /* 0x000000170c117211 */ /* 0x000fe200028f0eff */
[----:B------:R-:W-:-:S04]  /*64090*/  IMAD R27, R0, 0x7e, RZ ;  /* 0x0000007e001b7824 */ /* 0x000fc800078e02ff */
[----:B------:R0:W-:Y:S02]  /*640a0*/  STL.64 [R1+0x8c8], R16 ;  /* 0x0008c81001007387 */ /* 0x0001e40000100a00 */
[----:B0-----:R-:W-:-:S04]  /*640b0*/  IADD3 R16, P5, R25, R22, RZ ;  /* 0x0000001619107210 */ /* 0x001fc80007fbe0ff */
[----:B------:R-:W-:Y:S02]  /*640c0*/  LEA.HI.X.SX32 R17, R15, R23, 0x1, P5 ;  /* 0x000000170f117211 */ /* 0x000fe400028f0eff */
[----:B----4-:R-:W-:Y:S01]  /*640d0*/  F2FP.BF16.PACK_AB R12, R20, R26 ;  /* 0x0000001a140c723e */ /* 0x010fe200000010ff */
[----:B------:R-:W-:Y:S01]  /*640e0*/  IMAD R26, R0, 0xcc, RZ ;  /* 0x000000cc001a7824 */ /* 0x000fe200078e02ff */
[----:B--2---:R-:W-:-:S05]  /*640f0*/  F2FP.BF16.PACK_AB R7, R14, R7 ;  /* 0x000000070e07723e */ /* 0x004fca00000010ff */
[----:B------:R0:W-:Y:S04]  /*64100*/  STS.128 [R24+0x400], R4 ;  /* 0x0004000418007388 */ /* 0x0001e80000000c00 */
[----:B------:R1:W-:Y:S01]  /*64110*/  STS.128 [R24+0x480], R8 ;  /* 0x0004800818007388 */ /* 0x0003e20000000c00 */
[----:B0-----:R-:W-:Y:S01]  /*64120*/  IMAD R4, R0, 0x3f, RZ ;  /* 0x0000003f00047824 */ /* 0x001fe200078e02ff */
[----:B------:R-:W-:Y:S02]  /*64130*/  IADD3 R6, P5, R27, R22, RZ ;  /* 0x000000161b067210 */ /* 0x000fe40007fbe0ff */
[----:B-1----:R-:W3:Y:S02]  /*64140*/  LDL.LU R11, [R1+0x1ac] ;  /* 0x0001ac00010b7983 */ /* 0x002ee40000300800 */
[----:B------:R-:W-:-:S02]  /*64150*/  LEA.HI.X.SX32 R7, R4, R23, 0x1, P5 ;  /* 0x0000001704077211 */ /* 0x000fc400028f0eff */
[----:B------:R0:W-:Y:S01]  /*64160*/  STL.64 [R1+0x8c0], R16 ;  /* 0x0008c01001007387 */ /* 0x0001e20000100a00 */
[----:B------:R-:W-:-:S03]  /*64170*/  SHF.L.U32 R5, R0, 0x6, RZ ;  /* 0x0000000600057819 */ /* 0x000fc600000006ff */
[----:B0-----:R-:W2:Y:S04]  /*64180*/  LDL.LU.64 R16, [R1+0x2108] ;  /* 0x0021080001107983 */ /* 0x001ea80000300a00 */
[----:B------:R-:W4:Y:S04]  /*64190*/  LDL.LU R4, [R1+0x1d0] ;  /* 0x0001d00001047983 */ /* 0x000f280000300800 */
[----:B------:R-:W2:Y:S04]  /*641a0*/  LDL.LU R8, [R1+0x1d8] ;  /* 0x0001d80001087983 */ /* 0x000ea80000300800 */
[----:B------:R0:W-:Y:S02]  /*641b0*/  STL.64 [R1+0x8b8], R6 ;  /* 0x0008b80601007387 */ /* 0x0001e40000100a00 */
[----:B0-----:R-:W-:-:S04]  /*641c0*/  LEA R6, P5, R0, R22, 0x7 ;  /* 0x0000001600067211 */ /* 0x001fc800078a38ff */
[----:B------:R-:W-:-:S05]  /*641d0*/  LEA.HI.X.SX32 R7, R5, R23, 0x1, P5 ;  /* 0x0000001705077211 */ /* 0x000fca00028f0eff */
[----:B------:R0:W-:Y:S04]  /*641e0*/  STL.64 [R1+0x8b0], R6 ;  /* 0x0008b00601007387 */ /* 0x0001e80000100a00 */
[----:B0-----:R-:W2:Y:S04]  /*641f0*/  LDL.LU R6, [R1+0x1e0] ;  /* 0x0001e00001067983 */ /* 0x001ea80000300800 */
[----:B------:R-:W2:Y:S04]  /*64200*/  LDL.LU R7, [R1+0x1ec] ;  /* 0x0001ec0001077983 */ /* 0x000ea80000300800 */
[----:B------:R-:W2:Y:S04]  /*64210*/  LDL.LU R20, [R1+0x1e8] ;  /* 0x0001e80001147983 */ /* 0x000ea80000300800 */
[----:B------:R0:W-:Y:S04]  /*64220*/  STL.64 [R1+0x20d0], R26 ;  /* 0x0020d01a01007387 */ /* 0x0001e80000100a00 */
[----:B0-----:R-:W4:Y:S01]  /*64230*/  LDL.LU R27, [R1+0x1d4] ;  /* 0x0001d400011b7983 */ /* 0x001f220000300800 */
[----:B------:R-:W-:-:S02]  /*64240*/  F2FP.BF16.PACK_AB R13, R13, R18 ;  /* 0x000000120d0d723e */ /* 0x000fc400000010ff */
[----:B------:R-:W-:Y:S02]  /*64250*/  IADD3 R18, P5, R26, R22, RZ ;  /* 0x000000161a127210 */ /* 0x000fe40007fbe0ff */
[----:B------:R-:W-:Y:S01]  /*64260*/  F2FP.BF16.PACK_AB R14, R19, R28 ;  /* 0x0000001c130e723e */ /* 0x000fe200000010ff */
[C---:B------:R-:W-:Y:S01]  /*64270*/  IMAD R28, R0.reuse, 0xce, RZ ;  /* 0x000000ce001c7824 */ /* 0x040fe200078e02ff */
[----:B------:R-:W-:Y:S01]  /*64280*/  LEA.HI.X.SX32 R19, R3, R23, 0x1, P5 ;  /* 0x0000001703137211 */ /* 0x000fe200028f0eff */
[C---:B------:R-:W-:Y:S01]  /*64290*/  IMAD R5, R0.reuse, 0x67, RZ ;  /* 0x0000006700057824 */ /* 0x040fe200078e02ff */
[----:B---3--:R-:W-:Y:S02]  /*642a0*/  F2FP.BF16.PACK_AB R15, R11, R29 ;  /* 0x0000001d0b0f723e */ /* 0x008fe400000010ff */
[----:B------:R-:W3:Y:S04]  /*642b0*/  LDL.LU R11, [R1+0x1f0] ;  /* 0x0001f000010b7983 */ /* 0x000ee80000300800 */
[----:B------:R-:W3:Y:S04]  /*642c0*/  LDL.LU R9, [R1+0x1f8] ;  /* 0x0001f80001097983 */ /* 0x000ee80000300800 */
[----:B------:R-:W3:Y:S04]  /*642d0*/  LDL.LU R26, [R1+0x208] ;  /* 0x00020800011a7983 */ /* 0x000ee80000300800 */
[----:B------:R-:W3:Y:S04]  /*642e0*/  LDL.LU R10, [R1+0x200] ;  /* 0x00020000010a7983 */ /* 0x000ee80000300800 */
[----:B------:R0:W-:Y:S04]  /*642f0*/  STL.64 [R1+0x8a8], R18 ;  /* 0x0008a81201007387 */ /* 0x0001e80000100a00 */
[----:B------:R1:W-:Y:S01]  /*64300*/  STS.128 [R24+0x500], R12 ;  /* 0x0005000c18007388 */ /* 0x0003e20000000c00 */
[----:B------:R-:W-:Y:S01]  /*64310*/  IMAD R29, R0, 0xd0, RZ ;  /* 0x000000d0001d7824 */ /* 0x000fe200078e02ff */
[----:B0-----:R-:W-:-:S04]  /*64320*/  IADD3 R18, P5, R28, R22, RZ ;  /* 0x000000161c127210 */ /* 0x001fc80007fbe0ff */
[----:B------:R-:W-:Y:S01]  /*64330*/  LEA.HI.X.SX32 R19, R5, R23, 0x1, P5 ;  /* 0x0000001705137211 */ /* 0x000fe200028f0eff */
[----:B-1----:R-:W3:Y:S04]  /*64340*/  LDL.LU R12, [R1+0x1dc] ;  /* 0x0001dc00010c7983 */ /* 0x002ee80000300800 */
[----:B------:R-:W3:Y:S04]  /*64350*/  LDL.LU R13, [R1+0x1e4] ;  /* 0x0001e400010d7983 */ /* 0x000ee80000300800 */
[----:B------:R-:W3:Y:S04]  /*64360*/  LDL.LU R14, [R1+0x1fc] ;  /* 0x0001fc00010e7983 */ /* 0x000ee80000300800 */
[----:B------:R0:W-:Y:S04]  /*64370*/  STL.64 [R1+0x20f8], R24 ;  /* 0x0020f81801007387 */ /* 0x0001e80000100a00 */
[----:B0-----:R-:W3:Y:S04]  /*64380*/  LDL.LU R25, [R1+0x1f4] ;  /* 0x0001f40001197983 */ /* 0x001ee80000300800 */
[----:B------:R-:W3:Y:S01]  /*64390*/  LDL.LU R15, [R1+0x520] ;  /* 0x00052000010f7983 */ /* 0x000ee20000300800 */
[----:B----4-:R-:W-:-:S03]  /*643a0*/  F2FP.BF16.PACK_AB R4, R27, R4 ;  /* 0x000000041b04723e */ /* 0x010fc600000010ff */
[----:B------:R-:W4:Y:S04]  /*643b0*/  LDL.LU R27, [R1+0x210] ;  /* 0x00021000011b7983 */ /* 0x000f280000300800 */
[----:B------:R0:W-:Y:S04]  /*643c0*/  STL.64 [R1+0x8a0], R18 ;  /* 0x0008a01201007387 */ /* 0x0001e80000100a00 */
[----:B------:R-:W-:Y:S01]  /*643d0*/  STL.64 [R1+0x20a8], R28 ;  /* 0x0020a81c01007387 */ /* 0x000fe20000100a00 */
[----:B0-----:R-:W-:-:S04]  /*643e0*/  IADD3 R18, P5, R29, R22, RZ ;  /* 0x000000161d127210 */ /* 0x001fc80007fbe0ff */
[----:B--2---:R-:W-:-:S05]  /*643f0*/  LEA.HI.X.SX32 R19, R16, R23, 0x1, P5 ;  /* 0x0000001710137211 */ /* 0x004fca00028f0eff */
[----:B------:R0:W-:Y:S04]  /*64400*/  STL.64 [R1+0x898], R18 ;  /* 0x0008981201007387 */ /* 0x0001e80000100a00 */
[----:B0-----:R-:W2:Y:S01]  /*64410*/  LDL.LU.64 R18, [R1+0x2100] ;  /* 0x0021000001127983 */ /* 0x001ea20000300a00 */
[----:B------:R-:W-:-:S05]  /*64420*/  IMAD R3, R0, 0xd2, RZ ;  /* 0x000000d200037824 */ /* 0x000fca00078e02ff */
[----:B------:R-:W-:Y:S01]  /*64430*/  IADD3 R28, P5, R3, R22, RZ ;  /* 0x00000016031c7210 */ /* 0x000fe20007fbe0ff */
[----:B------:R0:W-:Y:S01]  /*64440*/  STL.64 [R1+0x20d8], R2 ;  /* 0x0020d80201007387 */ /* 0x0001e20000100a00 */
[C---:B------:R-:W-:Y:S01]  /*64450*/  IMAD R16, R0.reuse, 0xd6, RZ ;  /* 0x000000d600107824 */ /* 0x040fe200078e02ff */
[----:B------:R-:W-:Y:S02]  /*64460*/  F2FP.BF16.PACK_AB R7, R7, R20 ;  /* 0x000000140707723e */ /* 0x000fe400000010ff */
[----:B------:R1:W-:Y:S01]  /*64470*/  STL [R1+0x890], R28 ;  /* 0x0008901c01007387 */ /* 0x0003e20000100800 */
[----:B0-----:R-:W-:Y:S01]  /*64480*/  MOV R3, R29 ;  /* 0x0000001d00037202 */ /* 0x001fe20000000f00 */
[----:B------:R-:W-:Y:S02]  /*64490*/  IMAD.MOV.U32 R2, RZ, RZ, R28 ;  /* 0x000000ffff027224 */ /* 0x000fe400078e001c */
[----:B-1----:R-:W4:Y:S01]  /*644a0*/  LDL.LU R28, [R1+0x528] ;  /* 0x00052800011c7983 */ /* 0x002f220000300800 */
[----:B------:R-:W-:-:S03]  /*644b0*/  IMAD R2, R0, 0xd8, RZ ;  /* 0x000000d800027824 */ /* 0x000fc600078e02ff */
[----:B------:R-:W4:Y:S01]  /*644c0*/  LDL.LU R20, [R1+0x524] ;  /* 0x0005240001147983 */ /* 0x000f220000300800 */
[----:B---3--:R-:W-:Y:S01]  /*644d0*/  F2FP.BF16.PACK_AB R5, R12, R8 ;  /* 0x000000080c05723e */ /* 0x008fe200000010ff */
[C---:B------:R-:W-:Y:S02]  /*644e0*/  IMAD R8, R0.reuse, 0x69, RZ ;  /* 0x0000006900087824 */ /* 0x040fe400078e02ff */
[----:B------:R-:W-:-:S03]  /*644f0*/  IMAD R12, R0, 0xd4, RZ ;  /* 0x000000d4000c7824 */ /* 0x000fc600078e02ff */
[----:B------:R-:W-:Y:S02]  /*64500*/  LEA.HI.X.SX32 R3, R8, R23, 0x1, P5 ;  /* 0x0000001708037211 */ /* 0x000fe400028f0eff */
[----:B------:R-:W-:Y:S02]  /*64510*/  IADD3 R12, P5, R12, R22, RZ ;  /* 0x000000160c0c7210 */ /* 0x000fe40007fbe0ff */
[----:B------:R-:W-:Y:S01]  /*64520*/  F2FP.BF16.PACK_AB R6, R13, R6 ;  /* 0x000000060d06723e */ /* 0x000fe200000010ff */
[----:B------:R-:W-:Y:S01]  /*64530*/  STL [R1+0x894], R3 ;  /* 0x0008940301007387 */ /* 0x000fe20000100800 */
[----:B------:R-:W-:Y:S02]  /*64540*/  F2FP.BF16.PACK_AB R9, R14, R9 ;  /* 0x000000090e09723e */ /* 0x000fe400000010ff */
[----:B------:R-:W-:Y:S01]  /*64550*/  F2FP.BF16.PACK_AB R8, R25, R11 ;  /* 0x0000000b1908723e */ /* 0x000fe200000010ff */
[----:B------:R-:W-:Y:S01]  /*64560*/  IMAD R11, R0, 0x6b, RZ ;  /* 0x0000006b000b7824 */ /* 0x000fe200078e02ff */
[----:B------:R-:W-:-:S02]  /*64570*/  F2FP.BF16.PACK_AB R10, R26, R10 ;  /* 0x0000000a1a0a723e */ /* 0x000fc400000010ff */
[----:B--2---:R-:W-:-:S05]  /*64580*/  LEA.HI.X.SX32 R13, R18, R23, 0x1, P5 ;  /* 0x00000017120d7211 */ /* 0x004fca00028f0eff */
[----:B------:R0:W-:Y:S04]  /*64590*/  STL.64 [R1+0x888], R12 ;  /* 0x0008880c01007387 */ /* 0x0001e80000100a00 */
[----:B------:R-:W-:Y:S04]  /*645a0*/  STL.64 [R1+0x20f0], R16 ;  /* 0x0020f01001007387 */ /* 0x000fe80000100a00 */
[----:B------:R-:W2:Y:S01]  /*645b0*/  LDL.LU R29, [R1+0x530] ;  /* 0x00053000011d7983 */ /* 0x000ea20000300800 */
[----:B0-----:R-:W-:-:S04]  /*645c0*/  IADD3 R12, P5, R16, R22, RZ ;  /* 0x00000016100c7210 */ /* 0x001fc80007fbe0ff */
[----:B------:R-:W-:Y:S02]  /*645d0*/  LEA.HI.X.SX32 R13, R11, R23, 0x1, P5 ;  /* 0x000000170b0d7211 */ /* 0x000fe400028f0eff */
[----:B------:R-:W-:-:S03]  /*645e0*/  IADD3 R24, P5, R2, R22, RZ ;  /* 0x0000001602187210 */ /* 0x000fc60007fbe0ff */
[----:B------:R0:W-:Y:S01]  /*645f0*/  STL.64 [R1+0x880], R12 ;  /* 0x0008800c01007387 */ /* 0x0001e20000100a00 */
[----:B------:R-:W-:Y:S02]  /*64600*/  LEA.HI.X.SX32 R25, R19, R23, 0x1, P5 ;  /* 0x0000001713197211 */ /* 0x000fe400028f0eff */
[----:B----4-:R-:W-:Y:S01]  /*64610*/  F2FP.BF16.PACK_AB R11, R15, R27 ;  /* 0x0000001b0f0b723e */ /* 0x010fe200000010ff */
[----:B0-----:R-:W2:Y:S04]  /*64620*/  LDL.LU R13, [R1+0x52c] ;  /* 0x00052c00010d7983 */ /* 0x001ea80000300800 */
[----:B------:R-:W3:Y:S04]  /*64630*/  LDL.LU R14, [R1+0x538] ;  /* 0x00053800010e7983 */ /* 0x000ee80000300800 */
[----:B------:R-:W3:Y:S04]  /*64640*/  LDL.LU R26, [R1+0x534] ;  /* 0x00053400011a7983 */ /* 0x000ee80000300800 */
[----:B------:R-:W4:Y:S04]  /*64650*/  LDL.LU R15, [R1+0x53c] ;  /* 0x00053c00010f7983 */ /* 0x000f280000300800 */
[----:B------:R0:W-:Y:S04]  /*64660*/  STL.64 [R1+0x878], R24 ;  /* 0x0008781801007387 */ /* 0x0001e80000100a00 */
[----:B0-----:R-:W2:Y:S01]  /*64670*/  LDL.LU.64 R24, [R1+0x20f8] ;  /* 0x0020f80001187983 */ /* 0x001ea20000300a00 */
[----:B------:R-:W-:-:S05]  /*64680*/  IMAD R18, R0, 0xda, RZ ;  /* 0x000000da00127824 */ /* 0x000fca00078e02ff */
[----:B------:R-:W-:-:S05]  /*64690*/  IADD3 R16, P5, R18, R22, RZ ;  /* 0x0000001612107210 */ /* 0x000fca0007fbe0ff */
[----:B------:R-:W-:Y:S04]  /*646a0*/  STL [R1+0x870], R16 ;  /* 0x0008701001007387 */ /* 0x000fe80000100800 */
[----:B--2---:R0:W-:Y:S02]  /*646b0*/  STS.128 [R24+0x580], R4 ;  /* 0x0005800418007388 */ /* 0x0041e40000000c00 */
[----:B0-----:R-:W-:Y:S02]  /*646c0*/  MOV R6, R16 ;  /* 0x0000001000067202 */ /* 0x001fe40000000f00 */
[----:B------:R-:W-:Y:S02]  /*646d0*/  MOV R7, R17 ;  /* 0x0000001100077202 */ /* 0x000fe40000000f00 */
[----:B------:R-:W2:Y:S01]  /*646e0*/  LDL.LU.64 R16, [R1+0x20f0] ;  /* 0x0020f00001107983 */ /* 0x000ea20000300a00 */
[----:B------:R-:W-:-:S02]  /*646f0*/  IMAD R12, R0, 0x6d, RZ ;  /* 0x0000006d000c7824 */ /* 0x000fc400078e02ff */
[----:B------:R-:W-:Y:S01]  /*64700*/  IMAD R2, R0, 0xdc, RZ ;  /* 0x000000dc00027824 */ /* 0x000fe200078e02ff */
[----:B------:R-:W4:Y:S02]  /*64710*/  LDL.LU R5, [R1+0x540] ;  /* 0x0005400001057983 */ /* 0x000f240000300800 */
[----:B------:R-:W-:Y:S02]  /*64720*/  LEA.HI.X.SX32 R7, R12, R23, 0x1, P5 ;  /* 0x000000170c077211 */ /* 0x000fe400028f0eff */
[----:B------:R-:W-:Y:S01]  /*64730*/  IADD3 R2, P5, R2, R22, RZ ;  /* 0x0000001602027210 */ /* 0x000fe20007fbe0ff */
[----:B------:R-:W-:Y:S02]  /*64740*/  IMAD R19, R0, 0xde, RZ ;  /* 0x000000de00137824 */ /* 0x000fe400078e02ff */
[----:B------:R0:W-:Y:S01]  /*64750*/  STL [R1+0x874], R7 ;  /* 0x0008740701007387 */ /* 0x0001e20000100800 */
[----:B------:R-:W-:-:S03]  /*64760*/  F2FP.BF16.PACK_AB R12, R28, R20 ;  /* 0x000000141c0c723e */ /* 0x000fc600000010ff */
[----:B------:R-:W-:Y:S04]  /*64770*/  STS.128 [R24+0x600], R8 ;  /* 0x0006000818007388 */ /* 0x000fe80000000c00 */
[----:B0-----:R-:W3:Y:S04]  /*64780*/  LDL.LU R7, [R1+0x548] ;  /* 0x0005480001077983 */ /* 0x001ee80000300800 */
[----:B------:R-:W3:Y:S04]  /*64790*/  LDL.LU R27, [R1+0x544] ;  /* 0x00054400011b7983 */ /* 0x000ee80000300800 */
[----:B------:R-:W3:Y:S01]  /*647a0*/  LDL.LU R6, [R1+0x574] ;  /* 0x0005740001067983 */ /* 0x000ee20000300800 */
[----:B--2---:R-:W-:-:S02]  /*647b0*/  LEA.HI.X.SX32 R3, R17, R23, 0x1, P5 ;  /* 0x0000001711037211 */ /* 0x004fc400028f0eff */
[----:B------:R-:W-:-:S03]  /*647c0*/  IADD3 R20, P5, R19, R22, RZ ;  /* 0x0000001613147210 */ /* 0x000fc60007fbe0ff */
[----:B------:R0:W-:Y:S04]  /*647d0*/  STL.64 [R1+0x868], R2 ;  /* 0x0008680201007387 */ /* 0x0001e80000100a00 */
[----:B0-----:R-:W2:Y:S04]  /*647e0*/  LDL.LU R2, [R1+0x570] ;  /* 0x0005700001027983 */ /* 0x001ea80000300800 */
[----:B------:R-:W2:Y:S04]  /*647f0*/  LDL.LU R9, [R1+0x550] ;  /* 0x0005500001097983 */ /* 0x000ea80000300800 */
[----:B------:R-:W2:Y:S04]  /*64800*/  LDL.LU R11, [R1+0x54c] ;  /* 0x00054c00010b7983 */ /* 0x000ea80000300800 */
[----:B------:R-:W2:Y:S04]  /*64810*/  LDL.LU R3, [R1+0x57c] ;  /* 0x00057c0001037983 */ /* 0x000ea80000300800 */
[----:B------:R-:W2:Y:S04]  /*64820*/  LDL.LU R28, [R1+0x578] ;  /* 0x00057800011c7983 */ /* 0x000ea80000300800 */
[----:B------:R0:W-:Y:S04]  /*64830*/  STL.64 [R1+0x2088], R18 ;  /* 0x0020881201007387 */ /* 0x0001e80000100a00 */
[----:B------:R1:W-:Y:S04]  /*64840*/  STL [R1+0x2090], R19 ;  /* 0x0020901301007387 */ /* 0x0003e80000100800 */
[----:B------:R3:W-:Y:S01]  /*64850*/  STL [R1+0x860], R20 ;  /* 0x0008601401007387 */ /* 0x0007e20000100800 */
[----:B0-----:R-:W-:Y:S01]  /*64860*/  IMAD.MOV.U32 R18, RZ, RZ, R20 ;  /* 0x000000ffff127224 */ /* 0x001fe200078e0014 */
[----:B-1----:R-:W-:-:S02]  /*64870*/  MOV R19, R21 ;  /* 0x0000001500137202 */ /* 0x002fc40000000f00 */
[----:B---3--:R-:W3:Y:S01]  /*64880*/  LDL.LU.64 R20, [R1+0x20e8] ;  /* 0x0020e80001147983 */ /* 0x008ee20000300a00 */
[C---:B------:R-:W-:Y:S02]  /*64890*/  IMAD R4, R0.reuse, 0x6f, RZ ;  /* 0x0000006f00047824 */ /* 0x040fe400078e02ff */
[----:B------:R-:W-:Y:S01]  /*648a0*/  IMAD R8, R0, 0xe0, RZ ;  /* 0x000000e000087824 */ /* 0x000fe200078e02ff */
[----:B------:R-:W-:Y:S02]  /*648b0*/  F2FP.BF16.PACK_AB R13, R29, R13 ;  /* 0x0000000d1d0d723e */ /* 0x000fe400000010ff */
[----:B------:R-:W-:Y:S01]  /*648c0*/  LEA.HI.X.SX32 R19, R4, R23, 0x1, P5 ;  /* 0x0000001704137211 */ /* 0x000fe200028f0eff */
[----:B------:R-:W2:Y:S01]  /*648d0*/  LDL.LU R29, [R1+0x558] ;  /* 0x00055800011d7983 */ /* 0x000ea20000300800 */
[----:B------:R-:W-:Y:S02]  /*648e0*/  IADD3 R18, P5, R8, R22, RZ ;  /* 0x0000001608127210 */ /* 0x000fe40007fbe0ff */
[----:B------:R-:W-:-:S02]  /*648f0*/  F2FP.BF16.PACK_AB R14, R14, R26 ;  /* 0x0000001a0e0e723e */ /* 0x000fc400000010ff */
[----:B------:R-:W2:Y:S01]  /*64900*/  LDL.LU R26, [R1+0x554] ;  /* 0x00055400011a7983 */ /* 0x000ea20000300800 */
[----:B------:R-:W-:-:S03]  /*64910*/  IMAD R17, R0, 0xe2, RZ ;  /* 0x000000e200117824 */ /* 0x000fc600078e02ff */
[----:B------:R3:W-:Y:S02]  /*64920*/  STL [R1+0x864], R19 ;  /* 0x0008641301007387 */ /* 0x0007e40000100800 */
[----:B---3--:R-:W-:-:S05]  /*64930*/  LEA.HI.X.SX32 R19, R21, R23, 0x1, P5 ;  /* 0x0000001715137211 */ /* 0x008fca00028f0eff */
[----:B------:R0:W-:Y:S02]  /*64940*/  STL.64 [R1+0x858], R18 ;  /* 0x0008581201007387 */ /* 0x0001e40000100a00 */
[----:B0-----:R-:W-:Y:S02]  /*64950*/  IADD3 R18, P5, R17, R22, RZ ;  /* 0x0000001611127210 */ /* 0x001fe40007fbe0ff */
[----:B------:R-:W3:Y:S04]  /*64960*/  LDL.LU.64 R22, [R1+0x20e0] ;  /* 0x0020e00001167983 */ /* 0x000ee80000300a00 */
[----:B------:R-:W-:Y:S04]  /*64970*/  STL.64 [R1+0x2098], R16 ;  /* 0x0020981001007387 */ /* 0x000fe80000100a00 */
[----:B------:R0:W-:Y:S04]  /*64980*/  STL [R1+0x20a0], R17 ;  /* 0x0020a01101007387 */ /* 0x0001e80000100800 */
[----:B0-----:R-:W2:Y:S01]  /*64990*/  LDL.64 R16, [R1+0x438] ;  /* 0x0004380001107983 */ /* 0x001ea20000100a00 */
[----:B----4-:R-:W-:Y:S01]  /*649a0*/  F2FP.BF16.PACK_AB R15, R5, R15 ;  /* 0x0000000f050f723e */ /* 0x010fe200000010ff */
[----:B------:R-:W-:-:S02]  /*649b0*/  IMAD R5, R0, 0x71, RZ ;  /* 0x0000007100057824 */ /* 0x000fc400078e02ff */
[C---:B------:R-:W-:Y:S01]  /*649c0*/  IMAD R8, R0.reuse, 0xe4, RZ ;  /* 0x000000e400087824 */ /* 0x040fe200078e02ff */
[----:B------:R-:W-:Y:S01]  /*649d0*/  F2FP.BF16.PACK_AB R4, R7, R27 ;  /* 0x0000001b0704723e */ /* 0x000fe200000010ff */
[----:B------:R0:W-:Y:S01]  /*649e0*/  STS.128 [R24+0x680], R12 ;  /* 0x0006800c18007388 */ /* 0x0001e20000000c00 */
[----:B------:R-:W-:-:S03]  /*649f0*/  IMAD R21, R0, 0xe6, RZ ;  /* 0x000000e600157824 */ /* 0x000fc600078e02ff */
[----:B------:R-:W4:Y:S04]  /*64a00*/  LDL.LU R10, [R1+0x580] ;  /* 0x00058000010a7983 */ /* 0x000f280000300800 */
[----:B------:R-:W3:Y:S04]  /*64a10*/  LDL.LU R7, [R1+0x560] ;  /* 0x0005600001077983 */ /* 0x000ee80000300800 */
[----:B------:R-:W3:Y:S04]  /*64a20*/  LDL.LU R27, [R1+0x55c] ;  /* 0x00055c00011b7983 */ /* 0x000ee80000300800 */
[----:B0-----:R-:W3:Y:S01]  /*64a30*/  LDL.LU R12, [R1+0x588] ;  /* 0x00058800010c7983 */ /* 0x001ee20000300800 */
[----:B--2---:R-:W-:-:S02]  /*64a40*/  LEA.HI.X.SX32 R19, R5, R17, 0x1, P5 ;  /* 0x0000001105137211 */ /* 0x004fc400028f0eff */
[----:B------:R-:W-:-:S04]  /*64a50*/  IADD3 R14, P5, R8, R16, RZ ;  /* 0x00000010080e7210 */ /* 0x000fc80007fbe0ff */
[----:B------:R-:W-:Y:S01]  /*64a60*/  LEA.HI.X.SX32 R15, R20, R17, 0x1, P5 ;  /* 0x00000011140f7211 */ /* 0x000fe200028f0eff */
[----:B------:R-:W-:Y:S01]  /*64a70*/  STL.64 [R1+0x850], R18 ;  /* 0x0008501201007387 */ /* 0x000fe20000100a00 */
[----:B------:R-:W-:Y:S01]  /*64a80*/  F2FP.BF16.PACK_AB R8, R6, R2 ;  /* 0x000000020608723e */ /* 0x000fe200000010ff */
[C---:B------:R-:W-:Y:S02]  /*64a90*/  IMAD R6, R0.reuse, 0x73, RZ ;  /* 0x0000007300067824 */ /* 0x040fe400078e02ff */
[----:B------:R0:W-:Y:S01]  /*64aa0*/  STL.64 [R1+0x848], R14 ;  /* 0x0008480e01007387 */ /* 0x0001e20000100a00 */
[----:B------:R-:W-:Y:S01]  /*64ab0*/  IMAD R2, R0, 0xe8, RZ ;  /* 0x000000e800027824 */ /* 0x000fe200078e02ff */
[----:B------:R-:W-:Y:S02]  /*64ac0*/  F2FP.BF16.PACK_AB R5, R9, R11 ;  /* 0x0000000b0905723e */ /* 0x000fe400000010ff */
[----:B------:R-:W2:Y:S01]  /*64ad0*/  LDL.LU R13, [R1+0x80] ;  /* 0x00008000010d7983 */ /* 0x000ea20000300800 */
[----:B0-----:R-:W-:-:S04]  /*64ae0*/  IADD3 R14, P5, R21, R16, RZ ;  /* 0x00000010150e7210 */ /* 0x001fc80007fbe0ff */
[----:B------:R-:W-:Y:S02]  /*64af0*/  LEA.HI.X.SX32 R15, R6, R17, 0x1, P5 ;  /* 0x00000011060f7211 */ /* 0x000fe400028f0eff */
[----:B------:R-:W-:-:S03]  /*64b00*/  IADD3 R2, P5, R2, R16, RZ ;  /* 0x0000001002027210 */ /* 0x000fc60007fbe0ff */
[----:B------:R0:W-:Y:S01]  /*64b10*/  STL.64 [R1+0x840], R14 ;  /* 0x0008400e01007387 */ /* 0x0001e20000100a00 */
[----:B------:R-:W-:Y:S01]  /*64b20*/  F2FP.BF16.PACK_AB R9, R3, R28 ;  /* 0x0000001c0309723e */ /* 0x000fe200000010ff */
[----:B------:R-:W-:Y:S01]  /*64b30*/  IMAD R20, R0, 0xea, RZ ;  /* 0x000000ea00147824 */ /* 0x000fe200078e02ff */
[----:B---3--:R-:W-:Y:S02]  /*64b40*/  LEA.HI.X.SX32 R3, R22, R17, 0x1, P5 ;  /* 0x0000001116037211 */ /* 0x008fe400028f0eff */
[----:B------:R-:W-:Y:S01]  /*64b50*/  F2FP.BF16.PACK_AB R6, R29, R26 ;  /* 0x0000001a1d06723e */ /* 0x000fe200000010ff */
[----:B0-----:R-:W3:Y:S04]  /*64b60*/  LDL.LU R14, [R1+0x8c] ;  /* 0x00008c00010e7983 */ /* 0x001ee80000300800 */
[----:B------:R-:W3:Y:S04]  /*64b70*/  LDL.LU R15, [R1+0x88] ;  /* 0x00008800010f7983 */ /* 0x000ee80000300800 */
[----:B------:R-:W2:Y:S04]  /*64b80*/  LDL.LU R19, [R1+0x94] ;  /* 0x0000940001137983 */ /* 0x000ea80000300800 */
[----:B------:R-:W2:Y:S04]  /*64b90*/  LDL.LU R18, [R1+0x90] ;  /* 0x0000900001127983 */ /* 0x000ea80000300800 */
[----:B------:R-:W2:Y:S04]  /*64ba0*/  LDL.LU R28, [R1+0x9c] ;  /* 0x00009c00011c7983 */ /* 0x000ea80000300800 */
[----:B------:R-:W2:Y:S04]  /*64bb0*/  LDL.LU R29, [R1+0x98] ;  /* 0x00009800011d7983 */ /* 0x000ea80000300800 */
[----:B------:R-:W4:Y:S04]  /*64bc0*/  LDL.LU R22, [R1+0x584] ;  /* 0x0005840001167983 */ /* 0x000f280000300800 */
[----:B------:R0:W-:Y:S04]  /*64bd0*/  STL.64 [R1+0x838], R2 ;  /* 0x0008380201007387 */ /* 0x0001e80000100a00 */
[----:B------:R1:W-:Y:S01]  /*64be0*/  STL.64 [R1+0x2058], R20 ;  /* 0x0020581401007387 */ /* 0x0003e20000100a00 */
[----:B0-----:R-:W-:-:S03]  /*64bf0*/  IADD3 R2, P5, R20, R16, RZ ;  /* 0x0000001014027210 */ /* 0x001fc60007fbe0ff */
[----:B-1----:R-:W3:Y:S04]  /*64c00*/  LDL.LU R20, [R1+0x84] ;  /* 0x0000840001147983 */ /* 0x002ee80000300800 */
[----:B------:R0:W-:Y:S04]  /*64c10*/  STL [R1+0x2060], R21 ;  /* 0x0020601501007387 */ /* 0x0001e80000100800 */
[----:B0-----:R-:W3:Y:S01]  /*64c20*/  LDL.LU R21, [R1+0x58c] ;  /* 0x00058c0001157983 */ /* 0x001ee20000300800 */
[----:B------:R-:W-:-:S05]  /*64c30*/  IMAD R11, R0, 0x75, RZ ;  /* 0x00000075000b7824 */ /* 0x000fca00078e02ff */
[----:B------:R-:W-:-:S05]  /*64c40*/  LEA.HI.X.SX32 R3, R11, R17, 0x1, P5 ;  /* 0x000000110b037211 */ /* 0x000fca00028f0eff */
[----:B------:R0:W-:Y:S04]  /*64c50*/  STL.64 [R1+0x830], R2 ;  /* 0x0008300201007387 */ /* 0x0001e80000100a00 */
[----:B0-----:R-:W3:Y:S01]  /*64c60*/  LDL.LU.64 R2, [R1+0x20d8] ;  /* 0x0020d80001027983 */ /* 0x001ee20000300a00 */
[----:B------:R-:W-:Y:S01]  /*64c70*/  IMAD R26, R0, 0xec, RZ ;  /* 0x000000ec001a7824 */ /* 0x000fe200078e02ff */
[----:B------:R-:W-:-:S04]  /*64c80*/  F2FP.BF16.PACK_AB R7, R7, R27 ;  /* 0x0000001b0707723e */ /* 0x000fc800000010ff */
[----:B------:R-:W-:-:S04]  /*64c90*/  IADD3 R26, P5, R26, R16, RZ ;  /* 0x000000101a1a7210 */ /* 0x000fc80007fbe0ff */
[----:B------:R-:W-:Y:S01]  /*64ca0*/  LEA.HI.X.SX32 R27, R23, R17, 0x1, P5 ;  /* 0x00000011171b7211 */ /* 0x000fe200028f0eff */
[----:B------:R0:W-:Y:S04]  /*64cb0*/  STS.128 [R24+0x700], R4 ;  /* 0x0007000418007388 */ /* 0x0001e80000000c00 */
[----:B------:R1:W-:Y:S01]  /*64cc0*/  STL.64 [R1+0x828], R26 ;  /* 0x0008281a01007387 */ /* 0x0003e20000100a00 */
[C---:B------:R-:W-:Y:S02]  /*64cd0*/  IMAD R23, R0.reuse, 0xf2, RZ ;  /* 0x000000f200177824 */ /* 0x040fe400078e02ff */
[----:B0-----:R-:W-:Y:S01]  /*64ce0*/  IMAD R7, R0, 0x79, RZ ;  /* 0x0000007900077824 */ /* 0x001fe200078e02ff */
[----:B----4-:R-:W-:Y:S01]  /*64cf0*/  F2FP.BF16.PACK_AB R10, R22, R10 ;  /* 0x0000000a160a723e */ /* 0x010fe200000010ff */
[----:B------:R-:W-:-:S05]  /*64d00*/  IMAD R22, R0, 0xee, RZ ;  /* 0x000000ee00167824 */ /* 0x000fca00078e02ff */
[----:B-1----:R-:W-:Y:S02]  /*64d10*/  IADD3 R26, P5, R22, R16, RZ ;  /* 0x00000010161a7210 */ /* 0x002fe40007fbe0ff */
[----:B--2---:R-:W-:Y:S02]  /*64d20*/  F2FP.BF16.PACK_AB R6, R19, R18 ;  /* 0x000000121306723e */ /* 0x004fe400000010ff */
[----:B---3--:R-:W-:Y:S02]  /*64d30*/  F2FP.BF16.PACK_AB R5, R14, R15 ;  /* 0x0000000f0e05723e */ /* 0x008fe400000010ff */
[----:B------:R-:W-:Y:S01]  /*64d40*/  F2FP.BF16.PACK_AB R11, R21, R12 ;  /* 0x0000000c150b723e */ /* 0x000fe200000010ff */
[C---:B------:R-:W-:Y:S02]  /*64d50*/  IMAD R12, R0.reuse, 0x77, RZ ;  /* 0x00000077000c7824 */ /* 0x040fe400078e02ff */
[----:B------:R-:W-:Y:S02]  /*64d60*/  IMAD R21, R0, 0xf0, RZ ;  /* 0x000000f000157824 */ /* 0x000fe400078e02ff */
[----:B------:R0:W-:Y:S01]  /*64d70*/  STS.128 [R24+0x780], R8 ;  /* 0x0007800818007388 */ /* 0x0001e20000000c00 */
[----:B------:R-:W-:-:S05]  /*64d80*/  LEA.HI.X.SX32 R27, R12, R17, 0x1, P5 ;  /* 0x000000110c1b7211 */ /* 0x000fca00028f0eff */
[----:B------:R1:W-:Y:S01]  /*64d90*/  STL.64 [R1+0x820], R26 ;  /* 0x0008201a01007387 */ /* 0x0003e20000100a00 */
[----:B0-----:R-:W-:-:S03]  /*64da0*/  IMAD R24, R0, 0x78, RZ ;  /* 0x0000007800187824 */ /* 0x001fc600078e02ff */
[----:B------:R-:W-:Y:S01]  /*64db0*/  BAR.SYNC.DEFER_BLOCKING 0x0 ;  /* 0x0000000000007b1d */ /* 0x000fe20000010000 */
[----:B------:R-:W-:-:S04]  /*64dc0*/  IADD3 R10, P5, R21, R16, RZ ;  /* 0x00000010150a7210 */ /* 0x000fc80007fbe0ff */
[----:B------:R-:W-:Y:S01]  /*64dd0*/  LEA.HI.X.SX32 R11, R24, R17, 0x1, P5 ;  /* 0x00000011180b7211 */ /* 0x000fe200028f0eff */
[----:B-1----:R-:W2:Y:S04]  /*64de0*/  LDL.LU.64 R26, [R1+0x20d0] ;  /* 0x0020d000011a7983 */ /* 0x002ea80000300a00 */
[----:B------:R0:W-:Y:S01]  /*64df0*/  STL.64 [R1+0x818], R10 ;  /* 0x0008180a01007387 */ /* 0x0001e20000100a00 */
[----:B------:R-:W-:Y:S01]  /*64e00*/  IMAD R8, R0, 0xf4, RZ ;  /* 0x000000f400087824 */ /* 0x000fe200078e02ff */
[----:B------:R-:W-:Y:S01]  /*64e10*/  F2FP.BF16.PACK_AB R4, R20, R13 ;  /* 0x0000000d1404723e */ /* 0x000fe200000010ff */
[----:B------:R-:W-:Y:S01]  /*64e20*/  IMAD R24, R0, 0xf6, RZ ;  /* 0x000000f600187824 */ /* 0x000fe200078e02ff */
[----:B0-----:R-:W-:-:S04]  /*64e30*/  IADD3 R10, P5, R23, R16, RZ ;  /* 0x00000010170a7210 */ /* 0x001fc80007fbe0ff */
[----:B------:R-:W-:Y:S02]  /*64e40*/  LEA.HI.X.SX32 R11, R7, R17, 0x1, P5 ;  /* 0x00000011070b7211 */ /* 0x000fe400028f0eff */
[----:B------:R-:W-:Y:S01]  /*64e50*/  F2FP.BF16.PACK_AB R7, R28, R29 ;  /* 0x0000001d1c07723e */ /* 0x000fe200000010ff */
[----:B------:R-:W-:Y:S01]  /*64e60*/  STL.64 [R1+0x2048], R22 ;  /* 0x0020481601007387 */ /* 0x000fe20000100a00 */
[----:B------:R-:W-:Y:S01]  /*64e70*/  IADD3 R12, P5, R8, R16, RZ ;  /* 0x00000010080c7210 */ /* 0x000fe20007fbe0ff */
[----:B------:R-:W-:Y:S02]  /*64e80*/  IMAD R8, R0, 0x7b, RZ ;  /* 0x0000007b00087824 */ /* 0x000fe400078e02ff */
[----:B------:R-:W-:Y:S01]  /*64e90*/  STL.64 [R1+0x20b8], R6 ;  /* 0x0020b80601007387 */ /* 0x000fe20000100a00 */
[----:B------:R-:W-:-:S03]  /*64ea0*/  LEA.HI.X.SX32 R13, R2, R17, 0x1, P5 ;  /* 0x00000011020d7211 */ /* 0x000fc600028f0eff */
[----:B------:R0:W-:Y:S04]  /*64eb0*/  STL.64 [R1+0x810], R10 ;  /* 0x0008100a01007387 */ /* 0x0001e80000100a00 */
[----:B------:R1:W-:Y:S01]  /*64ec0*/  STL.64 [R1+0x20b0], R4 ;  /* 0x0020b00401007387 */ /* 0x0003e20000100a00 */
[----:B0-----:R-:W-:Y:S01]  /*64ed0*/  IMAD R11, R0, 0xf8, RZ ;  /* 0x000000f8000b7824 */ /* 0x001fe200078e02ff */
[----:B-1----:R-:W-:Y:S02]  /*64ee0*/  IADD3 R4, P5, R24, R16, RZ ;  /* 0x0000001018047210 */ /* 0x002fe40007fbe0ff */
[----:B------:R0:W-:Y:S02]  /*64ef0*/  STL.64 [R1+0x808], R12 ;  /* 0x0008080c01007387 */ /* 0x0001e40000100a00 */
[----:B------:R-:W-:-:S02]  /*64f00*/  LEA.HI.X.SX32 R5, R8, R17, 0x1, P5 ;  /* 0x0000001108057211 */ /* 0x000fc400028f0eff */
[----:B------:R-:W-:Y:S02]  /*64f10*/  IADD3 R14, P5, R11, R16, RZ ;  /* 0x000000100b0e7210 */ /* 0x000fe40007fbe0ff */
[----:B------:R-:W3:Y:S04]  /*64f20*/  LDL.LU R11, [R1+0xa4] ;  /* 0x0000a400010b7983 */ /* 0x000ee80000300800 */
[----:B------:R-:W0:Y:S01]  /*64f30*/  S2R R28, SR_TID.X ;  /* 0x00000000001c7919 */ /* 0x000e220000002100 */
[C---:B------:R-:W-:Y:S02]  /*64f40*/  IMAD R10, R0.reuse, 0xfc, RZ ;  /* 0x000000fc000a7824 */ /* 0x040fe400078e02ff */
[----:B------:R-:W-:Y:S01]  /*64f50*/  IMAD R9, R0, 0x7d, RZ ;  /* 0x0000007d00097824 */ /* 0x000fe200078e02ff */
[----:B------:R-:W-:Y:S01]  /*64f60*/  STL.64 [R1+0x800], R4 ;  /* 0x0008000401007387 */ /* 0x000fe20000100a00 */
[----:B0-----:R-:W-:-:S02]  /*64f70*/  SHF.L.U32 R12, R28, 0xc, RZ ;  /* 0x0000000c1c0c7819 */ /* 0x001fc400000006ff */
[----:B------:R-:W-:Y:S02]  /*64f80*/  LOP3.LUT R29, R28, 0x7f, RZ, 0xc0, !PT ;  /* 0x0000007f1c1d7812 */ /* 0x000fe400078ec0ff */
[----:B------:R-:W-:-:S04]  /*64f90*/  LOP3.LUT R12, R12, 0x6000, RZ, 0xc0, !PT ;  /* 0x000060000c0c7812 */ /* 0x000fc800078ec0ff */
[----:B------:R-:W-:Y:S01]  /*64fa0*/  LEA R12, R29, R12, 0x4 ;  /* 0x0000000c1d0c7211 */ /* 0x000fe200078e20ff */
[----:B------:R-:W-:Y:S01]  /*64fb0*/  IMAD R2, R0, 0xfa, RZ ;  /* 0x000000fa00027824 */ /* 0x000fe200078e02ff */
[----:B------:R-:W-:-:S04]  /*64fc0*/  LEA.HI.X.SX32 R15, R25, R17, 0x1, P5 ;  /* 0x00000011190f7211 */ /* 0x000fc800028f0eff */
[----:B------:R-:W-:Y:S02]  /*64fd0*/  IADD3 R20, P5, R2, R16, RZ ;  /* 0x0000001002147210 */ /* 0x000fe40007fbe0ff */
[C---:B------:R-:W-:Y:S01]  /*64fe0*/  LOP3.LUT R6, R12.reuse, 0x20, RZ, 0x3c, !PT ;  /* 0x000000200c067812 */ /* 0x040fe200078e3cff */
[----:B---3--:R-:W-:Y:S04]  /*64ff0*/  STL.64 [R1+0x20c8], R10 ;  /* 0x0020c80a01007387 */ /* 0x008fe80000100a00 */
[----:B------:R-:W-:Y:S04]  /*65000*/  STL [R1+0x20c0], R9 ;  /* 0x0020c00901007387 */ /* 0x000fe80000100800 */
[----:B------:R-:W0:Y:S04]  /*65010*/  LDS.128 R8, [R12] ;  /* 0x000000000c087984 */ /* 0x000e280000000c00 */
[----:B------:R-:W3:Y:S04]  /*65020*/  LDL.LU R13, [R1+0xa0] ;  /* 0x0000a000010d7983 */ /* 0x000ee80000300800 */
[----:B------:R-:W4:Y:S04]  /*65030*/  LDL R2, [R1+0xa1c] ;  /* 0x000a1c0001027983 */ /* 0x000f280000100800 */
[----:B------:R1:W-:Y:S04]  /*65040*/  STL.64 [R1+0x7f8], R14 ;  /* 0x0007f80e01007387 */ /* 0x0003e80000100a00 */
[----:B0-----:R-:W-:Y:S04]  /*65050*/  STL.64 [R1+0x2c0], R8 ;  /* 0x0002c00801007387 */ /* 0x001fe80000100a00 */
[----:B------:R-:W-:Y:S04]  /*65060*/  STL.64 [R1+0x2c8], R10 ;  /* 0x0002c80a01007387 */ /* 0x000fe80000100a00 */
[----:B------:R-:W0:Y:S04]  /*65070*/  LDS.128 R8, [R12+0x800] ;  /* 0x000800000c087984 */ /* 0x000e280000000c00 */
[----:B-1----:R-:W2:Y:S04]  /*65080*/  LDL.LU R14, [R1+0xac] ;  /* 0x0000ac00010e7983 */ /* 0x002ea80000300800 */
[----:B------:R-:W2:Y:S04]  /*65090*/  LDL.LU R15, [R1+0xa8] ;  /* 0x0000a800010f7983 */ /* 0x000ea80000300800 */
[----:B0-----:R-:W-:Y:S04]  /*650a0*/  STL.64 [R1+0x2b0], R8 ;  /* 0x0002b00801007387 */ /* 0x001fe80000100a00 */
[----:B------:R-:W-:Y:S04]  /*650b0*/  STL.64 [R1+0x2b8], R10 ;  /* 0x0002b80a01007387 */ /* 0x000fe80000100a00 */
[----:B------:R-:W0:Y:S04]  /*650c0*/  LDS.128 R8, [R12+0x1000] ;  /* 0x001000000c087984 */ /* 0x000e280000000c00 */
[----:B------:R-:W2:Y:S04]  /*650d0*/  LDL.LU R28, [R1+0xb4] ;  /* 0x0000b400011c7983 */ /* 0x000ea80000300800 */
[----:B------:R-:W2:Y:S04]  /*650e0*/  LDL.LU R29, [R1+0xb0] ;  /* 0x0000b000011d7983 */ /* 0x000ea80000300800 */
[----:B0-----:R-:W-:Y:S04]  /*650f0*/  STL.64 [R1+0x2a0], R8 ;  /* 0x0002a00801007387 */ /* 0x001fe80000100a00 */
[----:B------:R-:W-:Y:S04]  /*65100*/  STL.64 [R1+0x2a8], R10 ;  /* 0x0002a80a01007387 */ /* 0x000fe80000100a00 */
[----:B------:R-:W0:Y:S04]  /*65110*/  LDS.128 R8, [R12+0x1800] ;  /* 0x001800000c087984 */ /* 0x000e280000000c00 */
[----:B0-----:R-:W-:Y:S04]  /*65120*/  STL.64 [R1+0x290], R8 ;  /* 0x0002900801007387 */ /* 0x001fe80000100a00 */
[----:B------:R-:W-:Y:S04]  /*65130*/  STL.64 [R1+0x298], R10 ;  /* 0x0002980a01007387 */ /* 0x000fe80000100a00 */
[----:B------:R-:W0:Y:S04]  /*65140*/  LDS.128 R8, [R6] ;  /* 0x0000000006087984 */ /* 0x000e280000000c00 */
[----:B0-----:R-:W-:Y:S04]  /*65150*/  STL.64 [R1+0x280], R8 ;  /* 0x0002800801007387 */ /* 0x001fe80000100a00 */
[----:B------:R-:W-:Y:S04]  /*65160*/  STL.64 [R1+0x288], R10 ;  /* 0x0002880a01007387 */ /* 0x000fe80000100a00 */
[----:B------:R-:W0:Y:S04]  /*65170*/  LDS.128 R8, [R6+0x800] ;  /* 0x0008000006087984 */ /* 0x000e280000000c00 */
[----:B0-----:R-:W-:Y:S04]  /*65180*/  STL.64 [R1+0x270], R8 ;  /* 0x0002700801007387 */ /* 0x001fe80000100a00 */
[----:B------:R-:W-:Y:S04]  /*65190*/  STL.64 [R1+0x278], R10 ;  /* 0x0002780a01007387 */ /* 0x000fe80000100a00 */
[----:B------:R-:W0:Y:S01]  /*651a0*/  LDS.128 R8, [R6+0x1000] ;  /* 0x0010000006087984 */ /* 0x000e220000000c00 */
[----:B------:R-:W-:-:S03]  /*651b0*/  LOP3.LUT R5, R12, 0x40, RZ, 0x3c, !PT ;  /* 0x000000400c057812 */ /* 0x000fc600078e3cff */
[----:B0-----:R-:W-:Y:S04]  /*651c0*/  STL.64 [R1+0x260], R8 ;  /* 0x0002600801007387 */ /* 0x001fe80000100a00 */
[----:B------:R-:W-:Y:S04]  /*651d0*/  STL.64 [R1+0x268], R10 ;  /* 0x0002680a01007387 */ /* 0x000fe80000100a00 */
[----:B------:R-:W0:Y:S04]  /*651e0*/  LDS.128 R8, [R6+0x1800] ;  /* 0x0018000006087984 */ /* 0x000e280000000c00 */
[----:B------:R-:W2:Y:S04]  /*651f0*/  LDL.LU R19, [R1+0xbc] ;  /* 0x0000bc0001137983 */ /* 0x000ea80000300800 */
[----:B------:R-:W2:Y:S04]  /*65200*/  LDL.LU R18, [R1+0xb8] ;  /* 0x0000b80001127983 */ /* 0x000ea80000300800 */
        /* <DEDUP_REMOVED lines=21> */
[----:B------:R-:W0:Y:S04]  /*65360*/  LDS.128 R8, [R4+0x1000] ;  /* 0x0010000004087984 */ /* 0x000e280000000c00 */
[----:B------:R-:W1:Y:S04]  /*65370*/  LDS.128 R4, [R4+0x1800] ;  /* 0x0018000004047984 */ /* 0x000e680000000c00 */
[----:B0-----:R-:W-:Y:S04]  /*65380*/  STL.64 [R1+0x1e0], R8 ;  /* 0x0001e00801007387 */ /* 0x001fe80000100a00 */
[----:B------:R0:W-:Y:S04]  /*65390*/  STL.64 [R1+0x1e8], R10 ;  /* 0x0001e80a01007387 */ /* 0x0001e80000100a00 */
[----:B0-----:R-:W3:Y:S04]  /*653a0*/  LDL.LU.64 R10, [R1+0x20c8] ;  /* 0x0020c800010a7983 */ /* 0x001ee80000300a00 */
[----:B------:R-:W2:Y:S04]  /*653b0*/  LDL.LU R9, [R1+0x20c0] ;  /* 0x0020c00001097983 */ /* 0x000ea80000300800 */
[----:B-1----:R-:W-:Y:S04]  /*653c0*/  STL.64 [R1+0x1d0], R4 ;  /* 0x0001d00401007387 */ /* 0x002fe80000100a00 */
[----:B------:R0:W-:Y:S04]  /*653d0*/  STL.64 [R1+0x1d8], R6 ;  /* 0x0001d80601007387 */ /* 0x0001e80000100a00 */
[----:B0-----:R-:W4:Y:S04]  /*653e0*/  LDL.LU.64 R6, [R1+0x20b8] ;  /* 0x0020b80001067983 */ /* 0x001f280000300a00 */
[----:B------:R-:W4:Y:S04]  /*653f0*/  LDL.LU.64 R4, [R1+0x20b0] ;  /* 0x0020b00001047983 */ /* 0x000f280000300a00 */
[----:B------:R-:W4:Y:S04]  /*65400*/  LDL.LU R22, [R1+0xd4] ;  /* 0x0000d40001167983 */ /* 0x000f280000300800 */
[----:B------:R-:W4:Y:S04]  /*65410*/  LDL.LU R23, [R1+0xd0] ;  /* 0x0000d00001177983 */ /* 0x000f280000300800 */
[----:B------:R-:W-:Y:S01]  /*65420*/  BAR.SYNC.DEFER_BLOCKING 0x0 ;  /* 0x0000000000007b1d */ /* 0x000fe20000010000 */
[----:B------:R-:W-:Y:S01]  /*65430*/  IMAD R25, R0, 0xfe, RZ ;  /* 0x000000fe00197824 */ /* 0x000fe200078e02ff */
[----:B---3--:R-:W-:-:S02]  /*65440*/  F2FP.BF16.PACK_AB R12, R11, R13 ;  /* 0x0000000d0b0c723e */ /* 0x008fc400000010ff */
[----:B--2---:R-:W-:Y:S02]  /*65450*/  LEA.HI.X.SX32 R21, R9, R17, 0x1, P5 ;  /* 0x0000001109157211 */ /* 0x004fe400028f0eff */
[----:B------:R-:W-:-:S04]  /*65460*/  IADD3 R10, P5, R10, R16, RZ ;  /* 0x000000100a0a7210 */ /* 0x000fc80007fbe0ff */
[----:B------:R-:W-:Y:S02]  /*65470*/  LEA.HI.X.SX32 R11, R27, R17, 0x1, P5 ;  /* 0x000000111b0b7211 */ /* 0x000fe400028f0eff */
[----:B------:R-:W-:Y:S02]  /*65480*/  F2FP.BF16.PACK_AB R13, R14, R15 ;  /* 0x0000000f0e0d723e */ /* 0x000fe400000010ff */
[----:B------:R-:W-:Y:S02]  /*65490*/  F2FP.BF16.PACK_AB R14, R28, R29 ;  /* 0x0000001d1c0e723e */ /* 0x000fe400000010ff */
[----:B------:R-:W-:Y:S01]  /*654a0*/  IADD3 R28, P5, R25, R16, RZ ;  /* 0x00000010191c7210 */ /* 0x000fe20007fbe0ff */
[----:B----4-:R0:W-:Y:S01]  /*654b0*/  STS.128 [R2], R4 ;  /* 0x0000000402007388 */ /* 0x0101e20000000c00 */
[----:B------:R-:W-:-:S03]  /*654c0*/  F2FP.BF16.PACK_AB R15, R19, R18 ;  /* 0x00000012130f723e */ /* 0x000fc600000010ff */
[----:B0-----:R-:W2:Y:S04]  /*654d0*/  LDL.LU R6, [R1+0x10c] ;  /* 0x00010c0001067983 */ /* 0x001ea80000300800 */
[----:B------:R-:W2:Y:S01]  /*654e0*/  LDL.LU R8, [R1+0x104] ;  /* 0x0001040001087983 */ /* 0x000ea20000300800 */
[----:B------:R-:W-:-:S03]  /*654f0*/  IMAD R4, R0, 0x7f, RZ ;  /* 0x0000007f00047824 */ /* 0x000fc600078e02ff */
[----:B------:R-:W3:Y:S04]  /*65500*/  LDL.LU R9, [R1+0xd8] ;  /* 0x0000d80001097983 */ /* 0x000ee80000300800 */
[----:B------:R0:W-:Y:S01]  /*65510*/  STL.64 [R1+0x7f0], R20 ;  /* 0x0007f01401007387 */ /* 0x0001e20000100a00 */
[----:B------:R-:W-:-:S03]  /*65520*/  LEA.HI.X.SX32 R29, R4, R17, 0x1, P5 ;  /* 0x00000011041d7211 */ /* 0x000fc600028f0eff */
[----:B0-----:R-:W4:Y:S04]  /*65530*/  LDL.LU R21, [R1+0x114] ;  /* 0x0001140001157983 */ /* 0x001f280000300800 */
[----:B------:R-:W4:Y:S04]  /*65540*/  LDL.LU R20, [R1+0x110] ;  /* 0x0001100001147983 */ /* 0x000f280000300800 */
[----:B------:R0:W-:Y:S01]  /*65550*/  STL.64 [R1+0x7e8], R10 ;  /* 0x0007e80a01007387 */ /* 0x0001e20000100a00 */
[----:B------:R-:W-:-:S03]  /*65560*/  IMAD.SHL.U32 R5, R0, 0x80, RZ ;  /* 0x0000008000057824 */ /* 0x000fc600078e00ff */
[----:B0-----:R-:W3:Y:S04]  /*65570*/  LDL.LU R11, [R1+0xe0] ;  /* 0x0000e000010b7983 */ /* 0x001ee80000300800 */
[----:B------:R0:W-:Y:S04]  /*65580*/  STL.64 [R1+0x2040], R24 ;  /* 0x0020401801007387 */ /* 0x0001e80000100a00 */
[----:B0-----:R-:W3:Y:S04]  /*65590*/  LDL.LU R24, [R1+0xdc] ;  /* 0x0000dc0001187983 */ /* 0x001ee80000300800 */
[----:B------:R-:W4:Y:S04]  /*655a0*/  LDL.LU R25, [R1+0xe4] ;  /* 0x0000e40001197983 */ /* 0x000f280000300800 */
[----:B------:R-:W4:Y:S04]  /*655b0*/  LDL.LU R7, [R1+0x124] ;  /* 0x0001240001077983 */ /* 0x000f280000300800 */
[----:B------:R-:W4:Y:S04]  /*655c0*/  LDL.LU R10, [R1+0x120] ;  /* 0x00012000010a7983 */ /* 0x000f280000300800 */
[----:B------:R-:W4:Y:S04]  /*655d0*/  LDL.LU R19, [R1+0xec] ;  /* 0x0000ec0001137983 */ /* 0x000f280000300800 */
[----:B------:R-:W4:Y:S04]  /*655e0*/  LDL.LU R18, [R1+0xe8] ;  /* 0x0000e80001127983 */ /* 0x000f280000300800 */
[----:B------:R0:W-:Y:S01]  /*655f0*/  STL.64 [R1+0x7e0], R28 ;  /* 0x0007e01c01007387 */ /* 0x0001e20000100a00 */
[----:B------:R-:W-:-:S03]  /*65600*/  F2FP.BF16.PACK_AB R4, R22, R23 ;  /* 0x000000171604723e */ /* 0x000fc600000010ff */
[----:B------:R-:W4:Y:S04]  /*65610*/  LDL.LU R22, [R1+0x12c] ;  /* 0x00012c0001167983 */ /* 0x000f280000300800 */
[----:B------:R-:W4:Y:S01]  /*65620*/  LDL.LU R23, [R1+0x128] ;  /* 0x0001280001177983 */ /* 0x000f220000300800 */
[----:B0-----:R-:W-:-:S04]  /*65630*/  LEA R28, P5, R0, R16, 0x8 ;  /* 0x00000010001c7211 */ /* 0x001fc800078a40ff */
[----:B------:R-:W-:-:S05]  /*65640*/  LEA.HI.X.SX32 R29, R5, R17, 0x1, P5 ;  /* 0x00000011051d7211 */ /* 0x000fca00028f0eff */
[----:B------:R0:W-:Y:S04]  /*65650*/  STL.64 [R1+0x7d8], R28 ;  /* 0x0007d81c01007387 */ /* 0x0001e80000100a00 */
[----:B0-----:R-:W4:Y:S01]  /*65660*/  LDL.LU.64 R28, [R1+0x20a8] ;  /* 0x0020a800011c7983 */ /* 0x001f220000300a00 */
[----:B------:R-:W-:-:S03]  /*65670*/  IMAD R27, R0, 0x198, RZ ;  /* 0x00000198001b7824 */ /* 0x000fc600078e02ff */
[----:B------:R0:W-:Y:S02]  /*65680*/  STS.128 [R2+0x80], R12 ;  /* 0x0000800c02007388 */ /* 0x0001e40000000c00 */
[----:B0-----:R-:W-:Y:S01]  /*65690*/  IADD3 R14, P5, R27, R16, RZ ;  /* 0x000000101b0e7210 */ /* 0x001fe20007fbe0ff */
[----:B------:R-:W-:-:S03]  /*656a0*/  IMAD R13, R0, 0x19a, RZ ;  /* 0x0000019a000d7824 */ /* 0x000fc600078e02ff */
[----:B------:R-:W-:-:S05]  /*656b0*/  LEA.HI.X.SX32 R15, R26, R17, 0x1, P5 ;  /* 0x000000111a0f7211 */ /* 0x000fca00028f0eff */
[----:B------:R0:W-:Y:S01]  /*656c0*/  STL.64 [R1+0x7d0], R14 ;  /* 0x0007d00e01007387 */ /* 0x0001e20000100a00 */
[C---:B------:R-:W-:Y:S01]  /*656d0*/  IMAD R12, R0.reuse, 0x19c, RZ ;  /* 0x0000019c000c7824 */ /* 0x040fe200078e02ff */
[----:B0-----:R-:W-:Y:S01]  /*656e0*/  IADD3 R14, P5, R13, R16, RZ ;  /* 0x000000100d0e7210 */ /* 0x001fe20007fbe0ff */
[----:B------:R-:W-:Y:S01]  /*656f0*/  IMAD R26, R0, 0x19e, RZ ;  /* 0x0000019e001a7824 */ /* 0x000fe200078e02ff */
[----:B--2---:R-:W-:Y:S01]  /*65700*/  F2FP.BF16.PACK_AB R8, R6, R8 ;  /* 0x000000080608723e */ /* 0x004fe200000010ff */
[----:B------:R-:W-:-:S05]  /*65710*/  IMAD R6, R0, 0xcd, RZ ;  /* 0x000000cd00067824 */ /* 0x000fca00078e02ff */
[----:B------:R-:W-:-:S05]  /*65720*/  LEA.HI.X.SX32 R15, R6, R17, 0x1, P5 ;  /* 0x00000011060f7211 */ /* 0x000fca00028f0eff */
[----:B------:R0:W-:Y:S02]  /*65730*/  STL.64 [R1+0x7c8], R14 ;  /* 0x0007c80e01007387 */ /* 0x0001e40000100a00 */
[----:B0-----:R-:W-:Y:S02]  /*65740*/  IADD3 R14, P5, R12, R16, RZ ;  /* 0x000000100c0e7210 */ /* 0x001fe40007fbe0ff */
[----:B---3--:R-:W-:Y:S02]  /*65750*/  F2FP.BF16.PACK_AB R5, R24, R9 ;  /* 0x000000091805723e */ /* 0x008fe400000010ff */
[----:B----4-:R-:W-:Y:S02]  /*65760*/  F2FP.BF16.PACK_AB R9, R21, R20 ;  /* 0x000000141509723e */ /* 0x010fe400000010ff */
[----:B------:R-:W2:Y:S04]  /*65770*/  LDL.LU R21, [R1+0x158] ;  /* 0x0001580001157983 */ /* 0x000ea80000300800 */
[----:B------:R-:W2:Y:S04]  /*65780*/  LDL.LU R20, [R1+0x150] ;  /* 0x0001500001147983 */ /* 0x000ea80000300800 */
[----:B------:R0:W-:Y:S01]  /*65790*/  STL.64 [R1+0x2018], R26 ;  /* 0x0020181a01007387 */ /* 0x0001e20000100a00 */
[----:B------:R-:W-:-:S02]  /*657a0*/  LEA.HI.X.SX32 R15, R28, R17, 0x1, P5 ;  /* 0x000000111c0f7211 */ /* 0x000fc400028f0eff */
[----:B------:R-:W-:Y:S02]  /*657b0*/  IADD3 R16, P5, R26, R16, RZ ;  /* 0x000000101a107210 */ /* 0x000fe40007fbe0ff */
[----:B0-----:R-:W3:Y:S01]  /*657c0*/  LDL.64 R26, [R1+0x438] ;  /* 0x00043800011a7983 */ /* 0x001ee20000100a00 */
[----:B------:R-:W-:Y:S01]  /*657d0*/  F2FP.BF16.PACK_AB R6, R25, R11 ;  /* 0x0000000b1906723e */ /* 0x000fe200000010ff */
[C---:B------:R-:W-:Y:S01]  /*657e0*/  IMAD R11, R0.reuse, 0xcf, RZ ;  /* 0x000000cf000b7824 */ /* 0x040fe200078e02ff */
[----:B------:R-:W-:Y:S01]  /*657f0*/  F2FP.BF16.PACK_AB R10, R7, R10 ;  /* 0x0000000a070a723e */ /* 0x000fe200000010ff */
[----:B------:R0:W-:Y:S01]  /*65800*/  STL.64 [R1+0x7c0], R14 ;  /* 0x0007c00e01007387 */ /* 0x0001e20000100a00 */
[----:B------:R-:W-:Y:S01]  /*65810*/  IMAD R12, R0, 0x1a0, RZ ;  /* 0x000001a0000c7824 */ /* 0x000fe200078e02ff */
[----:B------:R-:W-:Y:S02]  /*65820*/  F2FP.BF16.PACK_AB R7, R19, R18 ;  /* 0x000000121307723e */ /* 0x000fe400000010ff */
[----:B0-----:R-:W4:Y:S04]  /*65830*/  LDL.LU R14, [R1+0x168] ;  /* 0x00016800010e7983 */ /* 0x001f280000300800 */
[----:B------:R-:W4:Y:S04]  /*65840*/  LDL.LU R24, [R1+0x160] ;  /* 0x0001600001187983 */ /* 0x000f280000300800 */
[----:B------:R-:W2:Y:S04]  /*65850*/  LDL.LU R19, [R1+0x178] ;  /* 0x0001780001137983 */ /* 0x000ea80000300800 */
[----:B------:R-:W2:Y:S01]  /*65860*/  LDL.LU R18, [R1+0x170] ;  /* 0x0001700001127983 */ /* 0x000ea20000300800 */
[----:B---3--:R-:W-:-:S05]  /*65870*/  LEA.HI.X.SX32 R17, R11, R27, 0x1, P5 ;  /* 0x0000001b0b117211 */ /* 0x008fca00028f0eff */
[----:B------:R0:W-:Y:S01]  /*65880*/  STL.64 [R1+0x7b8], R16 ;  /* 0x0007b81001007387 */ /* 0x0001e20000100a00 */
[----:B------:R-:W-:-:S03]  /*65890*/  F2FP.BF16.PACK_AB R11, R22, R23 ;  /* 0x00000017160b723e */ /* 0x000fc600000010ff */
[----:B------:R-:W3:Y:S04]  /*658a0*/  LDL.LU R15, [R1+0x188] ;  /* 0x00018800010f7983 */ /* 0x000ee80000300800 */
[----:B------:R-:W3:Y:S01]  /*658b0*/  LDL.LU R23, [R1+0x180] ;  /* 0x0001800001177983 */ /* 0x000ee20000300800 */
[----:B0-----:R-:W-:-:S04]  /*658c0*/  IADD3 R16, P5, R12, R26, RZ ;  /* 0x0000001a0c107210 */ /* 0x001fc80007fbe0ff */
[----:B------:R-:W-:-:S05]  /*658d0*/  LEA.HI.X.SX32 R17, R29, R27, 0x1, P5 ;  /* 0x0000001b1d117211 */ /* 0x000fca00028f0eff */
[----:B------:R0:W-:Y:S04]  /*658e0*/  STL.64 [R1+0x7b0], R16 ;  /* 0x0007b01001007387 */ /* 0x0001e80000100a00 */
[----:B0-----:R-:W2:Y:S01]  /*658f0*/  LDL.LU R17, [R1+0x20a0] ;  /* 0x0020a00001117983 */ /* 0x001ea20000300800 */
[C---:B------:R-:W-:Y:S02]  /*65900*/  IMAD R28, R0.reuse, 0x1a2, RZ ;  /* 0x000001a2001c7824 */ /* 0x040fe400078e02ff */
[C---:B------:R-:W-:Y:S01]  /*65910*/  IMAD R12, R0.reuse, 0xd1, RZ ;  /* 0x000000d1000c7824 */ /* 0x040fe200078e02ff */
[----:B------:R0:W-:Y:S01]  /*65920*/  STS.128 [R2+0x100], R4 ;  /* 0x0001000402007388 */ /* 0x0001e20000000c00 */
[----:B------:R-:W-:Y:S01]  /*65930*/  IMAD R13, R0, 0x1a4, RZ ;  /* 0x000001a4000d7824 */ /* 0x000fe200078e02ff */
[----:B------:R-:W-:Y:S01]  /*65940*/  IADD3 R16, P5, R28, R26, RZ ;  /* 0x0000001a1c107210 */ /* 0x000fe20007fbe0ff */
[----:B------:R-:W-:-:S04]  /*65950*/  IMAD R29, R0, 0x1a6, RZ ;  /* 0x000001a6001d7824 */ /* 0x000fc800078e02ff */
[----:B------:R1:W-:Y:S04]  /*65960*/  STL [R1+0x7a8], R16 ;  /* 0x0007a81001007387 */ /* 0x0003e80000100800 */
[----:B------:R1:W-:Y:S01]  /*65970*/  STS.128 [R2+0x180], R8 ;  /* 0x0001800802007388 */ /* 0x0003e20000000c00 */
[----:B0-----:R-:W-:Y:S01]  /*65980*/  MOV R6, R16 ;  /* 0x0000001000067202 */ /* 0x001fe20000000f00 */
[C---:B------:R-:W-:Y:S02]  /*65990*/  IMAD R4, R0.reuse, 0xd3, RZ ;  /* 0x000000d300047824 */ /* 0x040fe400078e02ff */
[----:B------:R-:W-:Y:S01]  /*659a0*/  IMAD R5, R0, 0x1a8, RZ ;  /* 0x000001a800057824 */ /* 0x000fe200078e02ff */
[----:B--2---:R-:W-:Y:S02]  /*659b0*/  MOV R7, R17 ;  /* 0x0000001100077202 */ /* 0x004fe40000000f00 */
[----:B------:R-:W-:Y:S01]  /*659c0*/  LEA.HI.X.SX32 R7, R12, R27, 0x1, P5 ;  /* 0x0000001b0c077211 */ /* 0x000fe200028f0eff */
[----:B-1----:R-:W2:Y:S01]  /*659d0*/  LDL.LU.64 R16, [R1+0x2098] ;  /* 0x0020980001107983 */ /* 0x002ea20000300a00 */
[----:B------:R-:W-:-:S03]  /*659e0*/  IADD3 R6, P5, R13, R26, RZ ;  /* 0x0000001a0d067210 */ /* 0x000fc60007fbe0ff */
[----:B------:R-:W2:Y:S04]  /*659f0*/  LDL.LU R25, [R1+0x1b4] ;  /* 0x0001b40001197983 */ /* 0x000ea80000300800 */
[----:B------:R-:W2:Y:S04]  /*65a00*/  LDL.LU R22, [R1+0x1b0] ;  /* 0x0001b00001167983 */ /* 0x000ea80000300800 */
[----:B------:R0:W-:Y:S01]  /*65a10*/  STL [R1+0x7ac], R7 ;  /* 0x0007ac0701007387 */ /* 0x0001e20000100800 */
[----:B----4-:R-:W-:Y:S01]  /*65a20*/  F2FP.BF16.PACK_AB R13, R14, R24 ;  /* 0x000000180e0d723e */ /* 0x010fe200000010ff */
[----:B------:R-:W-:Y:S01]  /*65a30*/  IMAD R24, R0, 0xd4, RZ ;  /* 0x000000d400187824 */ /* 0x000fe200078e02ff */
[----:B------:R-:W-:Y:S01]  /*65a40*/  F2FP.BF16.PACK_AB R14, R19, R18 ;  /* 0x00000012130e723e */ /* 0x000fe200000010ff */
[----:B------:R-:W4:Y:S01]  /*65a50*/  LDL.LU R8, [R1+0x1b8] ;  /* 0x0001b80001087983 */ /* 0x000f220000300800 */
[----:B0-----:R-:W-:-:S02]  /*65a60*/  LEA.HI.X.SX32 R7, R3, R27, 0x1, P5 ;  /* 0x0000001b03077211 */ /* 0x001fc400028f0eff */
[----:B------:R-:W-:-:S03]  /*65a70*/  IADD3 R10, P5, R29, R26, RZ ;  /* 0x0000001a1d0a7210 */ /* 0x000fc60007fbe0ff */
[----:B------:R0:W-:Y:S01]  /*65a80*/  STL.64 [R1+0x770], R6 ;  /* 0x0007700601007387 */ /* 0x0001e20000100a00 */
[-C--:B------:R-:W-:Y:S02]  /*65a90*/  LEA.HI.X.SX32 R11, R4, R27.reuse, 0x1, P5 ;  /* 0x0000001b040b7211 */ /* 0x080fe400028f0eff */
[----:B------:R-:W-:Y:S02]  /*65aa0*/  IADD3 R18, P5, R5, R26, RZ ;  /* 0x0000001a05127210 */ /* 0x000fe40007fbe0ff */
[----:B------:R-:W-:Y:S02]  /*65ab0*/  F2FP.BF16.PACK_AB R12, R21, R20 ;  /* 0x00000014150c723e */ /* 0x000fe400000010ff */
[----:B------:R-:W-:Y:S01]  /*65ac0*/  LEA.HI.X.SX32 R19, R24, R27, 0x1, P5 ;  /* 0x0000001b18137211 */ /* 0x000fe200028f0eff */
[----:B0-----:R-:W4:Y:S04]  /*65ad0*/  LDL.LU R6, [R1+0x1c4] ;  /* 0x0001c40001067983 */ /* 0x001f280000300800 */
[----:B------:R-:W4:Y:S04]  /*65ae0*/  LDL.LU R7, [R1+0x1c0] ;  /* 0x0001c00001077983 */ /* 0x000f280000300800 */
[----:B------:R-:W4:Y:S04]  /*65af0*/  LDL.LU R21, [R1+0x1cc] ;  /* 0x0001cc0001157983 */ /* 0x000f280000300800 */
[----:B------:R-:W4:Y:S04]  /*65b00*/  LDL.LU R20, [R1+0x1c8] ;  /* 0x0001c80001147983 */ /* 0x000f280000300800 */
[----:B------:R0:W-:Y:S04]  /*65b10*/  STL.64 [R1+0x2030], R28 ;  /* 0x0020301c01007387 */ /* 0x0001e80000100a00 */
[----:B0-----:R-:W4:Y:S04]  /*65b20*/  LDL.LU R29, [R1+0x1bc] ;  /* 0x0001bc00011d7983 */ /* 0x001f280000300800 */
[----:B------:R-:W4:Y:S04]  /*65b30*/  LDL.LU R28, [R1+0x2d4] ;  /* 0x0002d400011c7983 */ /* 0x000f280000300800 */
[----:B------:R0:W-:Y:S04]  /*65b40*/  STL.64 [R1+0x768], R10 ;  /* 0x0007680a01007387 */ /* 0x0001e80000100a00 */
[----:B0-----:R-:W4:Y:S04]  /*65b50*/  LDL.LU R11, [R1+0x2d0] ;  /* 0x0002d000010b7983 */ /* 0x001f280000300800 */
[----:B------:R0:W-:Y:S04]  /*65b60*/  STL.64 [R1+0x760], R18 ;  /* 0x0007601201007387 */ /* 0x0001e80000100a00 */
[----:B0-----:R-:W4:Y:S01]  /*65b70*/  LDL.LU R19, [R1+0x2090] ;  /* 0x0020900001137983 */ /* 0x001f220000300800 */
[C---:B------:R-:W-:Y:S01]  /*65b80*/  IMAD R3, R0.reuse, 0x1aa, RZ ;  /* 0x000001aa00037824 */ /* 0x040fe200078e02ff */
[----:B---3--:R-:W-:Y:S01]  /*65b90*/  F2FP.BF16.PACK_AB R15, R15, R23 ;  /* 0x000000170f0f723e */ /* 0x008fe200000010ff */
[C---:B------:R-:W-:Y:S01]  /*65ba0*/  IMAD R5, R0.reuse, 0xd5, RZ ;  /* 0x000000d500057824 */ /* 0x040fe200078e02ff */
[----:B------:R-:W3:Y:S02]  /*65bb0*/  LDL.LU R9, [R1+0x2dc] ;  /* 0x0002dc0001097983 */ /* 0x000ee40000300800 */
[----:B------:R-:W-:Y:S01]  /*65bc0*/  IADD3 R18, P5, R3, R26, RZ ;  /* 0x0000001a03127210 */ /* 0x000fe20007fbe0ff */
[----:B------:R-:W-:Y:S01]  /*65bd0*/  IMAD R23, R0, 0x1ac, RZ ;  /* 0x000001ac00177824 */ /* 0x000fe200078e02ff */
[----:B------:R0:W-:Y:S04]  /*65be0*/  STS.128 [R2+0x200], R12 ;  /* 0x0002000c02007388 */ /* 0x0001e80000000c00 */
[----:B------:R-:W3:Y:S04]  /*65bf0*/  LDL.LU R10, [R1+0x2d8] ;  /* 0x0002d800010a7983 */ /* 0x000ee80000300800 */
[----:B------:R1:W-:Y:S01]  /*65c00*/  STL [R1+0x758], R18 ;  /* 0x0007581201007387 */ /* 0x0003e20000100800 */
[----:B0-----:R-:W-:-:S02]  /*65c10*/  MOV R14, R18 ;  /* 0x00000012000e7202 */ /* 0x001fc40000000f00 */
[----:B--2---:R-:W-:Y:S02]  /*65c20*/  F2FP.BF16.PACK_AB R4, R25, R22 ;  /* 0x000000161904723e */ /* 0x004fe400000010ff */
[----:B----4-:R-:W-:Y:S02]  /*65c30*/  F2FP.BF16.PACK_AB R6, R6, R7 ;  /* 0x000000070606723e */ /* 0x010fe400000010ff */
[----:B------:R-:W-:Y:S01]  /*65c40*/  F2FP.BF16.PACK_AB R7, R21, R20 ;  /* 0x000000141507723e */ /* 0x000fe200000010ff */
[----:B------:R-:W-:Y:S01]  /*65c50*/  IMAD.MOV.U32 R15, RZ, RZ, R19 ;  /* 0x000000ffff0f7224 */ /* 0x000fe200078e0013 */
[----:B------:R-:W-:Y:S01]  /*65c60*/  LEA.HI.X.SX32 R15, R5, R27, 0x1, P5 ;  /* 0x0000001b050f7211 */ /* 0x000fe200028f0eff */
[----:B-1----:R-:W2:Y:S01]  /*65c70*/  LDL.LU.64 R18, [R1+0x2088] ;  /* 0x0020880001127983 */ /* 0x002ea20000300a00 */
[----:B------:R-:W-:-:S03]  /*65c80*/  IADD3 R14, P5, R23, R26, RZ ;  /* 0x0000001a170e7210 */ /* 0x000fc60007fbe0ff */
[----:B------:R0:W-:Y:S04]  /*65c90*/  STL.64 [R1+0x2080], R2 ;  /* 0x0020800201007387 */ /* 0x0001e80000100a00 */
[----:B------:R-:W4:Y:S04]  /*65ca0*/  LDL.LU R24, [R1+0x2e4] ;  /* 0x0002e40001187983 */ /* 0x000f280000300800 */
[----:B------:R-:W4:Y:S04]  /*65cb0*/  LDL.LU R22, [R1+0x2e0] ;  /* 0x0002e00001167983 */ /* 0x000f280000300800 */
[----:B------:R1:W-:Y:S01]  /*65cc0*/  STL [R1+0x75c], R15 ;  /* 0x00075c0f01007387 */ /* 0x0003e20000100800 */
[----:B0-----:R-:W-:Y:S01]  /*65cd0*/  IMAD R3, R0, 0x1ae, RZ ;  /* 0x000001ae00037824 */ /* 0x001fe200078e02ff */
[----:B------:R-:W-:-:S02]  /*65ce0*/  F2FP.BF16.PACK_AB R5, R29, R8 ;  /* 0x000000081d05723e */ /* 0x000fc400000010ff */
[----:B------:R-:W4:Y:S01]  /*65cf0*/  LDL.LU R25, [R1+0x2ec] ;  /* 0x0002ec0001197983 */ /* 0x000f220000300800 */
[----:B------:R-:W-:-:S03]  /*65d00*/  IMAD R8, R0, 0xd7, RZ ;  /* 0x000000d700087824 */ /* 0x000fc600078e02ff */
[----:B------:R-:W4:Y:S01]  /*65d10*/  LDL.LU R23, [R1+0x2e8] ;  /* 0x0002e80001177983 */ /* 0x000f220000300800 */
[----:B-1----:R-:W-:-:S05]  /*65d20*/  LEA.HI.X.SX32 R15, R16, R27, 0x1, P5 ;  /* 0x0000001b100f7211 */ /* 0x002fca00028f0eff */
[----:B------:R0:W-:Y:S01]  /*65d30*/  STL.64 [R1+0x730], R14 ;  /* 0x0007300e01007387 */ /* 0x0001e20000100a00 */
[C---:B------:R-:W-:Y:S02]  /*65d40*/  IMAD R2, R0.reuse, 0x1b0, RZ ;  /* 0x000001b000027824 */ /* 0x040fe400078e02ff */
[----:B------:R-:W-:Y:S01]  /*65d50*/  IMAD R29, R0, 0xd8, RZ ;  /* 0x000000d8001d7824 */ /* 0x000fe200078e02ff */
[----:B0-----:R-:W-:-:S04]  /*65d60*/  IADD3 R14, P5, R3, R26, RZ ;  /* 0x0000001a030e7210 */ /* 0x001fc80007fbe0ff */
[----:B------:R-:W-:Y:S01]  /*65d70*/  LEA.HI.X.SX32 R15, R8, R27, 0x1, P5 ;  /* 0x0000001b080f7211 */ /* 0x000fe200028f0eff */
[----:B------:R-:W-:-:S04]  /*65d80*/  IMAD R16, R0, 0x1b2, RZ ;  /* 0x000001b200107824 */ /* 0x000fc800078e02ff */
[----:B------:R0:W-:Y:S04]  /*65d90*/  STL.64 [R1+0x728], R14 ;  /* 0x0007280e01007387 */ /* 0x0001e80000100a00 */
[----:B------:R-:W4:Y:S04]  /*65da0*/  LDL.LU R21, [R1+0x314] ;  /* 0x0003140001157983 */ /* 0x000f280000300800 */
[----:B------:R-:W4:Y:S01]  /*65db0*/  LDL.LU R20, [R1+0x310] ;  /* 0x0003100001147983 */ /* 0x000f220000300800 */
[----:B0-----:R-:W-:-:S04]  /*65dc0*/  IADD3 R14, P5, R2, R26, RZ ;  /* 0x0000001a020e7210 */ /* 0x001fc80007fbe0ff */
[----:B------:R-:W-:Y:S02]  /*65dd0*/  LEA.HI.X.SX32 R15, R29, R27, 0x1, P5 ;  /* 0x0000001b1d0f7211 */ /* 0x000fe400028f0eff */
[----:B------:R-:W-:Y:S01]  /*65de0*/  IADD3 R12, P5, R16, R26, RZ ;  /* 0x0000001a100c7210 */ /* 0x000fe20007fbe0ff */
[----:B------:R0:W-:Y:S04]  /*65df0*/  STL.64 [R1+0x2068], R16 ;  /* 0x0020681001007387 */ /* 0x0001e80000100a00 */
[----:B------:R-:W-:Y:S04]  /*65e00*/  STL [R1+0x718], R12 ;  /* 0x0007180c01007387 */ /* 0x000fe80000100800 */
[----:B------:R1:W-:Y:S01]  /*65e10*/  STL.64 [R1+0x720], R14 ;  /* 0x0007200e01007387 */ /* 0x0003e20000100a00 */
[----:B0-----:R-:W-:-:S03]  /*65e20*/  MOV R17, R13 ;  /* 0x0000000d00117202 */ /* 0x001fc60000000f00 */
[----:B------:R-:W4:Y:S04]  /*65e30*/  LDL.LU R13, [R1+0x31c] ;  /* 0x00031c00010d7983 */ /* 0x000f280000300800 */
[----:B-1----:R-:W4:Y:S04]  /*65e40*/  LDL.LU R14, [R1+0x318] ;  /* 0x00031800010e7983 */ /* 0x002f280000300800 */
[----:B------:R-:W4:Y:S01]  /*65e50*/  LDL.LU R15, [R1+0x324] ;  /* 0x00032400010f7983 */ /* 0x000f220000300800 */
[----:B------:R-:W-:Y:S01]  /*65e60*/  F2FP.BF16.PACK_AB R8, R28, R11 ;  /* 0x0000000b1c08723e */ /* 0x000fe200000010ff */
[----:B------:R-:W-:-:S02]  /*65e70*/  IMAD R11, R0, 0xd9, RZ ;  /* 0x000000d9000b7824 */ /* 0x000fc400078e02ff */
[----:B------:R-:W-:-:S03]  /*65e80*/  IMAD R2, R0, 0x1b4, RZ ;  /* 0x000001b400027824 */ /* 0x000fc600078e02ff */
[-C--:B------:R-:W-:Y:S02]  /*65e90*/  LEA.HI.X.SX32 R17, R11, R27.reuse, 0x1, P5 ;  /* 0x0000001b0b117211 */ /* 0x080fe400028f0eff */
[----:B------:R-:W-:Y:S02]  /*65ea0*/  IADD3 R2, P5, R2, R26, RZ ;  /* 0x0000001a02027210 */ /* 0x000fe40007fbe0ff */
[----:B---3--:R-:W-:Y:S02]  /*65eb0*/  F2FP.BF16.PACK_AB R9, R9, R10 ;  /* 0x0000000a0909723e */ /* 0x008fe400000010ff */
[----:B--2---:R-:W-:Y:S02]  /*65ec0*/  LEA.HI.X.SX32 R3, R18, R27, 0x1, P5 ;  /* 0x0000001b12037211 */ /* 0x004fe400028f0eff */
[----:B----4-:R-:W-:Y:S01]  /*65ed0*/  F2FP.BF16.PACK_AB R10, R24, R22 ;  /* 0x00000016180a723e */ /* 0x010fe200000010ff */
[----:B------:R-:W-:Y:S04]  /*65ee0*/  STL.64 [R1+0x2078], R14 ;  /* 0x0020780e01007387 */ /* 0x000fe80000100a00 */
[----:B------:R-:W2:Y:S04]  /*65ef0*/  LDL.LU R29, [R1+0x320] ;  /* 0x00032000011d7983 */ /* 0x000ea80000300800 */
[----:B------:R-:W3:Y:S04]  /*65f00*/  LDL.LU R24, [R1+0x32c] ;  /* 0x00032c0001187983 */ /* 0x000ee80000300800 */
[----:B------:R-:W3:Y:S04]  /*65f10*/  LDL.LU R22, [R1+0x328] ;  /* 0x0003280001167983 */ /* 0x000ee80000300800 */
[----:B------:R-:W-:Y:S04]  /*65f20*/  STL [R1+0x71c], R17 ;  /* 0x00071c1101007387 */ /* 0x000fe80000100800 */
[----:B------:R0:W-:Y:S04]  /*65f30*/  STL.64 [R1+0x710], R2 ;  /* 0x0007100201007387 */ /* 0x0001e80000100a00 */
[----:B0-----:R-:W4:Y:S01]  /*65f40*/  LDL.LU.64 R2, [R1+0x2080] ;  /* 0x0020800001027983 */ /* 0x001f220000300a00 */
[----:B------:R-:W-:Y:S01]  /*65f50*/  IMAD R14, R0, 0x1b6, RZ ;  /* 0x000001b6000e7824 */ /* 0x000fe200078e02ff */
[----:B------:R-:W-:-:S02]  /*65f60*/  F2FP.BF16.PACK_AB R11, R25, R23 ;  /* 0x00000017190b723e */ /* 0x000fc400000010ff */
[----:B------:R-:W2:Y:S02]  /*65f70*/  LDL.LU R25, [R1+0x354] ;  /* 0x0003540001197983 */ /* 0x000ea40000300800 */
[----:B------:R-:W-:Y:S02]  /*65f80*/  IADD3 R14, P5, R14, R26, RZ ;  /* 0x0000001a0e0e7210 */ /* 0x000fe40007fbe0ff */
[----:B------:R-:W2:Y:S04]  /*65f90*/  LDL.LU R23, [R1+0x350] ;  /* 0x0003500001177983 */ /* 0x000ea80000300800 */
[----:B------:R-:W-:Y:S01]  /*65fa0*/  STL [R1+0x708], R14 ;  /* 0x0007080e01007387 */ /* 0x000fe20000100800 */
[----:B------:R-:W-:Y:S01]  /*65fb0*/  MOV R16, R12 ;  /* 0x0000000c00107202 */ /* 0x000fe20000000f00 */
[----:B------:R-:W-:-:S02]  /*65fc0*/  IMAD R12, R0, 0xdb, RZ ;  /* 0x000000db000c7824 */ /* 0x000fc400078e02ff */
[----:B------:R-:W-:Y:S01]  /*65fd0*/  IMAD R16, R0, 0x1b8, RZ ;  /* 0x000001b800107824 */ /* 0x000fe200078e02ff */
[----:B----4-:R0:W-:Y:S02]  /*65fe0*/  STS.128 [R2+0x280], R4 ;  /* 0x0002800402007388 */ /* 0x0101e40000000c00 */
[----:B0-----:R-:W-:Y:S01]  /*65ff0*/  MOV R6, R14 ;  /* 0x0000000e00067202 */ /* 0x001fe20000000f00 */
[----:B------:R-:W-:Y:S02]  /*66000*/  IMAD.MOV.U32 R7, RZ, RZ, R15 ;  /* 0x000000ffff077224 */ /* 0x000fe400078e000f */
[----:B------:R-:W4:Y:S01]  /*66010*/  LDL.LU.64 R14, [R1+0x2078] ;  /* 0x00207800010e7983 */ /* 0x000f220000300a00 */
[----:B------:R-:W-:Y:S02]  /*66020*/  LEA.HI.X.SX32 R7, R12, R27, 0x1, P5 ;  /* 0x0000001b0c077211 */ /* 0x000fe400028f0eff */
[----:B------:R-:W-:Y:S01]  /*66030*/  F2FP.BF16.PACK_AB R12, R21, R20 ;  /* 0x00000014150c723e */ /* 0x000fe200000010ff */
[----:B------:R0:W-:Y:S01]  /*66040*/  STS.128 [R2+0x300], R8 ;  /* 0x0003000802007388 */ /* 0x0001e20000000c00 */
[----:B------:R-:W-:-:S02]  /*66050*/  IMAD R20, R0, 0xdc, RZ ;  /* 0x000000dc00147824 */ /* 0x000fc400078e02ff */
[C---:B------:R-:W-:Y:S02]  /*66060*/  IMAD R18, R0.reuse, 0x1ba, RZ ;  /* 0x000001ba00127824 */ /* 0x040fe400078e02ff */
[----:B------:R-:W-:Y:S01]  /*66070*/  IMAD R4, R0, 0xdd, RZ ;  /* 0x000000dd00047824 */ /* 0x000fe200078e02ff */
[----:B------:R1:W-:Y:S01]  /*66080*/  STL.64 [R1+0x2070], R2 ;  /* 0x0020700201007387 */ /* 0x0003e20000100a00 */
[----:B0-----:R-:W-:-:S03]  /*66090*/  IADD3 R8, P5, R16, R26, RZ ;  /* 0x0000001a10087210 */ /* 0x001fc60007fbe0ff */
[----:B------:R-:W3:Y:S01]  /*660a0*/  LDL.LU R11, [R1+0x398] ;  /* 0x00039800010b7983 */ /* 0x000ee20000300800 */
[-C--:B------:R-:W-:Y:S02]  /*660b0*/  LEA.HI.X.SX32 R9, R20, R27.reuse, 0x1, P5 ;  /* 0x0000001b14097211 */ /* 0x080fe400028f0eff */
[-C--:B------:R-:W-:Y:S01]  /*660c0*/  IADD3 R20, P5, R18, R26.reuse, RZ ;  /* 0x0000001a12147210 */ /* 0x080fe20007fbe0ff */
[----:B-1----:R-:W-:Y:S01]  /*660d0*/  IMAD R2, R0, 0x1bc, RZ ;  /* 0x000001bc00027824 */ /* 0x002fe200078e02ff */
[----:B------:R-:W-:Y:S02]  /*660e0*/  STL [R1+0x70c], R7 ;  /* 0x00070c0701007387 */ /* 0x000fe40000100800 */
[----:B------:R-:W-:Y:S02]  /*660f0*/  LEA.HI.X.SX32 R21, R4, R27, 0x1, P5 ;  /* 0x0000001b04157211 */ /* 0x000fe400028f0eff */
[----:B------:R-:W3:Y:S01]  /*66100*/  LDL.LU R6, [R1+0x390] ;  /* 0x0003900001067983 */ /* 0x000ee20000300800 */
[----:B------:R-:W-:-:S03]  /*66110*/  IADD3 R2, P5, R2, R26, RZ ;  /* 0x0000001a02027210 */ /* 0x000fc60007fbe0ff */
[----:B------:R0:W-:Y:S01]  /*66120*/  STL.64 [R1+0x6d0], R8 ;  /* 0x0006d00801007387 */ /* 0x0001e20000100a00 */
[----:B------:R-:W-:-:S03]  /*66130*/  LEA.HI.X.SX32 R3, R19, R27, 0x1, P5 ;  /* 0x0000001b13037211 */ /* 0x000fc600028f0eff */
[----:B0-----:R-:W3:Y:S04]  /*66140*/  LDL.LU R9, [R1+0x358] ;  /* 0x0003580001097983 */ /* 0x001ee80000300800 */
[----:B------:R-:W3:Y:S04]  /*66150*/  LDL.LU R10, [R1+0x3a8] ;  /* 0x0003a800010a7983 */ /* 0x000ee80000300800 */
[----:B------:R-:W3:Y:S04]  /*66160*/  LDL.LU R28, [R1+0x3a0] ;  /* 0x0003a000011c7983 */ /* 0x000ee80000300800 */
[----:B------:R0:W-:Y:S04]  /*66170*/  STL.64 [R1+0x6c8], R20 ;  /* 0x0006c81401007387 */ /* 0x0001e80000100a00 */
[----:B0-----:R-:W3:Y:S04]  /*66180*/  LDL.LU R21, [R1+0x36c] ;  /* 0x00036c0001157983 */ /* 0x001ee80000300800 */
[----:B------:R-:W3:Y:S04]  /*66190*/  LDL.LU R20, [R1+0x368] ;  /* 0x0003680001147983 */ /* 0x000ee80000300800 */
[----:B------:R-:W3:Y:S01]  /*661a0*/  LDL.LU R7, [R1+0x564] ;  /* 0x0005640001077983 */ /* 0x000ee20000300800 */
[----:B----4-:R-:W-:-:S02]  /*661b0*/  F2FP.BF16.PACK_AB R13, R13, R14 ;  /* 0x0000000e0d0d723e */ /* 0x010fc400000010ff */
[----:B--2---:R-:W-:Y:S02]  /*661c0*/  F2FP.BF16.PACK_AB R14, R15, R29 ;  /* 0x0000001d0f0e723e */ /* 0x004fe400000010ff */
[----:B---3--:R-:W-:Y:S01]  /*661d0*/  F2FP.BF16.PACK_AB R15, R24, R22 ;  /* 0x00000016180f723e */ /* 0x008fe200000010ff */
[----:B------:R-:W2:Y:S04]  /*661e0*/  LDL.LU R29, [R1+0x3b0] ;  /* 0x0003b000011d7983 */ /* 0x000ea80000300800 */
[----:B------:R-:W3:Y:S04]  /*661f0*/  LDL.LU R24, [R1+0x37c] ;  /* 0x00037c0001187983 */ /* 0x000ee80000300800 */
[----:B------:R-:W3:Y:S04]  /*66200*/  LDL.LU R22, [R1+0x378] ;  /* 0x0003780001167983 */ /* 0x000ee80000300800 */
[----:B------:R0:W-:Y:S04]  /*66210*/  STL.64 [R1+0x6c0], R2 ;  /* 0x0006c00201007387 */ /* 0x0001e80000100a00 */
[----:B0-----:R-:W4:Y:S01]  /*66220*/  LDL.LU.64 R2, [R1+0x2070] ;  /* 0x0020700001027983 */ /* 0x001f220000300a00 */
[----:B------:R-:W-:-:S02]  /*66230*/  IMAD R16, R0, 0x1be, RZ ;  /* 0x000001be00107824 */ /* 0x000fc400078e02ff */
[----:B------:R-:W-:-:S03]  /*66240*/  IMAD R5, R0, 0xdf, RZ ;  /* 0x000000df00057824 */ /* 0x000fc600078e02ff */
[-C--:B------:R-:W-:Y:S02]  /*66250*/  IADD3 R16, P5, R16, R26.reuse, RZ ;  /* 0x0000001a10107210 */ /* 0x080fe40007fbe0ff */
[----:B------:R-:W-:Y:S02]  /*66260*/  F2FP.BF16.PACK_AB R4, R25, R23 ;  /* 0x000000171904723e */ /* 0x000fe400000010ff */
[----:B------:R-:W-:Y:S01]  /*66270*/  LEA.HI.X.SX32 R17, R5, R27, 0x1, P5 ;  /* 0x0000001b05117211 */ /* 0x000fe200028f0eff */
[C---:B------:R-:W-:Y:S01]  /*66280*/  IMAD R8, R0.reuse, 0x1c0, RZ ;  /* 0x000001c000087824 */ /* 0x040fe200078e02ff */
[----:B----4-:R0:W-:Y:S04]  /*66290*/  STS.128 [R2+0x380], R12 ;  /* 0x0003800c02007388 */ /* 0x0101e80000000c00 */
[----:B0-----:R-:W4:Y:S04]  /*662a0*/  LDL.LU R15, [R1+0x35c] ;  /* 0x00035c00010f7983 */ /* 0x001f280000300800 */
[----:B------:R-:W2:Y:S04]  /*662b0*/  LDL.LU R25, [R1+0x56c] ;  /* 0x00056c0001197983 */ /* 0x000ea80000300800 */
[----:B------:R-:W2:Y:S04]  /*662c0*/  LDL.LU R23, [R1+0x568] ;  /* 0x0005680001177983 */ /* 0x000ea80000300800 */
[----:B------:R0:W-:Y:S04]  /*662d0*/  STL.64 [R1+0x6b8], R16 ;  /* 0x0006b81001007387 */ /* 0x0001e80000100a00 */
[----:B0-----:R-:W2:Y:S01]  /*662e0*/  LDL.LU.64 R16, [R1+0x2068] ;  /* 0x0020680001107983 */ /* 0x001ea20000300a00 */
[----:B------:R-:W-:Y:S01]  /*662f0*/  IMAD R14, R0, 0xe0, RZ ;  /* 0x000000e0000e7824 */ /* 0x000fe200078e02ff */
[----:B------:R-:W-:Y:S01]  /*66300*/  IADD3 R12, P5, R8, R26, RZ ;  /* 0x0000001a080c7210 */ /* 0x000fe20007fbe0ff */
[----:B------:R-:W-:-:S03]  /*66310*/  IMAD R19, R0, 0x1c2, RZ ;  /* 0x000001c200137824 */ /* 0x000fc600078e02ff */
[----:B------:R-:W-:Y:S02]  /*66320*/  LEA.HI.X.SX32 R13, R14, R27, 0x1, P5 ;  /* 0x0000001b0e0d7211 */ /* 0x000fe400028f0eff */
[----:B------:R-:W-:Y:S01]  /*66330*/  F2FP.BF16.PACK_AB R8, R11, R6 ;  /* 0x000000060b08723e */ /* 0x000fe200000010ff */
[C---:B------:R-:W-:Y:S02]  /*66340*/  IMAD R6, R0.reuse, 0xe1, RZ ;  /* 0x000000e100067824 */ /* 0x040fe400078e02ff */
[----:B------:R0:W-:Y:S01]  /*66350*/  STL.64 [R1+0x690], R12 ;  /* 0x0006900c01007387 */ /* 0x0001e20000100a00 */
[----:B------:R-:W-:Y:S01]  /*66360*/  IMAD R11, R0, 0x1c4, RZ ;  /* 0x000001c4000b7824 */ /* 0x000fe200078e02ff */
[----:B0-----:R-:W-:-:S04]  /*66370*/  IADD3 R12, P5, R19, R26, RZ ;  /* 0x0000001a130c7210 */ /* 0x001fc80007fbe0ff */
[----:B------:R-:W-:Y:S02]  /*66380*/  LEA.HI.X.SX32 R13, R6, R27, 0x1, P5 ;  /* 0x0000001b060d7211 */ /* 0x000fe400028f0eff */
[----:B------:R-:W-:Y:S01]  /*66390*/  IADD3 R14, P5, R11, R26, RZ ;  /* 0x0000001a0b0e7210 */ /* 0x000fe20007fbe0ff */
[----:B------:R0:W-:Y:S01]  /*663a0*/  STL.64 [R1+0x1ff0], R18 ;  /* 0x001ff01201007387 */ /* 0x0001e20000100a00 */
[----:B------:R-:W-:Y:S01]  /*663b0*/  F2FP.BF16.PACK_AB R6, R21, R20 ;  /* 0x000000141506723e */ /* 0x000fe200000010ff */
[----:B------:R-:W-:Y:S02]  /*663c0*/  IMAD R11, R0, 0xe3, RZ ;  /* 0x000000e3000b7824 */ /* 0x000fe400078e02ff */
[----:B0-----:R-:W3:Y:S01]  /*663d0*/  LDL.LU R19, [R1+0x594] ;  /* 0x0005940001137983 */ /* 0x001ee20000300800 */
[----:B----4-:R-:W-:Y:S02]  /*663e0*/  F2FP.BF16.PACK_AB R5, R15, R9 ;  /* 0x000000090f05723e */ /* 0x010fe400000010ff */
[----:B------:R-:W-:Y:S01]  /*663f0*/  F2FP.BF16.PACK_AB R9, R10, R28 ;  /* 0x0000001c0a09723e */ /* 0x000fe200000010ff */
[----:B------:R-:W-:Y:S01]  /*66400*/  IMAD R10, R0, 0x1c6, RZ ;  /* 0x000001c6000a7824 */ /* 0x000fe200078e02ff */
[----:B------:R-:W4:Y:S04]  /*66410*/  LDL.LU R28, [R1+0x590] ;  /* 0x00059000011c7983 */ /* 0x000f280000300800 */
[----:B------:R0:W-:Y:S01]  /*66420*/  STL.64 [R1+0x688], R12 ;  /* 0x0006880c01007387 */ /* 0x0001e20000100a00 */
[----:B--2---:R-:W-:-:S02]  /*66430*/  LEA.HI.X.SX32 R15, R17, R27, 0x1, P5 ;  /* 0x0000001b110f7211 */ /* 0x004fc400028f0eff */
[----:B------:R-:W-:Y:S01]  /*66440*/  IADD3 R20, P5, R10, R26, RZ ;  /* 0x0000001a0a147210 */ /* 0x000fe20007fbe0ff */
[----:B------:R-:W-:Y:S01]  /*66450*/  STL [R1+0x2010], R16 ;  /* 0x0020101001007387 */ /* 0x000fe20000100800 */
[----:B0-----:R-:W-:Y:S02]  /*66460*/  IMAD R12, R0, 0x1c8, RZ ;  /* 0x000001c8000c7824 */ /* 0x001fe400078e02ff */
[----:B------:R-:W-:Y:S01]  /*66470*/  LEA.HI.X.SX32 R21, R11, R27, 0x1, P5 ;  /* 0x0000001b0b157211 */ /* 0x000fe200028f0eff */
[----:B------:R0:W-:Y:S01]  /*66480*/  STL.64 [R1+0x680], R14 ;  /* 0x0006800e01007387 */ /* 0x0001e20000100a00 */
[----:B------:R-:W-:Y:S02]  /*66490*/  F2FP.BF16.PACK_AB R10, R7, R29 ;  /* 0x0000001d070a723e */ /* 0x000fe400000010ff */
[----:B---3--:R-:W-:Y:S02]  /*664a0*/  F2FP.BF16.PACK_AB R7, R24, R22 ;  /* 0x000000161807723e */ /* 0x008fe400000010ff */
[----:B------:R-:W-:Y:S01]  /*664b0*/  F2FP.BF16.PACK_AB R11, R25, R23 ;  /* 0x00000017190b723e */ /* 0x000fe200000010ff */
[----:B------:R-:W-:Y:S01]  /*664c0*/  IMAD R25, R0, 0xe4, RZ ;  /* 0x000000e400197824 */ /* 0x000fe200078e02ff */
[----:B0-----:R-:W2:Y:S04]  /*664d0*/  LDL.LU R14, [R1+0x59c] ;  /* 0x00059c00010e7983 */ /* 0x001ea80000300800 */
[----:B------:R-:W2:Y:S04]  /*664e0*/  LDL.LU R15, [R1+0x598] ;  /* 0x00059800010f7983 */ /* 0x000ea80000300800 */
[----:B------:R-:W3:Y:S04]  /*664f0*/  LDL.LU R29, [R1+0x6dc] ;  /* 0x0006dc00011d7983 */ /* 0x000ee80000300800 */
[----:B------:R-:W3:Y:S04]  /*66500*/  LDL.LU R22, [R1+0x6d8] ;  /* 0x0006d80001167983 */ /* 0x000ee80000300800 */
[----:B------:R0:W-:Y:S04]  /*66510*/  STL.64 [R1+0x678], R20 ;  /* 0x0006781401007387 */ /* 0x0001e80000100a00 */
[----:B------:R-:W2:Y:S04]  /*66520*/  LDL.LU R24, [R1+0x6e4] ;  /* 0x0006e40001187983 */ /* 0x000ea80000300800 */
[----:B------:R-:W2:Y:S01]  /*66530*/  LDL.LU R23, [R1+0x6e0] ;  /* 0x0006e00001177983 */ /* 0x000ea20000300800 */
[----:B0-----:R-:W-:-:S04]  /*66540*/  IADD3 R20, P5, R12, R26, RZ ;  /* 0x0000001a0c147210 */ /* 0x001fc80007fbe0ff */
[----:B------:R-:W-:-:S05]  /*66550*/  LEA.HI.X.SX32 R21, R25, R27, 0x1, P5 ;  /* 0x0000001b19157211 */ /* 0x000fca00028f0eff */
[----:B------:R0:W-:Y:S04]  /*66560*/  STL.64 [R1+0x670], R20 ;  /* 0x0006701401007387 */ /* 0x0001e80000100a00 */
[----:B0-----:R-:W2:Y:S01]  /*66570*/  LDL.LU R21, [R1+0x2060] ;  /* 0x0020600001157983 */ /* 0x001ea20000300800 */
[----:B------:R-:W-:-:S03]  /*66580*/  IMAD R13, R0, 0x1ca, RZ ;  /* 0x000001ca000d7824 */ /* 0x000fc600078e02ff */
[----:B------:R-:W3:Y:S02]  /*66590*/  LDL.LU R25, [R1+0x6e8] ;  /* 0x0006e80001197983 */ /* 0x000ee40000300800 */
[----:B------:R-:W-:Y:S02]  /*665a0*/  IADD3 R20, P5, R13, R26, RZ ;  /* 0x0000001a0d147210 */ /* 0x000fe40007fbe0ff */
[----:B------:R0:W-:Y:S04]  /*665b0*/  STS.128 [R2+0x400], R4 ;  /* 0x0004000402007388 */ /* 0x0001e80000000c00 */
[----:B------:R1:W-:Y:S01]  /*665c0*/  STL [R1+0x668], R20 ;  /* 0x0006681401007387 */ /* 0x0003e20000100800 */
[----:B0-----:R-:W-:Y:S02]  /*665d0*/  MOV R6, R20 ;  /* 0x0000001400067202 */ /* 0x001fe40000000f00 */
[----:B--2---:R-:W-:-:S02]  /*665e0*/  MOV R7, R21 ;  /* 0x0000001500077202 */ /* 0x004fc40000000f00 */
[----:B-1----:R-:W2:Y:S01]  /*665f0*/  LDL.LU.64 R20, [R1+0x2058] ;  /* 0x0020580001147983 */ /* 0x002ea20000300a00 */
[C---:B------:R-:W-:Y:S02]  /*66600*/  IMAD R12, R0.reuse, 0xe5, RZ ;  /* 0x000000e5000c7824 */ /* 0x040fe400078e02ff */
[----:B------:R-:W-:-:S03]  /*66610*/  IMAD R16, R0, 0x1cc, RZ ;  /* 0x000001cc00107824 */ /* 0x000fc600078e02ff */
[----:B------:R-:W-:Y:S01]  /*66620*/  LEA.HI.X.SX32 R7, R12, R27, 0x1, P5 ;  /* 0x0000001b0c077211 */ /* 0x000fe200028f0eff */
[----:B------:R-:W-:Y:S01]  /*66630*/  IMAD R13, R0, 0x1ce, RZ ;  /* 0x000001ce000d7824 */ /* 0x000fe200078e02ff */
[----:B------:R-:W-:Y:S01]  /*66640*/  IADD3 R6, P5, R16, R26, RZ ;  /* 0x0000001a10067210 */ /* 0x000fe20007fbe0ff */
[----:B------:R0:W-:Y:S01]  /*66650*/  STS.128 [R2+0x480], R8 ;  /* 0x0004800802007388 */ /* 0x0001e20000000c00 */
[----:B------:R-:W-:-:S03]  /*66660*/  IMAD R4, R0, 0xe7, RZ ;  /* 0x000000e700047824 */ /* 0x000fc600078e02ff */
[----:B------:R1:W-:Y:S01]  /*66670*/  STL.64 [R1+0x2050], R2 ;  /* 0x0020500201007387 */ /* 0x0003e20000100a00 */
[----:B----4-:R-:W-:-:S03]  /*66680*/  F2FP.BF16.PACK_AB R12, R19, R28 ;  /* 0x0000001c130c723e */ /* 0x010fc600000010ff */
[----:B0-----:R-:W4:Y:S01]  /*66690*/  LDL.LU R9, [R1+0x6ec] ;  /* 0x0006ec0001097983 */ /* 0x001f220000300800 */
[----:B-1----:R-:W-:-:S03]  /*666a0*/  IMAD R2, R0, 0x1d0, RZ ;  /* 0x000001d000027824 */ /* 0x002fc600078e02ff */
[----:B------:R2:W-:Y:S04]  /*666b0*/  STL [R1+0x66c], R7 ;  /* 0x00066c0701007387 */ /* 0x0005e80000100800 */
[----:B------:R-:W3:Y:S01]  /*666c0*/  LDL.LU R8, [R1+0x6f0] ;  /* 0x0006f00001087983 */ /* 0x000ee20000300800 */
[----:B--2---:R-:W-:Y:S02]  /*666d0*/  LEA.HI.X.SX32 R7, R21, R27, 0x1, P5 ;  /* 0x0000001b15077211 */ /* 0x004fe400028f0eff */
[-C--:B------:R-:W-:Y:S01]  /*666e0*/  IADD3 R10, P5, R13, R26.reuse, RZ ;  /* 0x0000001a0d0a7210 */ /* 0x080fe20007fbe0ff */
[----:B------:R-:W2:Y:S01]  /*666f0*/  LDL.LU R21, [R1+0x6f4] ;  /* 0x0006f40001157983 */ /* 0x000ea20000300800 */
[----:B------:R-:W-:Y:S02]  /*66700*/  F2FP.BF16.PACK_AB R13, R14, R15 ;  /* 0x0000000f0e0d723e */ /* 0x000fe400000010ff */
[----:B------:R-:W-:Y:S01]  /*66710*/  F2FP.BF16.PACK_AB R15, R24, R23 ;  /* 0x00000017180f723e */ /* 0x000fe200000010ff */
[----:B------:R0:W-:Y:S01]  /*66720*/  STL.64 [R1+0x630], R6 ;  /* 0x0006300601007387 */ /* 0x0001e20000100a00 */
[----:B------:R-:W-:Y:S01]  /*66730*/  LEA.HI.X.SX32 R11, R4, R27, 0x1, P5 ;  /* 0x0000001b040b7211 */ /* 0x000fe200028f0eff */
[----:B------:R-:W-:Y:S01]  /*66740*/  IMAD R23, R0, 0xe8, RZ ;  /* 0x000000e800177824 */ /* 0x000fe200078e02ff */
[----:B------:R-:W-:-:S04]  /*66750*/  IADD3 R2, P5, R2, R26, RZ ;  /* 0x0000001a02027210 */ /* 0x000fc80007fbe0ff */
[----:B------:R-:W-:Y:S01]  /*66760*/  LEA.HI.X.SX32 R3, R23, R27, 0x1, P5 ;  /* 0x0000001b17037211 */ /* 0x000fe200028f0eff */
[----:B0-----:R-:W2:Y:S04]  /*66770*/  LDL.LU R6, [R1+0x6fc] ;  /* 0x0006fc0001067983 */ /* 0x001ea80000300800 */
[----:B------:R-:W2:Y:S04]  /*66780*/  LDL.LU R7, [R1+0x6f8] ;  /* 0x0006f80001077983 */ /* 0x000ea80000300800 */
[----:B------:R-:W2:Y:S04]  /*66790*/  LDL.LU R16, [R1+0x704] ;  /* 0x0007040001107983 */ /* 0x000ea80000300800 */
[----:B------:R-:W2:Y:S04]  /*667a0*/  LDL.LU R28, [R1+0x700] ;  /* 0x00070000011c7983 */ /* 0x000ea80000300800 */
[----:B------:R0:W-:Y:S04]  /*667b0*/  STL.64 [R1+0x628], R10 ;  /* 0x0006280a01007387 */ /* 0x0001e80000100a00 */
[----:B0-----:R-:W2:Y:S04]  /*667c0*/  LDL.LU R11, [R1+0x73c] ;  /* 0x00073c00010b7983 */ /* 0x001ea80000300800 */
[----:B------:R-:W2:Y:S04]  /*667d0*/  LDL.LU R17, [R1+0x738] ;  /* 0x0007380001117983 */ /* 0x000ea80000300800 */
[----:B------:R-:W2:Y:S04]  /*667e0*/  LDL.LU R10, [R1+0x744] ;  /* 0x00074400010a7983 */ /* 0x000ea80000300800 */
[----:B------:R-:W2:Y:S04]  /*667f0*/  LDL.LU R18, [R1+0x740] ;  /* 0x0007400001127983 */ /* 0x000ea80000300800 */
[----:B------:R0:W-:Y:S04]  /*66800*/  STL.64 [R1+0x620], R2 ;  /* 0x0006200201007387 */ /* 0x0001e80000100a00 */
[----:B0-----:R-:W2:Y:S01]  /*66810*/  LDL.LU.64 R2, [R1+0x2050] ;  /* 0x0020500001027983 */ /* 0x001ea20000300a00 */
[----:B---3--:R-:W-:Y:S01]  /*66820*/  F2FP.BF16.PACK_AB R14, R29, R22 ;  /* 0x000000161d0e723e */ /* 0x008fe200000010ff */
[----:B------:R-:W-:-:S02]  /*66830*/  IMAD R22, R0, 0x1d2, RZ ;  /* 0x000001d200167824 */ /* 0x000fc400078e02ff */
[C---:B------:R-:W-:Y:S01]  /*66840*/  IMAD R5, R0.reuse, 0xe9, RZ ;  /* 0x000000e900057824 */ /* 0x040fe200078e02ff */
[----:B------:R-:W3:Y:S01]  /*66850*/  LDL.LU R19, [R1+0x74c] ;  /* 0x00074c0001137983 */ /* 0x000ee20000300800 */
[----:B------:R-:W-:Y:S01]  /*66860*/  IMAD R24, R0, 0x1d4, RZ ;  /* 0x000001d400187824 */ /* 0x000fe200078e02ff */
[-C--:B------:R-:W-:Y:S02]  /*66870*/  IADD3 R22, P5, R22, R26.reuse, RZ ;  /* 0x0000001a16167210 */ /* 0x080fe40007fbe0ff */
[----:B------:R-:W3:Y:S02]  /*66880*/  LDL.LU R29, [R1+0x748] ;  /* 0x00074800011d7983 */ /* 0x000ee40000300800 */
[----:B------:R-:W-:Y:S02]  /*66890*/  LEA.HI.X.SX32 R23, R5, R27, 0x1, P5 ;  /* 0x0000001b05177211 */ /* 0x000fe400028f0eff */
[----:B------:R-:W-:Y:S02]  /*668a0*/  IADD3 R24, P5, R24, R26, RZ ;  /* 0x0000001a18187210 */ /* 0x000fe40007fbe0ff */
[----:B----4-:R-:W-:Y:S01]  /*668b0*/  F2FP.BF16.PACK_AB R4, R9, R25 ;  /* 0x000000190904723e */ /* 0x010fe200000010ff */
[----:B------:R-:W-:Y:S01]  /*668c0*/  IMAD R9, R0, 0x1d6, RZ ;  /* 0x000001d600097824 */ /* 0x000fe200078e02ff */
[----:B------:R-:W-:-:S02]  /*668d0*/  LEA.HI.X.SX32 R25, R20, R27, 0x1, P5 ;  /* 0x0000001b14197211 */ /* 0x000fc400028f0eff */
[----:B--2---:R-:W-:Y:S01]  /*668e0*/  F2FP.BF16.PACK_AB R5, R21, R8 ;  /* 0x000000081505723e */ /* 0x004fe200000010ff */
[----:B------:R-:W-:Y:S01]  /*668f0*/  IMAD R8, R0, 0xeb, RZ ;  /* 0x000000eb00087824 */ /* 0x000fe200078e02ff */
[----:B------:R-:W-:Y:S02]  /*66900*/  F2FP.BF16.PACK_AB R6, R6, R7 ;  /* 0x000000070606723e */ /* 0x000fe400000010ff */
[----:B------:R-:W-:Y:S01]  /*66910*/  F2FP.BF16.PACK_AB R7, R16, R28 ;  /* 0x0000001c1007723e */ /* 0x000fe200000010ff */
[C---:B------:R-:W-:Y:S01]  /*66920*/  IMAD R28, R0.reuse, 0xec, RZ ;  /* 0x000000ec001c7824 */ /* 0x040fe200078e02ff */
[----:B------:R0:W-:Y:S04]  /*66930*/  STS.128 [R2+0x500], R12 ;  /* 0x0005000c02007388 */ /* 0x0001e80000000c00 */
[----:B0-----:R-:W2:Y:S04]  /*66940*/  LDL.LU R12, [R1+0x754] ;  /* 0x00075400010c7983 */ /* 0x001ea80000300800 */
[----:B------:R-:W2:Y:S04]  /*66950*/  LDL.LU R14, [R1+0x750] ;  /* 0x00075000010e7983 */ /* 0x000ea80000300800 */
[----:B------:R0:W-:Y:S01]  /*66960*/  STL.64 [R1+0x618], R22 ;  /* 0x0006181601007387 */ /* 0x0001e20000100a00 */
[----:B------:R-:W-:-:S03]  /*66970*/  IMAD R13, R0, 0x1d8, RZ ;  /* 0x000001d8000d7824 */ /* 0x000fc600078e02ff */
[----:B0-----:R-:W4:Y:S04]  /*66980*/  LDL.LU.64 R22, [R1+0x2048] ;  /* 0x0020480001167983 */ /* 0x001f280000300a00 */
[----:B------:R0:W-:Y:S04]  /*66990*/  STL.64 [R1+0x5f0], R24 ;  /* 0x0005f01801007387 */ /* 0x0001e80000100a00 */
[----:B------:R-:W4:Y:S04]  /*669a0*/  LDL.LU R21, [R1+0x77c] ;  /* 0x00077c0001157983 */ /* 0x000f280000300800 */
[----:B------:R-:W4:Y:S01]  /*669b0*/  LDL.LU R16, [R1+0x778] ;  /* 0x0007780001107983 */ /* 0x000f220000300800 */
[----:B0-----:R-:W-:-:S04]  /*669c0*/  IADD3 R24, P5, R9, R26, RZ ;  /* 0x0000001a09187210 */ /* 0x001fc80007fbe0ff */
[----:B------:R-:W-:-:S05]  /*669d0*/  LEA.HI.X.SX32 R25, R8, R27, 0x1, P5 ;  /* 0x0000001b08197211 */ /* 0x000fca00028f0eff */
[----:B------:R0:W-:Y:S01]  /*669e0*/  STL.64 [R1+0x5e8], R24 ;  /* 0x0005e81801007387 */ /* 0x0001e20000100a00 */
[----:B------:R-:W-:Y:S02]  /*669f0*/  F2FP.BF16.PACK_AB R8, R11, R17 ;  /* 0x000000110b08723e */ /* 0x000fe400000010ff */
[----:B0-----:R-:W-:-:S04]  /*66a00*/  IADD3 R24, P5, R13, R26, RZ ;  /* 0x0000001a0d187210 */ /* 0x001fc80007fbe0ff */
[----:B------:R-:W-:-:S05]  /*66a10*/  LEA.HI.X.SX32 R25, R28, R27, 0x1, P5 ;  /* 0x0000001b1c197211 */ /* 0x000fca00028f0eff */
[----:B------:R0:W-:Y:S04]  /*66a20*/  STL.64 [R1+0x5e0], R24 ;  /* 0x0005e01801007387 */ /* 0x0001e80000100a00 */
[----:B------:R-:W4:Y:S04]  /*66a30*/  LDL.LU R17, [R1+0x784] ;  /* 0x0007840001117983 */ /* 0x000f280000300800 */
[----:B------:R-:W4:Y:S01]  /*66a40*/  LDL.LU R28, [R1+0x780] ;  /* 0x00078000011c7983 */ /* 0x000f220000300800 */
[C---:B------:R-:W-:Y:S02]  /*66a50*/  IMAD R9, R0.reuse, 0x1da, RZ ;  /* 0x000001da00097824 */ /* 0x040fe400078e02ff */
[C---:B------:R-:W-:Y:S01]  /*66a60*/  IMAD R11, R0.reuse, 0xed, RZ ;  /* 0x000000ed000b7824 */ /* 0x040fe200078e02ff */
[----:B------:R-:W4:Y:S02]  /*66a70*/  LDL.LU R15, [R1+0x78c] ;  /* 0x00078c00010f7983 */ /* 0x000f240000300800 */
[----:B0-----:R-:W-:Y:S01]  /*66a80*/  IADD3 R24, P5, R9, R26, RZ ;  /* 0x0000001a09187210 */ /* 0x001fe20007fbe0ff */
[----:B------:R-:W-:Y:S01]  /*66a90*/  IMAD R20, R0, 0x1dc, RZ ;  /* 0x000001dc00147824 */ /* 0x000fe200078e02ff */
[----:B------:R-:W-:-:S02]  /*66aa0*/  F2FP.BF16.PACK_AB R9, R10, R18 ;  /* 0x000000120a09723e */ /* 0x000fc400000010ff */
[----:B------:R-:W-:Y:S01]  /*66ab0*/  LEA.HI.X.SX32 R25, R11, R27, 0x1, P5 ;  /* 0x0000001b0b197211 */ /* 0x000fe200028f0eff */
[----:B------:R-:W4:Y:S01]  /*66ac0*/  LDL.LU R18, [R1+0x788] ;  /* 0x0007880001127983 */ /* 0x000f220000300800 */
[----:B---3--:R-:W-:-:S03]  /*66ad0*/  F2FP.BF16.PACK_AB R10, R19, R29 ;  /* 0x0000001d130a723e */ /* 0x008fc600000010ff */
[----:B------:R-:W3:Y:S04]  /*66ae0*/  LDL.LU R19, [R1+0x794] ;  /* 0x0007940001137983 */ /* 0x000ee80000300800 */
[----:B------:R-:W3:Y:S04]  /*66af0*/  LDL.LU R29, [R1+0x790] ;  /* 0x00079000011d7983 */ /* 0x000ee80000300800 */
[----:B------:R0:W-:Y:S01]  /*66b00*/  STL.64 [R1+0x5d8], R24 ;  /* 0x0005d81801007387 */ /* 0x0001e20000100a00 */
[----:B------:R-:W-:Y:S01]  /*66b10*/  IMAD R13, R0, 0x1de, RZ ;  /* 0x000001de000d7824 */ /* 0x000fe200078e02ff */
[----:B0-----:R-:W-:-:S02]  /*66b20*/  IADD3 R24, P5, R20, R26, RZ ;  /* 0x0000001a14187210 */ /* 0x001fc40007fbe0ff */
[----:B------:R-:W-:Y:S01]  /*66b30*/  STS.128 [R2+0x580], R4 ;  /* 0x0005800402007388 */ /* 0x000fe20000000c00 */
[----:B--2---:R-:W-:Y:S01]  /*66b40*/  F2FP.BF16.PACK_AB R11, R12, R14 ;  /* 0x0000000e0c0b723e */ /* 0x004fe200000010ff */
[----:B------:R-:W-:-:S04]  /*66b50*/  IMAD R12, R0, 0xef, RZ ;  /* 0x000000ef000c7824 */ /* 0x000fc800078e02ff */
[----:B------:R0:W-:Y:S01]  /*66b60*/  STS.128 [R2+0x600], R8 ;  /* 0x0006000802007388 */ /* 0x0001e20000000c00 */
[----:B----4-:R-:W-:-:S05]  /*66b70*/  LEA.HI.X.SX32 R25, R22, R27, 0x1, P5 ;  /* 0x0000001b16197211 */ /* 0x010fca00028f0eff */
[----:B------:R1:W-:Y:S04]  /*66b80*/  STL.64 [R1+0x5d0], R24 ;  /* 0x0005d01801007387 */ /* 0x0003e80000100a00 */
[----:B------:R-:W2:Y:S01]  /*66b90*/  LDL.LU R20, [R1+0x798] ;  /* 0x0007980001147983 */ /* 0x000ea20000300800 */
[----:B------:R-:W-:-:S03]  /*66ba0*/  IMAD R14, R0, 0x1e0, RZ ;  /* 0x000001e0000e7824 */ /* 0x000fc600078e02ff */
[----:B0-----:R-:W2:Y:S01]  /*66bb0*/  LDL.LU R9, [R1+0x79c] ;  /* 0x00079c0001097983 */ /* 0x001ea20000300800 */
[----:B-1----:R-:W-:-:S04]  /*66bc0*/  IADD3 R24, P5, R13, R26, RZ ;  /* 0x0000001a0d187210 */ /* 0x002fc80007fbe0ff */
[-C--:B------:R-:W-:Y:S02]  /*66bd0*/  LEA.HI.X.SX32 R25, R12, R27.reuse, 0x1, P5 ;  /* 0x0000001b0c197211 */ /* 0x080fe400028f0eff */
[----:B------:R-:W-:Y:S01]  /*66be0*/  F2FP.BF16.PACK_AB R12, R21, R16 ;  /* 0x00000010150c723e */ /* 0x000fe200000010ff */
[----:B------:R-:W-:Y:S01]  /*66bf0*/  IMAD R16, R0, 0xf0, RZ ;  /* 0x000000f000107824 */ /* 0x000fe200078e02ff */
[-C--:B------:R-:W-:Y:S01]  /*66c00*/  IADD3 R10, P5, R14, R26.reuse, RZ ;  /* 0x0000001a0e0a7210 */ /* 0x080fe20007fbe0ff */
[----:B------:R0:W-:Y:S01]  /*66c10*/  STL.64 [R1+0x5c8], R24 ;  /* 0x0005c81801007387 */ /* 0x0001e20000100a00 */
[----:B------:R-:W-:Y:S02]  /*66c20*/  IMAD R13, R0, 0x1e2, RZ ;  /* 0x000001e2000d7824 */ /* 0x000fe400078e02ff */
[----:B------:R-:W-:Y:S01]  /*66c30*/  LEA.HI.X.SX32 R11, R16, R27, 0x1, P5 ;  /* 0x0000001b100b7211 */ /* 0x000fe200028f0eff */
[----:B0-----:R-:W4:Y:S04]  /*66c40*/  LDL.LU.64 R24, [R1+0x2040] ;  /* 0x0020400001187983 */ /* 0x001f280000300a00 */
[----:B------:R-:W4:Y:S04]  /*66c50*/  LDL.LU R6, [R1+0x14cc] ;  /* 0x0014cc0001067983 */ /* 0x000f280000300800 */
[----:B------:R-:W4:Y:S04]  /*66c60*/  LDL.LU R22, [R1+0x14c4] ;  /* 0x0014c40001167983 */ /* 0x000f280000300800 */
[----:B------:R0:W-:Y:S04]  /*66c70*/  STL.64 [R1+0x590], R10 ;  /* 0x0005900a01007387 */ /* 0x0001e80000100a00 */
[----:B------:R-:W4:Y:S04]  /*66c80*/  LDL.LU R21, [R1+0x7a4] ;  /* 0x0007a40001157983 */ /* 0x000f280000300800 */
[----:B------:R-:W4:Y:S01]  /*66c90*/  LDL.LU R16, [R1+0x7a0] ;  /* 0x0007a00001107983 */ /* 0x000f220000300800 */
[----:B0-----:R-:W-:-:S02]  /*66ca0*/  IADD3 R10, P5, R13, R26, RZ ;  /* 0x0000001a0d0a7210 */ /* 0x001fc40007fbe0ff */
[----:B------:R-:W-:Y:S02]  /*66cb0*/  F2FP.BF16.PACK_AB R13, R17, R28 ;  /* 0x0000001c110d723e */ /* 0x000fe400000010ff */
[----:B------:R-:W4:Y:S04]  /*66cc0*/  LDL.LU R17, [R1+0x14d8] ;  /* 0x0014d80001117983 */ /* 0x000f280000300800 */
[----:B------:R-:W4:Y:S01]  /*66cd0*/  LDL.LU R28, [R1+0x14d4] ;  /* 0x0014d400011c7983 */ /* 0x000f220000300800 */
[C---:B------:R-:W-:Y:S02]  /*66ce0*/  IMAD R4, R0.reuse, 0xf1, RZ ;  /* 0x000000f100047824 */ /* 0x040fe400078e02ff */
[----:B------:R-:W-:-:S03]  /*66cf0*/  IMAD R5, R0, 0x1e4, RZ ;  /* 0x000001e400057824 */ /* 0x000fc600078e02ff */
[----:B------:R-:W-:-:S05]  /*66d00*/  LEA.HI.X.SX32 R11, R4, R27, 0x1, P5 ;  /* 0x0000001b040b7211 */ /* 0x000fca00028f0eff */
[----:B------:R0:W-:Y:S01]  /*66d10*/  STL.64 [R1+0x588], R10 ;  /* 0x0005880a01007387 */ /* 0x0001e20000100a00 */
[----:B------:R-:W-:Y:S01]  /*66d20*/  IMAD R7, R0, 0x1e6, RZ ;  /* 0x000001e600077824 */ /* 0x000fe200078e02ff */
[----:B------:R-:W-:Y:S02]  /*66d30*/  F2FP.BF16.PACK_AB R14, R15, R18 ;  /* 0x000000120f0e723e */ /* 0x000fe400000010ff */
[----:B0-----:R-:W-:-:S04]  /*66d40*/  IADD3 R10, P5, R5, R26, RZ ;  /* 0x0000001a050a7210 */ /* 0x001fc80007fbe0ff */
[----:B------:R-:W-:Y:S01]  /*66d50*/  LEA.HI.X.SX32 R11, R23, R27, 0x1, P5 ;  /* 0x0000001b170b7211 */ /* 0x000fe200028f0eff */
[C---:B------:R-:W-:Y:S01]  /*66d60*/  IMAD R5, R0.reuse, 0xf3, RZ ;  /* 0x000000f300057824 */ /* 0x040fe200078e02ff */
[----:B---3--:R-:W-:Y:S02]  /*66d70*/  F2FP.BF16.PACK_AB R15, R19, R29 ;  /* 0x0000001d130f723e */ /* 0x008fe400000010ff */
[-C--:B------:R-:W-:Y:S01]  /*66d80*/  IADD3 R18, P5, R7, R26.reuse, RZ ;  /* 0x0000001a07127210 */ /* 0x080fe20007fbe0ff */
[----:B------:R0:W-:Y:S01]  /*66d90*/  STL.64 [R1+0x580], R10 ;  /* 0x0005800a01007387 */ /* 0x0001e20000100a00 */
[C---:B------:R-:W-:Y:S02]  /*66da0*/  IMAD R8, R0.reuse, 0x1e8, RZ ;  /* 0x000001e800087824 */ /* 0x040fe400078e02ff */
[----:B------:R-:W-:Y:S01]  /*66db0*/  LEA.HI.X.SX32 R19, R5, R27, 0x1, P5 ;  /* 0x0000001b05137211 */ /* 0x000fe200028f0eff */
[----:B------:R1:W-:Y:S04]  /*66dc0*/  STS.128 [R2+0x680], R12 ;  /* 0x0006800c02007388 */ /* 0x0003e80000000c00 */
[----:B0-----:R-:W3:Y:S04]  /*66dd0*/  LDL.LU R11, [R1+0x1494] ;  /* 0x00149400010b7983 */ /* 0x001ee80000300800 */
[----:B------:R-:W3:Y:S04]  /*66de0*/  LDL.LU R29, [R1+0x1490] ;  /* 0x00149000011d7983 */ /* 0x000ee80000300800 */
[----:B------:R-:W3:Y:S04]  /*66df0*/  LDL.LU R10, [R1+0x14e4] ;  /* 0x0014e400010a7983 */ /* 0x000ee80000300800 */
[----:B------:R-:W3:Y:S04]  /*66e00*/  LDL.LU R7, [R1+0x14a0] ;  /* 0x0014a00001077983 */ /* 0x000ee80000300800 */
[----:B------:R0:W-:Y:S04]  /*66e10*/  STL.64 [R1+0x2038], R2 ;  /* 0x0020380201007387 */ /* 0x0001e80000100a00 */
[----:B-1----:R-:W3:Y:S04]  /*66e20*/  LDL.LU R14, [R1+0x14a4] ;  /* 0x0014a400010e7983 */ /* 0x002ee80000300800 */
[----:B------:R-:W3:Y:S04]  /*66e30*/  LDL.LU R12, [R1+0x14fc] ;  /* 0x0014fc00010c7983 */ /* 0x000ee80000300800 */
[----:B------:R-:W3:Y:S04]  /*66e40*/  LDL.LU R13, [R1+0x14f4] ;  /* 0x0014f400010d7983 */ /* 0x000ee80000300800 */
[----:B------:R1:W-:Y:S01]  /*66e50*/  STL.64 [R1+0x578], R18 ;  /* 0x0005781201007387 */ /* 0x0003e20000100a00 */
[----:B0-----:R-:W-:Y:S01]  /*66e60*/  IMAD R3, R0, 0x1ea, RZ ;  /* 0x000001ea00037824 */ /* 0x001fe200078e02ff */
[----:B-1----:R-:W-:Y:S01]  /*66e70*/  IADD3 R18, P5, R8, R26, RZ ;  /* 0x0000001a08127210 */ /* 0x002fe20007fbe0ff */
[C---:B------:R-:W-:Y:S01]  /*66e80*/  IMAD R2, R0.reuse, 0x1ec, RZ ;  /* 0x000001ec00027824 */ /* 0x040fe200078e02ff */
[----:B--2---:R-:W-:Y:S01]  /*66e90*/  F2FP.BF16.PACK_AB R4, R9, R20 ;  /* 0x000000140904723e */ /* 0x004fe200000010ff */
[----:B------:R-:W-:-:S05]  /*66ea0*/  IMAD R20, R0, 0xf4, RZ ;  /* 0x000000f400147824 */ /* 0x000fca00078e02ff */
[----:B------:R-:W-:-:S05]  /*66eb0*/  LEA.HI.X.SX32 R19, R20, R27, 0x1, P5 ;  /* 0x0000001b14137211 */ /* 0x000fca00028f0eff */
[----:B------:R0:W-:Y:S04]  /*66ec0*/  STL.64 [R1+0x550], R18 ;  /* 0x0005501201007387 */ /* 0x0001e80000100a00 */
[----:B------:R-:W2:Y:S01]  /*66ed0*/  LDL.LU R23, [R1+0x15c] ;  /* 0x00015c0001177983 */ /* 0x000ea20000300800 */
[----:B0-----:R-:W-:Y:S02]  /*66ee0*/  IADD3 R18, P5, R3, R26, RZ ;  /* 0x0000001a03127210 */ /* 0x001fe40007fbe0ff */
[----:B----4-:R-:W-:Y:S01]  /*66ef0*/  F2FP.BF16.PACK_AB R8, R6, R22 ;  /* 0x000000160608723e */ /* 0x010fe200000010ff */
[----:B------:R-:W-:Y:S01]  /*66f00*/  IMAD R6, R0, 0xf5, RZ ;  /* 0x000000f500067824 */ /* 0x000fe200078e02ff */
[----:B------:R-:W2:Y:S04]  /*66f10*/  LDL.LU R22, [R1+0x154] ;  /* 0x0001540001167983 */ /* 0x000ea80000300800 */
[----:B------:R-:W-:Y:S01]  /*66f20*/  LEA.HI.X.SX32 R19, R6, R27, 0x1, P5 ;  /* 0x0000001b06137211 */ /* 0x000fe200028f0eff */
[----:B------:R-:W4:Y:S01]  /*66f30*/  LDL.LU R20, [R1+0x16c] ;  /* 0x00016c0001147983 */ /* 0x000f220000300800 */
[----:B------:R-:W-:-:S02]  /*66f40*/  IADD3 R2, P5, R2, R26, RZ ;  /* 0x0000001a02027210 */ /* 0x000fc40007fbe0ff */
[----:B------:R-:W-:Y:S02]  /*66f50*/  F2FP.BF16.PACK_AB R5, R21, R16 ;  /* 0x000000101505723e */ /* 0x000fe400000010ff */
[----:B------:R-:W4:Y:S01]  /*66f60*/  LDL.LU R21, [R1+0x164] ;  /* 0x0001640001157983 */ /* 0x000f220000300800 */
[----:B------:R-:W-:-:S03]  /*66f70*/  LEA.HI.X.SX32 R3, R24, R27, 0x1, P5 ;  /* 0x0000001b18037211 */ /* 0x000fc600028f0eff */
[----:B------:R-:W2:Y:S01]  /*66f80*/  LDL.LU R16, [R1+0x17c] ;  /* 0x00017c0001107983 */ /* 0x000ea20000300800 */
[----:B------:R-:W-:-:S03]  /*66f90*/  F2FP.BF16.PACK_AB R9, R17, R28 ;  /* 0x0000001c1109723e */ /* 0x000fc600000010ff */
[----:B------:R-:W2:Y:S04]  /*66fa0*/  LDL.LU R17, [R1+0x174] ;  /* 0x0001740001117983 */ /* 0x000ea80000300800 */
[----:B------:R0:W-:Y:S04]  /*66fb0*/  STL.64 [R1+0x548], R18 ;  /* 0x0005481201007387 */ /* 0x0001e80000100a00 */
[----:B0-----:R-:W2:Y:S04]  /*66fc0*/  LDL.LU R18, [R1+0x18c] ;  /* 0x00018c0001127983 */ /* 0x001ea80000300800 */
[----:B------:R-:W2:Y:S04]  /*66fd0*/  LDL.LU R19, [R1+0x184] ;  /* 0x0001840001137983 */ /* 0x000ea80000300800 */
[----:B------:R0:W-:Y:S04]  /*66fe0*/  STL.64 [R1+0x540], R2 ;  /* 0x0005400201007387 */ /* 0x0001e80000100a00 */
[----:B0-----:R-:W2:Y:S04]  /*66ff0*/  LDL.LU.64 R2, [R1+0x2038] ;  /* 0x0020380001027983 */ /* 0x001ea80000300a00 */
[----:B------:R-:W4:Y:S01]  /*67000*/  LDL.LU R24, [R1+0x14ec] ;  /* 0x0014ec0001187983 */ /* 0x000f220000300800 */
[C---:B------:R-:W-:Y:S01]  /*67010*/  IMAD R28, R0.reuse, 0x1ee, RZ ;  /* 0x000001ee001c7824 */ /* 0x040fe200078e02ff */
[----:B---3--:R-:W-:Y:S01]  /*67020*/  F2FP.BF16.PACK_AB R6, R11, R29 ;  /* 0x0000001d0b06723e */ /* 0x008fe200000010ff */
[----:B------:R-:W-:-:S03]  /*67030*/  IMAD R11, R0, 0xf7, RZ ;  /* 0x000000f7000b7824 */ /* 0x000fc600078e02ff */
[----:B------:R-:W-:Y:S01]  /*67040*/  IADD3 R28, P5, R28, R26, RZ ;  /* 0x0000001a1c1c7210 */ /* 0x000fe20007fbe0ff */
[----:B------:R-:W-:-:S03]  /*67050*/  IMAD R15, R0, 0x1f0, RZ ;  /* 0x000001f0000f7824 */ /* 0x000fc600078e02ff */
[----:B------:R-:W-:Y:S02]  /*67060*/  LEA.HI.X.SX32 R29, R11, R27, 0x1, P5 ;  /* 0x0000001b0b1d7211 */ /* 0x000fe400028f0eff */
[----:B------:R-:W-:-:S03]  /*67070*/  F2FP.BF16.PACK_AB R7, R14, R7 ;  /* 0x000000070e07723e */ /* 0x000fc600000010ff */
[----:B------:R0:W-:Y:S01]  /*67080*/  STL.64 [R1+0x538], R28 ;  /* 0x0005381c01007387 */ /* 0x0001e20000100a00 */
[----:B------:R-:W-:Y:S01]  /*67090*/  F2FP.BF16.PACK_AB R11, R12, R13 ;  /* 0x0000000d0c0b723e */ /* 0x000fe200000010ff */
[C---:B------:R-:W-:Y:S01]  /*670a0*/  IMAD R14, R0.reuse, 0x1f2, RZ ;  /* 0x000001f2000e7824 */ /* 0x040fe200078e02ff */
[-C--:B0-----:R-:W-:Y:S01]  /*670b0*/  IADD3 R28, P5, R15, R26.reuse, RZ ;  /* 0x0000001a0f1c7210 */ /* 0x081fe20007fbe0ff */
[C---:B------:R-:W-:Y:S02]  /*670c0*/  IMAD R15, R0.reuse, 0xf8, RZ ;  /* 0x000000f8000f7824 */ /* 0x040fe400078e02ff */
[C---:B------:R-:W-:Y:S02]  /*670d0*/  IMAD R12, R0.reuse, 0xf9, RZ ;  /* 0x000000f9000c7824 */ /* 0x040fe400078e02ff */
[----:B------:R-:W-:Y:S01]  /*670e0*/  IMAD R13, R0, 0x1f4, RZ ;  /* 0x000001f4000d7824 */ /* 0x000fe200078e02ff */
[----:B------:R-:W-:Y:S02]  /*670f0*/  LEA.HI.X.SX32 R29, R15, R27, 0x1, P5 ;  /* 0x0000001b0f1d7211 */ /* 0x000fe400028f0eff */
[----:B------:R-:W-:-:S04]  /*67100*/  IADD3 R14, P5, R14, R26, RZ ;  /* 0x0000001a0e0e7210 */ /* 0x000fc80007fbe0ff */
[----:B------:R-:W-:Y:S01]  /*67110*/  LEA.HI.X.SX32 R15, R12, R27, 0x1, P5 ;  /* 0x0000001b0c0f7211 */ /* 0x000fe200028f0eff */
[----:B------:R0:W-:Y:S04]  /*67120*/  STL.64 [R1+0x530], R28 ;  /* 0x0005301c01007387 */ /* 0x0001e80000100a00 */
[----:B0-----:R-:W3:Y:S04]  /*67130*/  LDL.LU.64 R28, [R1+0x2030] ;  /* 0x00203000011c7983 */ /* 0x001ee80000300a00 */
[----:B------:R-:W-:Y:S04]  /*67140*/  STL.64 [R1+0x528], R14 ;  /* 0x0005280e01007387 */ /* 0x000fe80000100a00 */
[----:B--2---:R-:W-:Y:S01]  /*67150*/  STS.128 [R2+0x700], R4 ;  /* 0x0007000402007388 */ /* 0x004fe20000000c00 */
[----:B----4-:R-:W-:-:S05]  /*67160*/  F2FP.BF16.PACK_AB R10, R24, R10 ;  /* 0x0000000a180a723e */ /* 0x010fca00000010ff */
[----:B------:R0:W-:Y:S04]  /*67170*/  STS.128 [R2+0x780], R8 ;  /* 0x0007800802007388 */ /* 0x0001e80000000c00 */
[----:B0-----:R-:W0:Y:S01]  /*67180*/  S2R R9, SR_TID.X ;  /* 0x0000000000097919 */ /* 0x001e220000002100 */
[----:B------:R-:W-:-:S03]  /*67190*/  IMAD R2, R0, 0xfa, RZ ;  /* 0x000000fa00027824 */ /* 0x000fc600078e02ff */
[----:B------:R-:W-:Y:S01]  /*671a0*/  BAR.SYNC.DEFER_BLOCKING 0x0 ;  /* 0x0000000000007b1d */ /* 0x000fe20000010000 */
[C---:B------:R-:W-:Y:S01]  /*671b0*/  IMAD R5, R0.reuse, 0x1f6, RZ ;  /* 0x000001f600057824 */ /* 0x040fe200078e02ff */
[----:B------:R-:W-:Y:S01]  /*671c0*/  IADD3 R10, P5, R13, R26, RZ ;  /* 0x0000001a0d0a7210 */ /* 0x000fe20007fbe0ff */
[----:B------:R-:W-:-:S03]  /*671d0*/  IMAD R7, R0, 0xfb, RZ ;  /* 0x000000fb00077824 */ /* 0x000fc600078e02ff */
[-C--:B------:R-:W-:Y:S02]  /*671e0*/  LEA.HI.X.SX32 R11, R2, R27.reuse, 0x1, P5 ;  /* 0x0000001b020b7211 */ /* 0x080fe400028f0eff */
[----:B------:R-:W-:Y:S01]  /*671f0*/  IADD3 R12, P5, R5, R26, RZ ;  /* 0x0000001a050c7210 */ /* 0x000fe20007fbe0ff */
[----:B------:R-:W-:Y:S01]  /*67200*/  IMAD R8, R0, 0x1f8, RZ ;  /* 0x000001f800087824 */ /* 0x000fe200078e02ff */
[----:B------:R-:W-:Y:S02]  /*67210*/  F2FP.BF16.PACK_AB R4, R23, R22 ;  /* 0x000000161704723e */ /* 0x000fe400000010ff */
[----:B------:R-:W-:Y:S01]  /*67220*/  LEA.HI.X.SX32 R13, R7, R27, 0x1, P5 ;  /* 0x0000001b070d7211 */ /* 0x000fe200028f0eff */
[----:B------:R-:W-:Y:S04]  /*67230*/  STL.64 [R1+0x4f0], R10 ;  /* 0x0004f00a01007387 */ /* 0x000fe80000100a00 */
[----:B------:R1:W-:Y:S01]  /*67240*/  STL.64 [R1+0x4e8], R12 ;  /* 0x0004e80c01007387 */ /* 0x0003e20000100a00 */
[----:B0-----:R-:W-:-:S04]  /*67250*/  SHF.L.U32 R23, R9, 0xc, RZ ;  /* 0x0000000c09177819 */ /* 0x001fc800000006ff */
[----:B------:R-:W-:Y:S02]  /*67260*/  LOP3.LUT R23, R23, 0x6000, RZ, 0xc0, !PT ;  /* 0x0000600017177812 */ /* 0x000fe400078ec0ff */
[----:B-1----:R-:W-:Y:S02]  /*67270*/  IADD3 R12, P5, R8, R26, RZ ;  /* 0x0000001a080c7210 */ /* 0x002fe40007fbe0ff */
[----:B------:R-:W-:Y:S02]  /*67280*/  LOP3.LUT R8, R9, 0x7f, RZ, 0xc0, !PT ;  /* 0x0000007f09087812 */ /* 0x000fe400078ec0ff */
[----:B------:R-:W-:Y:S02]  /*67290*/  F2FP.BF16.PACK_AB R6, R16, R17 ;  /* 0x000000111006723e */ /* 0x000fe400000010ff */
[----:B------:R-:W-:Y:S01]  /*672a0*/  F2FP.BF16.PACK_AB R7, R18, R19 ;  /* 0x000000131207723e */ /* 0x000fe200000010ff */
[----:B------:R-:W-:Y:S01]  /*672b0*/  IMAD R23, R8, 0x10, R23 ;  /* 0x0000001008177824 */ /* 0x000fe200078e0217 */
[----:B------:R-:W-:-:S03]  /*672c0*/  F2FP.BF16.PACK_AB R5, R20, R21 ;  /* 0x000000151405723e */ /* 0x000fc600000010ff */
[----:B------:R-:W-:Y:S04]  /*672d0*/  STL.64 [R1+0x2028], R6 ;  /* 0x0020280601007387 */ /* 0x000fe80000100a00 */
[----:B------:R-:W-:Y:S04]  /*672e0*/  STL.64 [R1+0x2020], R4 ;  /* 0x0020200401007387 */ /* 0x000fe80000100a00 */
[----:B------:R-:W0:Y:S01]  /*672f0*/  LDS.128 R4, [R23] ;  /* 0x0000000017047984 */ /* 0x000e220000000c00 */
[----:B------:R-:W-:-:S05]  /*67300*/  IMAD R19, R0, 0xfc, RZ ;  /* 0x000000fc00137824 */ /* 0x000fca00078e02ff */
[----:B------:R-:W-:-:S05]  /*67310*/  LEA.HI.X.SX32 R13, R19, R27, 0x1, P5 ;  /* 0x0000001b130d7211 */ /* 0x000fca00028f0eff */
[----:B------:R-:W-:Y:S04]  /*67320*/  STL.64 [R1+0x4e0], R12 ;  /* 0x0004e00c01007387 */ /* 0x000fe80000100a00 */
[----:B------:R-:W1:Y:S04]  /*67330*/  LDS.128 R12, [R23+0x800] ;  /* 0x00080000170c7984 */ /* 0x000e680000000c00 */
[----:B0-----:R-:W-:Y:S04]  /*67340*/  STL.64 [R1+0x1c0], R4 ;  /* 0x0001c00401007387 */ /* 0x001fe80000100a00 */
[----:B------:R-:W-:Y:S04]  /*67350*/  STL.64 [R1+0x1c8], R6 ;  /* 0x0001c80601007387 */ /* 0x000fe80000100a00 */
[----:B------:R-:W0:Y:S04]  /*67360*/  LDS.128 R4, [R23+0x1000] ;  /* 0x0010000017047984 */ /* 0x000e280000000c00 */
[----:B------:R-:W2:Y:S04]  /*67370*/  LDL.LU R20, [R1+0x2f4] ;  /* 0x0002f40001147983 */ /* 0x000ea80000300800 */
[----:B-1----:R-:W-:Y:S04]  /*67380*/  STL.64 [R1+0x1b0], R12 ;  /* 0x0001b00c01007387 */ /* 0x002fe80000100a00 */
[----:B------:R-:W-:Y:S04]  /*67390*/  STL.64 [R1+0x1b8], R14 ;  /* 0x0001b80e01007387 */ /* 0x000fe80000100a00 */
[----:B------:R-:W2:Y:S04]  /*673a0*/  LDL.LU R19, [R1+0x2f0] ;  /* 0x0002f00001137983 */ /* 0x000ea80000300800 */
[----:B0-----:R-:W-:Y:S04]  /*673b0*/  STL.64 [R1+0x1a0], R4 ;  /* 0x0001a00401007387 */ /* 0x001fe80000100a00 */
[----:B------:R-:W-:Y:S04]  /*673c0*/  STL.64 [R1+0x1a8], R6 ;  /* 0x0001a80601007387 */ /* 0x000fe80000100a00 */
[----:B------:R-:W0:Y:S01]  /*673d0*/  LDS.128 R4, [R23+0x1800] ;  /* 0x0018000017047984 */ /* 0x000e220000000c00 */
[----:B------:R-:W-:-:S04]  /*673e0*/  SHF.L.U32 R22, R9, 0xc, RZ ;  /* 0x0000000c09167819 */ /* 0x000fc800000006ff */
[----:B------:R-:W-:-:S04]  /*673f0*/  LOP3.LUT R22, R22, 0x6000, RZ, 0xc0, !PT ;  /* 0x0000600016167812 */ /* 0x000fc800078ec0ff */
[----:B------:R-:W-:Y:S01]  /*67400*/  LEA R22, R8, R22, 0x4 ;  /* 0x0000001608167211 */ /* 0x000fe200078e20ff */
[----:B------:R1:W-:Y:S03]  /*67410*/  STL [R1+0x1fe4], R23 ;  /* 0x001fe41701007387 */ /* 0x0003e60000100800 */
[----:B------:R-:W-:Y:S01]  /*67420*/  LOP3.LUT R22, R22, 0x20, RZ, 0x3c, !PT ;  /* 0x0000002016167812 */ /* 0x000fe200078e3cff */
[----:B-1----:R-:W4:Y:S04]  /*67430*/  LDL R23, [R1+0xa1c] ;  /* 0x000a1c0001177983 */ /* 0x002f280000100800 */
[----:B0-----:R-:W-:Y:S04]  /*67440*/  STL.64 [R1+0x190], R4 ;  /* 0x0001900401007387 */ /* 0x001fe80000100a00 */
[----:B------:R-:W-:Y:S04]  /*67450*/  STL.64 [R1+0x198], R6 ;  /* 0x0001980601007387 */ /* 0x000fe80000100a00 */
[----:B------:R-:W0:Y:S04]  /*67460*/  LDS.128 R4, [R22] ;  /* 0x0000000016047984 */ /* 0x000e280000000c00 */
[----:B------:R-:W2:Y:S04]  /*67470*/  LDL.LU R24, [R1+0x2fc] ;  /* 0x0002fc0001187983 */ /* 0x000ea80000300800 */
[----:B------:R-:W2:Y:S04]  /*67480*/  LDL.LU R13, [R1+0x2f8] ;  /* 0x0002f800010d7983 */ /* 0x000ea80000300800 */
[----:B0-----:R-:W-:Y:S04]  /*67490*/  STL.64 [R1+0x180], R4 ;  /* 0x0001800401007387 */ /* 0x001fe80000100a00 */
[----:B------:R-:W-:Y:S04]  /*674a0*/  STL.64 [R1+0x188], R6 ;  /* 0x0001880601007387 */ /* 0x000fe80000100a00 */
[----:B------:R-:W0:Y:S01]  /*674b0*/  LDS.128 R4, [R22+0x800] ;  /* 0x0008000016047984 */ /* 0x000e220000000c00 */
[----:B------:R-:W-:-:S03]  /*674c0*/  IMAD R10, R0, 0x1fa, RZ ;  /* 0x000001fa000a7824 */ /* 0x000fc600078e02ff */
[----:B------:R-:W2:Y:S02]  /*674d0*/  LDL.LU R14, [R1+0x304] ;  /* 0x00030400010e7983 */ /* 0x000ea40000300800 */
[----:B------:R-:W-:Y:S02]  /*674e0*/  IADD3 R16, P5, R10, R26, RZ ;  /* 0x0000001a0a107210 */ /* 0x000fe40007fbe0ff */
[----:B------:R-:W2:Y:S04]  /*674f0*/  LDL.LU R18, [R1+0x300] ;  /* 0x0003000001127983 */ /* 0x000ea80000300800 */
[----:B------:R-:W2:Y:S04]  /*67500*/  LDL.LU R10, [R1+0x30c] ;  /* 0x00030c00010a7983 */ /* 0x000ea80000300800 */
[----:B------:R-:W2:Y:S04]  /*67510*/  LDL.LU R15, [R1+0x308] ;  /* 0x00030800010f7983 */ /* 0x000ea80000300800 */
[----:B0-----:R-:W-:Y:S04]  /*67520*/  STL.64 [R1+0x170], R4 ;  /* 0x0001700401007387 */ /* 0x001fe80000100a00 */
[----:B------:R-:W-:Y:S04]  /*67530*/  STL.64 [R1+0x178], R6 ;  /* 0x0001780601007387 */ /* 0x000fe80000100a00 */
[----:B------:R-:W0:Y:S01]  /*67540*/  LDS.128 R4, [R22+0x1000] ;  /* 0x0010000016047984 */ /* 0x000e220000000c00 */
[----:B------:R-:W-:-:S04]  /*67550*/  SHF.L.U32 R21, R9, 0xc, RZ ;  /* 0x0000000c09157819 */ /* 0x000fc800000006ff */
[----:B------:R-:W-:Y:S01]  /*67560*/  LOP3.LUT R21, R21, 0x6000, RZ, 0xc0, !PT ;  /* 0x0000600015157812 */ /* 0x000fe200078ec0ff */
[----:B0-----:R-:W-:Y:S04]  /*67570*/  STL.64 [R1+0x160], R4 ;  /* 0x0001600401007387 */ /* 0x001fe80000100a00 */
[----:B------:R-:W-:Y:S04]  /*67580*/  STL.64 [R1+0x168], R6 ;  /* 0x0001680601007387 */ /* 0x000fe80000100a00 */
[----:B------:R-:W0:Y:S01]  /*67590*/  LDS.128 R4, [R22+0x1800] ;  /* 0x0018000016047984 */ /* 0x000e220000000c00 */
[----:B------:R-:W-:-:S05]  /*675a0*/  IMAD R21, R8, 0x10, R21 ;  /* 0x0000001008157824 */ /* 0x000fca00078e0215 */
[----:B------:R-:W-:Y:S01]  /*675b0*/  LOP3.LUT R21, R21, 0x40, RZ, 0x3c, !PT ;  /* 0x0000004015157812 */ /* 0x000fe200078e3cff */
        /* <DEDUP_REMOVED lines=14> */
[----:B------:R-:W-:-:S04]  /*676a0*/  LEA R9, R8, R9, 0x4 ;  /* 0x0000000908097211 */ /* 0x000fc800078e20ff */
        /* <DEDUP_REMOVED lines=10> */
[----:B0-----:R-:W-:Y:S04]  /*67750*/  STL.64 [R1+0x70], R4 ;  /* 0x0000700401007387 */ /* 0x001fe80000100a00 */
[----:B------:R-:W-:Y:S04]  /*67760*/  STL.64 [R1+0x78], R6 ;  /* 0x0000780601007387 */ /* 0x000fe80000100a00 */
[----:B------:R-:W0:Y:S04]  /*67770*/  LDS.128 R4, [R9+0x1800] ;  /* 0x0018000009047984 */ /* 0x000e280000000c00 */
[----:B0-----:R-:W-:Y:S04]  /*67780*/  STL.64 [R1+0x60], R4 ;  /* 0x0000600401007387 */ /* 0x001fe80000100a00 */
[----:B------:R0:W-:Y:S04]  /*67790*/  STL.64 [R1+0x68], R6 ;  /* 0x0000680601007387 */ /* 0x0001e80000100a00 */
[----:B0-----:R-:W4:Y:S04]  /*677a0*/  LDL.LU.64 R6, [R1+0x2028] ;  /* 0x0020280001067983 */ /* 0x001f280000300a00 */
[----:B------:R-:W4:Y:S04]  /*677b0*/  LDL.LU.64 R4, [R1+0x2020] ;  /* 0x0020200001047983 */ /* 0x000f280000300a00 */
[----:B------:R-:W-:Y:S01]  /*677c0*/  BAR.SYNC.DEFER_BLOCKING 0x0 ;  /* 0x0000000000007b1d */ /* 0x000fe20000010000 */
[----:B------:R-:W-:Y:S01]  /*677d0*/  IMAD R2, R0, 0xfd, RZ ;  /* 0x000000fd00027824 */ /* 0x000fe200078e02ff */
[----:B--2---:R-:W-:Y:S01]  /*677e0*/  F2FP.BF16.PACK_AB R12, R20, R19 ;  /* 0x00000013140c723e */ /* 0x004fe200000010ff */
[----:B------:R-:W-:-:S03]  /*677f0*/  IMAD R11, R0, 0x1fc, RZ ;  /* 0x000001fc000b7824 */ /* 0x000fc600078e02ff */
[----:B------:R-:W2:Y:S01]  /*67800*/  LDL.LU R8, [R1+0x360] ;  /* 0x0003600001087983 */ /* 0x000ea20000300800 */
[----:B------:R-:W-:Y:S02]  /*67810*/  LEA.HI.X.SX32 R17, R2, R27, 0x1, P5 ;  /* 0x0000001b02117211 */ /* 0x000fe400028f0eff */
[----:B------:R-:W-:Y:S02]  /*67820*/  F2FP.BF16.PACK_AB R14, R14, R18 ;  /* 0x000000120e0e723e */ /* 0x000fe400000010ff */
[----:B------:R-:W-:Y:S01]  /*67830*/  F2FP.BF16.PACK_AB R13, R24, R13 ;  /* 0x0000000d180d723e */ /* 0x000fe200000010ff */
[----:B----4-:R0:W-:Y:S04]  /*67840*/  STS.128 [R23], R4 ;  /* 0x0000000417007388 */ /* 0x0101e80000000c00 */
[----:B0-----:R-:W4:Y:S04]  /*67850*/  LDL.LU R4, [R1+0x330] ;  /* 0x0003300001047983 */ /* 0x001f280000300800 */
[----:B------:R-:W2:Y:S04]  /*67860*/  LDL.LU R7, [R1+0x364] ;  /* 0x0003640001077983 */ /* 0x000ea80000300800 */
[----:B------:R-:W2:Y:S04]  /*67870*/  LDL.LU R9, [R1+0x338] ;  /* 0x0003380001097983 */ /* 0x000ea80000300800 */
[----:B------:R-:W2:Y:S04]  /*67880*/  LDL.LU R20, [R1+0x374] ;  /* 0x0003740001147983 */ /* 0x000ea80000300800 */
[----:B------:R-:W2:Y:S04]  /*67890*/  LDL.LU R19, [R1+0x370] ;  /* 0x0003700001137983 */ /* 0x000ea80000300800 */
[----:B------:R0:W-:Y:S02]  /*678a0*/  STL.64 [R1+0x4d8], R16 ;  /* 0x0004d81001007387 */ /* 0x0001e40000100a00 */
[----:B0-----:R-:W-:-:S02]  /*678b0*/  IADD3 R16, P5, R11, R26, RZ ;  /* 0x0000001a0b107210 */ /* 0x001fc40007fbe0ff */
[----:B------:R-:W2:Y:S02]  /*678c0*/  LDL.LU R11, [R1+0x344] ;  /* 0x00034400010b7983 */ /* 0x000ea40000300800 */
[----:B------:R-:W-:Y:S02]  /*678d0*/  LEA.HI.X.SX32 R17, R25, R27, 0x1, P5 ;  /* 0x0000001b19117211 */ /* 0x000fe400028f0eff */
[----:B------:R-:W2:Y:S04]  /*678e0*/  LDL.LU R18, [R1+0x340] ;  /* 0x0003400001127983 */ /* 0x000ea80000300800 */
[----:B------:R-:W2:Y:S04]  /*678f0*/  LDL.LU.64 R26, [R1+0x2018] ;  /* 0x00201800011a7983 */ /* 0x000ea80000300a00 */
[----:B------:R-:W2:Y:S01]  /*67900*/  LDL.64 R24, [R1+0x438] ;  /* 0x0004380001187983 */ /* 0x000ea20000100a00 */
[----:B------:R-:W-:-:S02]  /*67910*/  IMAD R5, R0, 0x1fe, RZ ;  /* 0x000001fe00057824 */ /* 0x000fc400078e02ff */
[----:B------:R-:W-:Y:S01]  /*67920*/  IMAD R2, R0, 0xff, RZ ;  /* 0x000000ff00027824 */ /* 0x000fe200078e02ff */
[----:B------:R2:W-:Y:S01]  /*67930*/  STL.64 [R1+0x4b0], R16 ;  /* 0x0004b01001007387 */ /* 0x0005e20000100a00 */
[----:B------:R-:W-:-:S03]  /*67940*/  F2FP.BF16.PACK_AB R15, R10, R15 ;  /* 0x0000000f0a0f723e */ /* 0x000fc600000010ff */
[----:B------:R-:W3:Y:S04]  /*67950*/  LDL.LU R10, [R1+0x380] ;  /* 0x00038000010a7983 */ /* 0x000ee80000300800 */
[----:B------:R0:W-:Y:S01]  /*67960*/  STS.128 [R23+0x80], R12 ;  /* 0x0000800c17007388 */ /* 0x0001e20000000c00 */
[----:B--2---:R-:W-:-:S04]  /*67970*/  IADD3 R16, P5, R5, R24, RZ ;  /* 0x0000001805107210 */ /* 0x004fc80007fbe0ff */
[----:B------:R-:W-:Y:S02]  /*67980*/  LEA.HI.X.SX32 R17, R2, R25, 0x1, P5 ;  /* 0x0000001902117211 */ /* 0x000fe400028f0eff */
[----:B------:R-:W4:Y:S04]  /*67990*/  LDL.LU R2, [R1+0x334] ;  /* 0x0003340001027983 */ /* 0x000f280000300800 */
[----:B------:R1:W-:Y:S04]  /*679a0*/  STL.64 [R1+0x4a8], R16 ;  /* 0x0004a81001007387 */ /* 0x0003e80000100a00 */
[----:B0-----:R-:W2:Y:S01]  /*679b0*/  LDL.LU R14, [R1+0x33c] ;  /* 0x00033c00010e7983 */ /* 0x001ea20000300800 */
[C---:B------:R-:W-:Y:S01]  /*679c0*/  SHF.L.U32 R6, R0.reuse, 0x8, RZ ;  /* 0x0000000800067819 */ /* 0x040fe200000006ff */
[----:B------:R-:W-:-:S02]  /*679d0*/  IMAD R5, R0, 0x330, RZ ;  /* 0x0000033000057824 */ /* 0x000fc400078e02ff */
[----:B------:R-:W3:Y:S01]  /*679e0*/  LDL.LU R15, [R1+0x348] ;  /* 0x00034800010f7983 */ /* 0x000ee20000300800 */
[----:B-1----:R-:W-:-:S03]  /*679f0*/  LEA R16, P5, R0, R24, 0x9 ;  /* 0x0000001800107211 */ /* 0x002fc600078a48ff */
[----:B------:R-:W3:Y:S01]  /*67a00*/  LDL.LU R13, [R1+0x388] ;  /* 0x00038800010d7983 */ /* 0x000ee20000300800 */
[----:B------:R-:W-:-:S05]  /*67a10*/  LEA.HI.X.SX32 R17, R6, R25, 0x1, P5 ;  /* 0x0000001906117211 */ /* 0x000fca00028f0eff */
[----:B------:R0:W-:Y:S01]  /*67a20*/  STL.64 [R1+0x4a0], R16 ;  /* 0x0004a01001007387 */ /* 0x0001e20000100a00 */
[----:B------:R-:W-:Y:S01]  /*67a30*/  F2FP.BF16.PACK_AB R8, R7, R8 ;  /* 0x000000080708723e */ /* 0x000fe200000010ff */
[----:B------:R-:W-:Y:S01]  /*67a40*/  IMAD R7, R0, 0x199, RZ ;  /* 0x0000019900077824 */ /* 0x000fe200078e02ff */
[----:B0-----:R-:W-:-:S04]  /*67a50*/  IADD3 R16, P5, R5, R24, RZ ;  /* 0x0000001805107210 */ /* 0x001fc80007fbe0ff */
[----:B------:R-:W-:-:S05]  /*67a60*/  LEA.HI.X.SX32 R17, R27, R25, 0x1, P5 ;  /* 0x000000191b117211 */ /* 0x000fca00028f0eff */
[----:B------:R0:W-:Y:S01]  /*67a70*/  STL.64 [R1+0x7a0], R16 ;  /* 0x0007a01001007387 */ /* 0x0001e20000100a00 */
[----:B----4-:R-:W-:Y:S01]  /*67a80*/  F2FP.BF16.PACK_AB R4, R2, R4 ;  /* 0x000000040204723e */ /* 0x010fe200000010ff */
[----:B------:R-:W-:-:S05]  /*67a90*/  IMAD R2, R0, 0x332, RZ ;  /* 0x0000033200027824 */ /* 0x000fca00078e02ff */
[----:B0-----:R-:W-:Y:S02]  /*67aa0*/  IADD3 R16, P5, R2, R24, RZ ;  /* 0x0000001802107210 */ /* 0x001fe40007fbe0ff */
[----:B--2---:R-:W-:Y:S02]  /*67ab0*/  F2FP.BF16.PACK_AB R5, R14, R9 ;  /* 0x000000090e05723e */ /* 0x004fe400000010ff */
[----:B------:R-:W-:Y:S02]  /*67ac0*/  F2FP.BF16.PACK_AB R9, R20, R19 ;  /* 0x000000131409723e */ /* 0x000fe400000010ff */
[----:B------:R-:W2:Y:S01]  /*67ad0*/  LDL.LU R20, [R1+0x394] ;  /* 0x0003940001147983 */ /* 0x000ea20000300800 */
[----:B------:R-:W-:-:S03]  /*67ae0*/  LEA.HI.X.SX32 R17, R7, R25, 0x1, P5 ;  /* 0x0000001907117211 */ /* 0x000fc600028f0eff */
[----:B------:R-:W3:Y:S01]  /*67af0*/  LDL.LU R7, [R1+0x34c] ;  /* 0x00034c0001077983 */ /* 0x000ee20000300800 */
[C---:B------:R-:W-:Y:S02]  /*67b00*/  IMAD R6, R0.reuse, 0x334, RZ ;  /* 0x0000033400067824 */ /* 0x040fe400078e02ff */
[C---:B------:R-:W-:Y:S01]  /*67b10*/  IMAD R19, R0.reuse, 0x19a, RZ ;  /* 0x0000019a00137824 */ /* 0x040fe200078e02ff */
[----:B------:R0:W-:Y:S01]  /*67b20*/  STL.64 [R1+0x798], R16 ;  /* 0x0007981001007387 */ /* 0x0001e20000100a00 */
[----:B------:R-:W-:-:S03]  /*67b30*/  IMAD R2, R0, 0x336, RZ ;  /* 0x0000033600027824 */ /* 0x000fc600078e02ff */
[----:B------:R-:W4:Y:S01]  /*67b40*/  LDL.LU R27, [R1+0x3bc] ;  /* 0x0003bc00011b7983 */ /* 0x000f220000300800 */
[----:B------:R-:W-:-:S03]  /*67b50*/  IMAD R12, R0, 0x19b, RZ ;  /* 0x0000019b000c7824 */ /* 0x000fc600078e02ff */
[----:B------:R-:W4:Y:S01]  /*67b60*/  LDL.LU R14, [R1+0x3b4] ;  /* 0x0003b400010e7983 */ /* 0x000f220000300800 */
[----:B0-----:R-:W-:-:S04]  /*67b70*/  IADD3 R16, P5, R6, R24, RZ ;  /* 0x0000001806107210 */ /* 0x001fc80007fbe0ff */
[----:B------:R-:W-:Y:S02]  /*67b80*/  LEA.HI.X.SX32 R17, R19, R25, 0x1, P5 ;  /* 0x0000001913117211 */ /* 0x000fe400028f0eff */
[----:B------:R-:W-:Y:S02]  /*67b90*/  F2FP.BF16.PACK_AB R6, R11, R18 ;  /* 0x000000120b06723e */ /* 0x000fe400000010ff */
[----:B------:R-:W2:Y:S04]  /*67ba0*/  LDL.LU R18, [R1+0x3cc] ;  /* 0x0003cc0001127983 */ /* 0x000ea80000300800 */
[----:B------:R0:W-:Y:S04]  /*67bb0*/  STL.64 [R1+0x790], R16 ;  /* 0x0007901001007387 */ /* 0x0001e80000100a00 */
[----:B------:R-:W2:Y:S01]  /*67bc0*/  LDL.LU R19, [R1+0x3c4] ;  /* 0x0003c40001137983 */ /* 0x000ea20000300800 */
[----:B------:R-:W-:Y:S01]  /*67bd0*/  IMAD R11, R0, 0x338, RZ ;  /* 0x00000338000b7824 */ /* 0x000fe200078e02ff */
[----:B0-----:R-:W-:-:S02]  /*67be0*/  IADD3 R16, P5, R2, R24, RZ ;  /* 0x0000001802107210 */ /* 0x001fc40007fbe0ff */
[----:B------:R-:W2:Y:S02]  /*67bf0*/  LDL.LU R2, [R1+0x384] ;  /* 0x0003840001027983 */ /* 0x000ea40000300800 */
[----:B------:R-:W-:Y:S02]  /*67c00*/  LEA.HI.X.SX32 R17, R12, R25, 0x1, P5 ;  /* 0x000000190c117211 */ /* 0x000fe400028f0eff */
[----:B------:R-:W4:Y:S01]  /*67c10*/  LDL.LU R12, [R1+0x38c] ;  /* 0x00038c00010c7983 */ /* 0x000f220000300800 */
[----:B---3--:R-:W-:-:S03]  /*67c20*/  F2FP.BF16.PACK_AB R7, R7, R15 ;  /* 0x0000000f0707723e */ /* 0x008fc600000010ff */
[----:B------:R-:W3:Y:S04]  /*67c30*/  LDL.LU R15, [R1+0x3d4] ;  /* 0x0003d400010f7983 */ /* 0x000ee80000300800 */
[----:B------:R0:W-:Y:S02]  /*67c40*/  STL.64 [R1+0x788], R16 ;  /* 0x0007881001007387 */ /* 0x0001e40000100a00 */
[----:B0-----:R-:W-:Y:S01]  /*67c50*/  IMAD R17, R0, 0x19c, RZ ;  /* 0x0000019c00117824 */ /* 0x001fe200078e02ff */
[----:B------:R-:W-:-:S04]  /*67c60*/  IADD3 R16, P5, R11, R24, RZ ;  /* 0x000000180b107210 */ /* 0x000fc80007fbe0ff */
[----:B------:R-:W-:Y:S01]  /*67c70*/  LEA.HI.X.SX32 R17, R17, R25, 0x1, P5 ;  /* 0x0000001911117211 */ /* 0x000fe200028f0eff */
[----:B------:R0:W-:Y:S04]  /*67c80*/  STS.128 [R23+0x100], R4 ;  /* 0x0001000417007388 */ /* 0x0001e80000000c00 */
[----:B------:R1:W-:Y:S04]  /*67c90*/  STL.64 [R1+0x780], R16 ;  /* 0x0007801001007387 */ /* 0x0003e80000100a00 */
[----:B0-----:R-:W3:Y:S01]  /*67ca0*/  LDL.LU R7, [R1+0x3a4] ;  /* 0x0003a40001077983 */ /* 0x001ee20000300800 */
[----:B--2---:R-:W-:Y:S01]  /*67cb0*/  F2FP.BF16.PACK_AB R10, R2, R10 ;  /* 0x0000000a020a723e */ /* 0x004fe200000010ff */
[----:B------:R-:W-:-:S02]  /*67cc0*/  IMAD R2, R0, 0x33a, RZ ;  /* 0x0000033a00027824 */ /* 0x000fc400078e02ff */
[----:B------:R-:W2:Y:S01]  /*67cd0*/  LDL.LU R6, [R1+0x3dc] ;  /* 0x0003dc0001067983 */ /* 0x000ea20000300800 */
[----:B----4-:R-:W-:Y:S01]  /*67ce0*/  F2FP.BF16.PACK_AB R11, R12, R13 ;  /* 0x0000000d0c0b723e */ /* 0x010fe200000010ff */
[----:B------:R-:W-:Y:S01]  /*67cf0*/  IMAD R13, R0, 0x19d, RZ ;  /* 0x0000019d000d7824 */ /* 0x000fe200078e02ff */
[----:B-1----:R-:W-:Y:S01]  /*67d00*/  IADD3 R16, P5, R2, R24, RZ ;  /* 0x0000001802107210 */ /* 0x002fe20007fbe0ff */
[----:B------:R-:W-:-:S03]  /*67d10*/  IMAD R12, R0, 0x33c, RZ ;  /* 0x0000033c000c7824 */ /* 0x000fc600078e02ff */
[----:B------:R-:W-:Y:S01]  /*67d20*/  LEA.HI.X.SX32 R17, R13, R25, 0x1, P5 ;  /* 0x000000190d117211 */ /* 0x000fe200028f0eff */
[----:B------:R0:W-:Y:S01]  /*67d30*/  STS.128 [R23+0x180], R8 ;  /* 0x0001800817007388 */ /* 0x0001e20000000c00 */
[C---:B------:R-:W-:Y:S02]  /*67d40*/  IMAD R2, R0.reuse, 0x33e, RZ ;  /* 0x0000033e00027824 */ /* 0x040fe400078e02ff */
[----:B------:R-:W-:Y:S01]  /*67d50*/  IMAD R5, R0, 0x19f, RZ ;  /* 0x0000019f00057824 */ /* 0x000fe200078e02ff */
[----:B0-----:R-:W4:Y:S04]  /*67d60*/  LDL.LU R8, [R1+0x3f0] ;  /* 0x0003f00001087983 */ /* 0x001f280000300800 */
[----:B------:R-:W4:Y:S04]  /*67d70*/  LDL.LU R9, [R1+0x3ec] ;  /* 0x0003ec0001097983 */ /* 0x000f280000300800 */
[----:B------:R0:W-:Y:S04]  /*67d80*/  STL.64 [R1+0x778], R16 ;  /* 0x0007781001007387 */ /* 0x0001e80000100a00 */
[----:B------:R-:W2:Y:S01]  /*67d90*/  LDL.LU R11, [R1+0x3f4] ;  /* 0x0003f400010b7983 */ /* 0x000ea20000300800 */
[----:B0-----:R-:W-:-:S04]  /*67da0*/  IADD3 R16, P5, R12, R24, RZ ;  /* 0x000000180c107210 */ /* 0x001fc80007fbe0ff */
[----:B------:R-:W-:Y:S01]  /*67db0*/  LEA.HI.X.SX32 R17, R26, R25, 0x1, P5 ;  /* 0x000000191a117211 */ /* 0x000fe200028f0eff */
[----:B------:R-:W-:Y:S01]  /*67dc0*/  IMAD R4, R0, 0x340, RZ ;  /* 0x0000034000047824 */ /* 0x000fe200078e02ff */
[----:B------:R-:W-:Y:S02]  /*67dd0*/  F2FP.BF16.PACK_AB R13, R27, R14 ;  /* 0x0000000e1b0d723e */ /* 0x000fe400000010ff */
[----:B------:R-:W-:Y:S01]  /*67de0*/  F2FP.BF16.PACK_AB R14, R18, R19 ;  /* 0x00000013120e723e */ /* 0x000fe200000010ff */
[----:B------:R-:W-:Y:S01]  /*67df0*/  IMAD R27, R0, 0x1a0, RZ ;  /* 0x000001a0001b7824 */ /* 0x000fe200078e02ff */
[----:B---3--:R-:W-:Y:S02]  /*67e00*/  F2FP.BF16.PACK_AB R12, R7, R20 ;  /* 0x00000014070c723e */ /* 0x008fe400000010ff */
[----:B------:R-:W3:Y:S04]  /*67e10*/  LDL.LU R7, [R1+0x400] ;  /* 0x0004000001077983 */ /* 0x000ee80000300800 */
[----:B------:R-:W3:Y:S04]  /*67e20*/  LDL.LU R20, [R1+0x3fc] ;  /* 0x0003fc0001147983 */ /* 0x000ee80000300800 */
[----:B------:R-:W3:Y:S04]  /*67e30*/  LDL.LU R26, [R1+0x3f8] ;  /* 0x0003f800011a7983 */ /* 0x000ee80000300800 */
[----:B------:R0:W-:Y:S04]  /*67e40*/  STL.64 [R1+0x750], R16 ;  /* 0x0007501001007387 */ /* 0x0001e80000100a00 */
[----:B------:R-:W3:Y:S04]  /*67e50*/  LDL.LU R18, [R1+0x408] ;  /* 0x0004080001127983 */ /* 0x000ee80000300800 */
[----:B------:R-:W3:Y:S01]  /*67e60*/  LDL.LU R19, [R1+0x404] ;  /* 0x0004040001137983 */ /* 0x000ee20000300800 */
[----:B0-----:R-:W-:-:S04]  /*67e70*/  IADD3 R16, P5, R2, R24, RZ ;  /* 0x0000001802107210 */ /* 0x001fc80007fbe0ff */
[----:B------:R-:W-:-:S05]  /*67e80*/  LEA.HI.X.SX32 R17, R5, R25, 0x1, P5 ;  /* 0x0000001905117211 */ /* 0x000fca00028f0eff */
[----:B------:R0:W-:Y:S01]  /*67e90*/  STL.64 [R1+0x748], R16 ;  /* 0x0007481001007387 */ /* 0x0001e20000100a00 */
[----:B------:R-:W-:Y:S01]  /*67ea0*/  IMAD R2, R0, 0x342, RZ ;  /* 0x0000034200027824 */ /* 0x000fe200078e02ff */
[-C--:B0-----:R-:W-:Y:S02]  /*67eb0*/  IADD3 R16, P5, R4, R24.reuse, RZ ;  /* 0x0000001804107210 */ /* 0x081fe40007fbe0ff */
[----:B------:R-:W3:Y:S02]  /*67ec0*/  LDL.LU R4, [R1+0x3e4] ;  /* 0x0003e40001047983 */ /* 0x000ee40000300800 */
[----:B------:R-:W-:Y:S02]  /*67ed0*/  LEA.HI.X.SX32 R17, R27, R25, 0x1, P5 ;  /* 0x000000191b117211 */ /* 0x000fe400028f0eff */
[----:B------:R-:W3:Y:S04]  /*67ee0*/  LDL.LU R10, [R1+0x418] ;  /* 0x00041800010a7983 */ /* 0x000ee80000300800 */
[----:B------:R-:W3:Y:S04]  /*67ef0*/  LDL.LU R27, [R1+0x414] ;  /* 0x00041400011b7983 */ /* 0x000ee80000300800 */
[----:B------:R0:W-:Y:S02]  /*67f00*/  STL.64 [R1+0x740], R16 ;  /* 0x0007401001007387 */ /* 0x0001e40000100a00 */
[----:B0-----:R-:W-:-:S02]  /*67f10*/  IADD3 R16, P5, R2, R24, RZ ;  /* 0x0000001802107210 */ /* 0x001fc40007fbe0ff */
[----:B------:R-:W3:Y:S01]  /*67f20*/  LDL.LU R2, [R1+0x3e8] ;  /* 0x0003e80001027983 */ /* 0x000ee20000300800 */
[----:B--2---:R-:W-:Y:S01]  /*67f30*/  F2FP.BF16.PACK_AB R15, R6, R15 ;  /* 0x0000000f060f723e */ /* 0x004fe200000010ff */
[C---:B------:R-:W-:Y:S02]  /*67f40*/  IMAD R6, R0.reuse, 0x1a1, RZ ;  /* 0x000001a100067824 */ /* 0x040fe400078e02ff */
[----:B------:R-:W-:-:S03]  /*67f50*/  IMAD R5, R0, 0x344, RZ ;  /* 0x0000034400057824 */ /* 0x000fc600078e02ff */
[----:B------:R-:W-:Y:S01]  /*67f60*/  LEA.HI.X.SX32 R17, R6, R25, 0x1, P5 ;  /* 0x0000001906117211 */ /* 0x000fe200028f0eff */
[----:B------:R0:W-:Y:S04]  /*67f70*/  STS.128 [R23+0x200], R12 ;  /* 0x0002000c17007388 */ /* 0x0001e80000000c00 */
[----:B0-----:R-:W2:Y:S04]  /*67f80*/  LDL.LU R15, [R1+0x40c] ;  /* 0x00040c00010f7983 */ /* 0x001ea80000300800 */
[----:B------:R-:W2:Y:S04]  /*67f90*/  LDL.LU R13, [R1+0x41c] ;  /* 0x00041c00010d7983 */ /* 0x000ea80000300800 */
[----:B------:R0:W-:Y:S02]  /*67fa0*/  STL.64 [R1+0x738], R16 ;  /* 0x0007381001007387 */ /* 0x0001e40000100a00 */
[----:B0-----:R-:W-:-:S04]  /*67fb0*/  IADD3 R16, P5, R5, R24, RZ ;  /* 0x0000001805107210 */ /* 0x001fc80007fbe0ff */
[----:B------:R-:W-:Y:S02]  /*67fc0*/  LEA.HI.X.SX32 R17, R28, R25, 0x1, P5 ;  /* 0x000000191c117211 */ /* 0x000fe400028f0eff */
[----:B----4-:R-:W-:Y:S01]  /*67fd0*/  F2FP.BF16.PACK_AB R5, R8, R9 ;  /* 0x000000090805723e */ /* 0x010fe200000010ff */
[C---:B------:R-:W-:Y:S02]  /*67fe0*/  IMAD R9, R0.reuse, 0x1a3, RZ ;  /* 0x000001a300097824 */ /* 0x040fe400078e02ff */
[----:B------:R0:W-:Y:S01]  /*67ff0*/  STL.64 [R1+0x700], R16 ;  /* 0x0007001001007387 */ /* 0x0001e20000100a00 */
[----:B------:R-:W-:Y:S01]  /*68000*/  IMAD R8, R0, 0x348, RZ ;  /* 0x0000034800087824 */ /* 0x000fe200078e02ff */
[----:B---3--:R-:W-:Y:S02]  /*68010*/  F2FP.BF16.PACK_AB R7, R7, R20 ;  /* 0x000000140707723e */ /* 0x008fe400000010ff */
[----:B------:R-:W-:Y:S02]  /*68020*/  F2FP.BF16.PACK_AB R6, R26, R11 ;  /* 0x0000000b1a06723e */ /* 0x000fe400000010ff */
[----:B------:R-:W3:Y:S04]  /*68030*/  LDL.LU R26, [R1+0x458] ;  /* 0x00045800011a7983 */ /* 0x000ee80000300800 */
[----:B------:R-:W3:Y:S01]  /*68040*/  LDL.LU R20, [R1+0x450] ;  /* 0x0004500001147983 */ /* 0x000ee20000300800 */
[----:B------:R-:W-:Y:S01]  /*68050*/  F2FP.BF16.PACK_AB R4, R2, R4 ;  /* 0x000000040204723e */ /* 0x000fe200000010ff */
[----:B------:R-:W-:-:S05]  /*68060*/  IMAD R2, R0, 0x346, RZ ;  /* 0x0000034600027824 */ /* 0x000fca00078e02ff */
[----:B0-----:R-:W-:-:S04]  /*68070*/  IADD3 R16, P5, R2, R24, RZ ;  /* 0x0000001802107210 */ /* 0x001fc80007fbe0ff */
[----:B------:R-:W-:Y:S02]  /*68080*/  LEA.HI.X.SX32 R17, R9, R25, 0x1, P5 ;  /* 0x0000001909117211 */ /* 0x000fe400028f0eff */
[----:B------:R-:W2:Y:S04]  /*68090*/  LDL.LU R9, [R1+0x410] ;  /* 0x0004100001097983 */ /* 0x000ea80000300800 */
[----:B------:R0:W-:Y:S04]  /*680a0*/  STL.64 [R1+0x6f8], R16 ;  /* 0x0006f81001007387 */ /* 0x0001e80000100a00 */
[----:B------:R-:W4:Y:S04]  /*680b0*/  LDL.LU R28, [R1+0x468] ;  /* 0x00046800011c7983 */ /* 0x000f280000300800 */
[----:B------:R-:W4:Y:S01]  /*680c0*/  LDL.LU R14, [R1+0x460] ;  /* 0x00046000010e7983 */ /* 0x000f220000300800 */
[----:B0-----:R-:W-:-:S02]  /*680d0*/  IADD3 R16, P5, R8, R24, RZ ;  /* 0x0000001808107210 */ /* 0x001fc40007fbe0ff */
[----:B------:R-:W-:Y:S02]  /*680e0*/  F2FP.BF16.PACK_AB R8, R18, R19 ;  /* 0x000000131208723e */ /* 0x000fe400000010ff */
[----:B------:R-:W2:Y:S04]  /*680f0*/  LDL.LU R18, [R1+0xa6c] ;  /* 0x000a6c0001127983 */ /* 0x000ea80000300800 */
[----:B------:R-:W2:Y:S01]  /*68100*/  LDL.LU R19, [R1+0x470] ;  /* 0x0004700001137983 */ /* 0x000ea20000300800 */
[C---:B------:R-:W-:Y:S02]  /*68110*/  IMAD R17, R0.reuse, 0x1a4, RZ ;  /* 0x000001a400117824 */ /* 0x040fe400078e02ff */
[----:B------:R-:W-:-:S03]  /*68120*/  IMAD R2, R0, 0x34a, RZ ;  /* 0x0000034a00027824 */ /* 0x000fc600078e02ff */
[----:B------:R-:W-:Y:S01]  /*68130*/  LEA.HI.X.SX32 R17, R17, R25, 0x1, P5 ;  /* 0x0000001911117211 */ /* 0x000fe200028f0eff */
[C---:B------:R-:W-:Y:S02]  /*68140*/  IMAD R12, R0.reuse, 0x1a5, RZ ;  /* 0x000001a5000c7824 */ /* 0x040fe400078e02ff */
[----:B------:R-:W-:Y:S01]  /*68150*/  IMAD R11, R0, 0x34c, RZ ;  /* 0x0000034c000b7824 */ /* 0x000fe200078e02ff */
[----:B--2---:R0:W-:Y:S04]  /*68160*/  STL.64 [R1+0x2008], R18 ;  /* 0x0020081201007387 */ /* 0x0041e80000100a00 */
[----:B0-----:R-:W2:Y:S04]  /*68170*/  LDL.LU R18, [R1+0x420] ;  /* 0x0004200001127983 */ /* 0x001ea80000300800 */
[----:B------:R0:W-:Y:S01]  /*68180*/  STL.64 [R1+0x6f0], R16 ;  /* 0x0006f01001007387 */ /* 0x0001e20000100a00 */
[----:B------:R-:W-:-:S02]  /*68190*/  F2FP.BF16.PACK_AB R9, R9, R15 ;  /* 0x0000000f0909723e */ /* 0x000fc400000010ff */
[----:B------:R-:W-:Y:S01]  /*681a0*/  F2FP.BF16.PACK_AB R10, R10, R27 ;  /* 0x0000001b0a0a723e */ /* 0x000fe200000010ff */
[----:B------:R-:W3:Y:S04]  /*681b0*/  LDL.LU R15, [R1+0xcb4] ;  /* 0x000cb400010f7983 */ /* 0x000ee80000300800 */
[----:B------:R-:W3:Y:S01]  /*681c0*/  LDL.LU R27, [R1+0xaa8] ;  /* 0x000aa800011b7983 */ /* 0x000ee20000300800 */
[----:B0-----:R-:W-:-:S04]  /*681d0*/  IADD3 R16, P5, R2, R24, RZ ;  /* 0x0000001802107210 */ /* 0x001fc80007fbe0ff */
[----:B------:R-:W-:Y:S01]  /*681e0*/  LEA.HI.X.SX32 R17, R12, R25, 0x1, P5 ;  /* 0x000000190c117211 */ /* 0x000fe200028f0eff */
[----:B------:R-:W-:-:S04]  /*681f0*/  IMAD R2, R0, 0x34e, RZ ;  /* 0x0000034e00027824 */ /* 0x000fc800078e02ff */
[----:B------:R0:W-:Y:S02]  /*68200*/  STL.64 [R1+0x6e8], R16 ;  /* 0x0006e81001007387 */ /* 0x0001e40000100a00 */
[----:B0-----:R-:W-:-:S04]  /*68210*/  IADD3 R16, P5, R11, R24, RZ ;  /* 0x000000180b107210 */ /* 0x001fc80007fbe0ff */
[----:B------:R-:W-:Y:S01]  /*68220*/  LEA.HI.X.SX32 R17, R29, R25, 0x1, P5 ;  /* 0x000000191d117211 */ /* 0x000fe200028f0eff */
[----:B------:R-:W-:Y:S04]  /*68230*/  STS.128 [R23+0x280], R4 ;  /* 0x0002800417007388 */ /* 0x000fe80000000c00 */
[----:B------:R0:W-:Y:S04]  /*68240*/  STL.64 [R1+0x6e0], R16 ;  /* 0x0006e01001007387 */ /* 0x0001e80000100a00 */
[----:B0-----:R-:W4:Y:S01]  /*68250*/  LDL.LU R16, [R1+0x2010] ;  /* 0x0020100001107983 */ /* 0x001f220000300800 */
[----:B------:R-:W-:-:S02]  /*68260*/  MOV R7, R19 ;  /* 0x0000001300077202 */ /* 0x000fc40000000f00 */
[----:B--2---:R-:W-:Y:S02]  /*68270*/  F2FP.BF16.PACK_AB R11, R18, R13 ;  /* 0x0000000d120b723e */ /* 0x004fe400000010ff */
[----:B------:R-:W-:-:S05]  /*68280*/  IADD3 R18, P5, R2, R24, RZ ;  /* 0x0000001802127210 */ /* 0x000fca0007fbe0ff */
[----:B------:R0:W-:Y:S01]  /*68290*/  STL [R1+0x6d8], R18 ;  /* 0x0006d81201007387 */ /* 0x0001e20000100800 */
[----:B------:R-:W-:-:S03]  /*682a0*/  IMAD.MOV.U32 R6, RZ, RZ, R18 ;  /* 0x000000ffff067224 */ /* 0x000fc600078e0012 */
[----:B0-----:R-:W2:Y:S01]  /*682b0*/  LDL.LU.64 R18, [R1+0x2008] ;  /* 0x0020080001127983 */ /* 0x001ea20000300a00 */
[C---:B------:R-:W-:Y:S02]  /*682c0*/  IMAD R13, R0.reuse, 0x1a7, RZ ;  /* 0x000001a7000d7824 */ /* 0x040fe400078e02ff */
[C---:B------:R-:W-:Y:S02]  /*682d0*/  IMAD R12, R0.reuse, 0x350, RZ ;  /* 0x00000350000c7824 */ /* 0x040fe400078e02ff */
[----:B------:R-:W-:Y:S01]  /*682e0*/  IMAD R17, R0, 0x1a8, RZ ;  /* 0x000001a800117824 */ /* 0x000fe200078e02ff */
[----:B------:R-:W-:Y:S02]  /*682f0*/  LEA.HI.X.SX32 R7, R13, R25, 0x1, P5 ;  /* 0x000000190d077211 */ /* 0x000fe400028f0eff */
[----:B------:R-:W-:Y:S01]  /*68300*/  IADD3 R6, P5, R12, R24, RZ ;  /* 0x000000180c067210 */ /* 0x000fe20007fbe0ff */
[----:B------:R-:W-:Y:S01]  /*68310*/  STS.128 [R23+0x300], R8 ;  /* 0x0003000817007388 */ /* 0x000fe20000000c00 */
[----:B------:R-:W-:-:S03]  /*68320*/  IMAD R2, R0, 0x352, RZ ;  /* 0x0000035200027824 */ /* 0x000fc600078e02ff */
[----:B------:R0:W-:Y:S01]  /*68330*/  STL [R1+0x6dc], R7 ;  /* 0x0006dc0701007387 */ /* 0x0001e20000100800 */
[----:B---3--:R-:W-:Y:S01]  /*68340*/  F2FP.BF16.PACK_AB R12, R26, R20 ;  /* 0x000000141a0c723e */ /* 0x008fe200000010ff */
[C---:B------:R-:W-:Y:S02]  /*68350*/  IMAD R5, R0.reuse, 0x1a9, RZ ;  /* 0x000001a900057824 */ /* 0x040fe400078e02ff */
[----:B------:R-:W-:Y:S01]  /*68360*/  IMAD R4, R0, 0x354, RZ ;  /* 0x0000035400047824 */ /* 0x000fe200078e02ff */
[----:B0-----:R-:W-:Y:S01]  /*68370*/  LEA.HI.X.SX32 R7, R17, R25, 0x1, P5 ;  /* 0x0000001911077211 */ /* 0x001fe200028f0eff */
[----:B------:R-:W3:Y:S04]  /*68380*/  LDL.LU R8, [R1+0x1488] ;  /* 0x0014880001087983 */ /* 0x000ee80000300800 */
[----:B------:R-:W3:Y:S04]  /*68390*/  LDL.LU R9, [R1+0x144c] ;  /* 0x00144c0001097983 */ /* 0x000ee80000300800 */
[----:B------:R-:W3:Y:S04]  /*683a0*/  LDL.LU R26, [R1+0x1448] ;  /* 0x00144800011a7983 */ /* 0x000ee80000300800 */
[----:B------:R0:W-:Y:S01]  /*683b0*/  STL.64 [R1+0x6b0], R6 ;  /* 0x0006b00601007387 */ /* 0x0001e20000100a00 */
[----:B----4-:R-:W-:-:S03]  /*683c0*/  F2FP.BF16.PACK_AB R13, R28, R14 ;  /* 0x0000000e1c0d723e */ /* 0x010fc600000010ff */
[----:B------:R-:W4:Y:S04]  /*683d0*/  LDL.LU R20, [R1+0x149c] ;  /* 0x00149c0001147983 */ /* 0x000f280000300800 */
[----:B------:R-:W4:Y:S01]  /*683e0*/  LDL.LU R17, [R1+0x1498] ;  /* 0x0014980001117983 */ /* 0x000f220000300800 */
[----:B0-----:R-:W-:-:S03]  /*683f0*/  IADD3 R6, P5, R2, R24, RZ ;  /* 0x0000001802067210 */ /* 0x001fc60007fbe0ff */
[----:B------:R-:W3:Y:S01]  /*68400*/  LDL.LU R10, [R1+0x1454] ;  /* 0x00145400010a7983 */ /* 0x000ee20000300800 */
[----:B------:R-:W-:-:S03]  /*68410*/  LEA.HI.X.SX32 R7, R5, R25, 0x1, P5 ;  /* 0x0000001905077211 */ /* 0x000fc600028f0eff */
[----:B------:R-:W3:Y:S01]  /*68420*/  LDL.LU R11, [R1+0x1450] ;  /* 0x00145000010b7983 */ /* 0x000ee20000300800 */
[----:B------:R-:W-:-:S03]  /*68430*/  IMAD R2, R0, 0x356, RZ ;  /* 0x0000035600027824 */ /* 0x000fc600078e02ff */
[----:B------:R0:W-:Y:S01]  /*68440*/  STL.64 [R1+0x6a8], R6 ;  /* 0x0006a80601007387 */ /* 0x0001e20000100a00 */
[----:B------:R-:W-:Y:S02]  /*68450*/  F2FP.BF16.PACK_AB R15, R15, R27 ;  /* 0x0000001b0f0f723e */ /* 0x000fe400000010ff */
[----:B--2---:R-:W-:Y:S02]  /*68460*/  F2FP.BF16.PACK_AB R14, R18, R19 ;  /* 0x00000013120e723e */ /* 0x004fe400000010ff */
[-C--:B------:R-:W-:Y:S02]  /*68470*/  IADD3 R18, P5, R4, R24.reuse, RZ ;  /* 0x0000001804127210 */ /* 0x080fe40007fbe0ff */
[----:B------:R-:W2:Y:S02]  /*68480*/  LDL.LU R4, [R1+0x1440] ;  /* 0x0014400001047983 */ /* 0x000ea40000300800 */
[----:B------:R-:W-:Y:S02]  /*68490*/  LEA.HI.X.SX32 R19, R3, R25, 0x1, P5 ;  /* 0x0000001903137211 */ /* 0x000fe400028f0eff */
[----:B------:R-:W2:Y:S04]  /*684a0*/  LDL.LU R3, [R1+0x148c] ;  /* 0x00148c0001037983 */ /* 0x000ea80000300800 */
[----:B0-----:R-:W2:Y:S04]  /*684b0*/  LDL.LU R7, [R1+0x14ac] ;  /* 0x0014ac0001077983 */ /* 0x001ea80000300800 */
[----:B------:R-:W2:Y:S04]  /*684c0*/  LDL.LU R29, [R1+0x14a8] ;  /* 0x0014a800011d7983 */ /* 0x000ea80000300800 */
[----:B------:R0:W-:Y:S04]  /*684d0*/  STL.64 [R1+0x6a0], R18 ;  /* 0x0006a01201007387 */ /* 0x0001e80000100a00 */
[----:B------:R-:W2:Y:S04]  /*684e0*/  LDL.LU R28, [R1+0x146c] ;  /* 0x00146c00011c7983 */ /* 0x000ea80000300800 */
[----:B------:R-:W2:Y:S01]  /*684f0*/  LDL.LU R27, [R1+0x1460] ;  /* 0x00146000011b7983 */ /* 0x000ea20000300800 */
[----:B0-----:R-:W-:-:S03]  /*68500*/  IADD3 R18, P5, R2, R24, RZ ;  /* 0x0000001802127210 */ /* 0x001fc60007fbe0ff */
[----:B------:R-:W2:Y:S01]  /*68510*/  LDL.LU R2, [R1+0x1444] ;  /* 0x0014440001027983 */ /* 0x000ea20000300800 */
[C---:B------:R-:W-:Y:S02]  /*68520*/  IMAD R6, R0.reuse, 0x1ab, RZ ;  /* 0x000001ab00067824 */ /* 0x040fe400078e02ff */
[----:B------:R-:W-:Y:S01]  /*68530*/  IMAD R5, R0, 0x358, RZ ;  /* 0x0000035800057824 */ /* 0x000fe200078e02ff */
[----:B------:R0:W-:Y:S02]  /*68540*/  STS.128 [R23+0x380], R12 ;  /* 0x0003800c17007388 */ /* 0x0001e40000000c00 */
[----:B------:R-:W-:Y:S02]  /*68550*/  LEA.HI.X.SX32 R19, R6, R25, 0x1, P5 ;  /* 0x0000001906137211 */ /* 0x000fe400028f0eff */
[----:B------:R-:W-:Y:S04]  /*68560*/  STL.64 [R1+0x2000], R22 ;  /* 0x0020001601007387 */ /* 0x000fe80000100a00 */
[----:B0-----:R-:W2:Y:S01]  /*68570*/  LDL.LU R13, [R1+0x14c0] ;  /* 0x0014c000010d7983 */ /* 0x001ea20000300800 */
[----:B------:R-:W-:-:S03]  /*68580*/  IMAD R15, R0, 0x1ac, RZ ;  /* 0x000001ac000f7824 */ /* 0x000fc600078e02ff */
[----:B------:R-:W2:Y:S04]  /*68590*/  LDL.LU R14, [R1+0x14bc] ;  /* 0x0014bc00010e7983 */ /* 0x000ea80000300800 */
[----:B------:R0:W-:Y:S01]  /*685a0*/  STL.64 [R1+0x698], R18 ;  /* 0x0006981201007387 */ /* 0x0001e20000100a00 */
[----:B------:R-:W-:Y:S01]  /*685b0*/  IMAD R6, R0, 0x1ad, RZ ;  /* 0x000001ad00067824 */ /* 0x000fe200078e02ff */
[----:B0-----:R-:W-:-:S04]  /*685c0*/  IADD3 R18, P5, R5, R24, RZ ;  /* 0x0000001805127210 */ /* 0x001fc80007fbe0ff */
[----:B------:R-:W-:-:S05]  /*685d0*/  LEA.HI.X.SX32 R19, R15, R25, 0x1, P5 ;  /* 0x000000190f137211 */ /* 0x000fca00028f0eff */
[----:B------:R0:W-:Y:S01]  /*685e0*/  STL.64 [R1+0x660], R18 ;  /* 0x0006601201007387 */ /* 0x0001e20000100a00 */
[----:B---3--:R-:W-:Y:S02]  /*685f0*/  F2FP.BF16.PACK_AB R5, R9, R26 ;  /* 0x0000001a0905723e */ /* 0x008fe400000010ff */
[----:B----4-:R-:W-:Y:S02]  /*68600*/  F2FP.BF16.PACK_AB R9, R20, R17 ;  /* 0x000000111409723e */ /* 0x010fe400000010ff */
[----:B------:R-:W3:Y:S04]  /*68610*/  LDL.LU R20, [R1+0x1508] ;  /* 0x0015080001147983 */ /* 0x000ee80000300800 */
[----:B------:R-:W3:Y:S01]  /*68620*/  LDL.LU R17, [R1+0x1504] ;  /* 0x0015040001117983 */ /* 0x000ee20000300800 */
[----:B--2---:R-:W-:Y:S01]  /*68630*/  F2FP.BF16.PACK_AB R4, R2, R4 ;  /* 0x000000040204723e */ /* 0x004fe200000010ff */
[----:B------:R-:W-:-:S05]  /*68640*/  IMAD R2, R0, 0x35a, RZ ;  /* 0x0000035a00027824 */ /* 0x000fca00078e02ff */
[----:B0-----:R-:W-:-:S04]  /*68650*/  IADD3 R18, P5, R2, R24, RZ ;  /* 0x0000001802127210 */ /* 0x001fc80007fbe0ff */
[----:B------:R-:W-:-:S05]  /*68660*/  LEA.HI.X.SX32 R19, R6, R25, 0x1, P5 ;  /* 0x0000001906137211 */ /* 0x000fca00028f0eff */
[----:B------:R0:W-:Y:S04]  /*68670*/  STL.64 [R1+0x658], R18 ;  /* 0x0006581201007387 */ /* 0x0001e80000100a00 */
[----:B------:R-:W2:Y:S01]  /*68680*/  LDL.LU R15, [R1+0x1510] ;  /* 0x00151000010f7983 */ /* 0x000ea20000300800 */
[----:B------:R-:W-:Y:S01]  /*68690*/  F2FP.BF16.PACK_AB R8, R3, R8 ;  /* 0x000000080308723e */ /* 0x000fe200000010ff */
[C---:B------:R-:W-:Y:S02]  /*686a0*/  IMAD R3, R0.reuse, 0x35c, RZ ;  /* 0x0000035c00037824 */ /* 0x040fe400078e02ff */
[C---:B------:R-:W-:Y:S02]  /*686b0*/  IMAD R26, R0.reuse, 0x1ae, RZ ;  /* 0x000001ae001a7824 */ /* 0x040fe400078e02ff */
[----:B------:R-:W-:Y:S01]  /*686c0*/  IMAD R2, R0, 0x35e, RZ ;  /* 0x0000035e00027824 */ /* 0x000fe200078e02ff */
[----:B0-----:R-:W-:-:S02]  /*686d0*/  IADD3 R18, P5, R3, R24, RZ ;  /* 0x0000001803127210 */ /* 0x001fc40007fbe0ff */
[----:B------:R-:W-:Y:S01]  /*686e0*/  F2FP.BF16.PACK_AB R6, R10, R11 ;  /* 0x0000000b0a06723e */ /* 0x000fe200000010ff */
[----:B------:R-:W-:Y:S01]  /*686f0*/  IMAD R11, R0, 0x1af, RZ ;  /* 0x000001af000b7824 */ /* 0x000fe200078e02ff */
[----:B------:R-:W-:Y:S02]  /*68700*/  LEA.HI.X.SX32 R19, R26, R25, 0x1, P5 ;  /* 0x000000191a137211 */ /* 0x000fe400028f0eff */
[-C--:B------:R-:W-:Y:S01]  /*68710*/  IADD3 R22, P5, R2, R24.reuse, RZ ;  /* 0x0000001802167210 */ /* 0x080fe20007fbe0ff */
[----:B------:R-:W-:Y:S01]  /*68720*/  IMAD R3, R0, 0x360, RZ ;  /* 0x0000036000037824 */ /* 0x000fe200078e02ff */
[----:B------:R-:W-:Y:S02]  /*68730*/  F2FP.BF16.PACK_AB R10, R7, R29 ;  /* 0x0000001d070a723e */ /* 0x000fe400000010ff */
[----:B------:R-:W-:Y:S02]  /*68740*/  LEA.HI.X.SX32 R23, R11, R25, 0x1, P5 ;  /* 0x000000190b177211 */ /* 0x000fe400028f0eff */
[----:B------:R-:W-:Y:S01]  /*68750*/  F2FP.BF16.PACK_AB R7, R28, R27 ;  /* 0x0000001b1c07723e */ /* 0x000fe200000010ff */
[----:B------:R-:W-:Y:S01]  /*68760*/  IMAD R27, R0, 0x1b0, RZ ;  /* 0x000001b0001b7824 */ /* 0x000fe200078e02ff */
[----:B--2---:R-:W-:Y:S04]  /*68770*/  STL [R1+0x1ff8], R15 ;  /* 0x001ff80f01007387 */ /* 0x004fe80000100800 */
[----:B------:R-:W2:Y:S04]  /*68780*/  LDL.LU R26, [R1+0x150c] ;  /* 0x00150c00011a7983 */ /* 0x000ea80000300800 */
[----:B------:R0:W-:Y:S04]  /*68790*/  STL.64 [R1+0x650], R18 ;  /* 0x0006501201007387 */ /* 0x0001e80000100a00 */
[----:B0-----:R-:W4:Y:S04]  /*687a0*/  LDL.LU R18, [R1+0x1518] ;  /* 0x0015180001127983 */ /* 0x001f280000300800 */
[----:B------:R-:W4:Y:S04]  /*687b0*/  LDL.LU R19, [R1+0x1514] ;  /* 0x0015140001137983 */ /* 0x000f280000300800 */
[----:B------:R-:W2:Y:S04]  /*687c0*/  LDL.LU R29, [R1+0x1528] ;  /* 0x00152800011d7983 */ /* 0x000ea80000300800 */
[----:B------:R-:W2:Y:S04]  /*687d0*/  LDL.LU R28, [R1+0x1524] ;  /* 0x00152400011c7983 */ /* 0x000ea80000300800 */
[----:B------:R0:W-:Y:S02]  /*687e0*/  STL.64 [R1+0x648], R22 ;  /* 0x0006481601007387 */ /* 0x0001e40000100a00 */
[----:B0-----:R-:W-:-:S04]  /*687f0*/  IADD3 R22, P5, R3, R24, RZ ;  /* 0x0000001803167210 */ /* 0x001fc80007fbe0ff */
[----:B------:R-:W-:-:S05]  /*68800*/  LEA.HI.X.SX32 R23, R27, R25, 0x1, P5 ;  /* 0x000000191b177211 */ /* 0x000fca00028f0eff */
[----:B------:R0:W-:Y:S04]  /*68810*/  STL.64 [R1+0x640], R22 ;  /* 0x0006401601007387 */ /* 0x0001e80000100a00 */
[----:B0-----:R-:W2:Y:S01]  /*68820*/  LDL.LU.64 R22, [R1+0x2000] ;  /* 0x0020000001167983 */ /* 0x001ea20000300a00 */
[----:B------:R-:W-:Y:S01]  /*68830*/  IMAD R2, R0, 0x362, RZ ;  /* 0x0000036200027824 */ /* 0x000fe200078e02ff */
[----:B------:R-:W-:-:S04]  /*68840*/  F2FP.BF16.PACK_AB R11, R13, R14 ;  /* 0x0000000e0d0b723e */ /* 0x000fc800000010ff */
[----:B------:R-:W-:-:S05]  /*68850*/  IADD3 R14, P5, R2, R24, RZ ;  /* 0x00000018020e7210 */ /* 0x000fca0007fbe0ff */
[----:B------:R-:W-:Y:S01]  /*68860*/  STL [R1+0x638], R14 ;  /* 0x0006380e01007387 */ /* 0x000fe20000100800 */
[C---:B------:R-:W-:Y:S02]  /*68870*/  IMAD R12, R0.reuse, 0x1b1, RZ ;  /* 0x000001b1000c7824 */ /* 0x040fe400078e02ff */
[----:B------:R-:W-:Y:S01]  /*68880*/  IMAD R3, R0, 0x364, RZ ;  /* 0x0000036400037824 */ /* 0x000fe200078e02ff */
[----:B--2---:R0:W-:Y:S02]  /*68890*/  STS.128 [R23+0x400], R4 ;  /* 0x0004000417007388 */ /* 0x0041e40000000c00 */
[----:B0-----:R-:W-:Y:S02]  /*688a0*/  MOV R7, R15 ;  /* 0x0000000f00077202 */ /* 0x001fe40000000f00 */
[----:B------:R-:W2:Y:S01]  /*688b0*/  LDL.LU R15, [R1+0x1ff8] ;  /* 0x001ff800010f7983 */ /* 0x000ea20000300800 */
[----:B------:R-:W-:Y:S02]  /*688c0*/  MOV R6, R14 ;  /* 0x0000000e00067202 */ /* 0x000fe40000000f00 */
[----:B------:R-:W-:Y:S01]  /*688d0*/  LEA.HI.X.SX32 R7, R12, R25, 0x1, P5 ;  /* 0x000000190c077211 */ /* 0x000fe200028f0eff */
[----:B------:R0:W-:Y:S01]  /*688e0*/  STS.128 [R23+0x480], R8 ;  /* 0x0004800817007388 */ /* 0x0001e20000000c00 */
[----:B------:R-:W-:-:S03]  /*688f0*/  IMAD R2, R0, 0x366, RZ ;  /* 0x0000036600027824 */ /* 0x000fc600078e02ff */
[----:B------:R1:W-:Y:S01]  /*68900*/  STL [R1+0x63c], R7 ;  /* 0x00063c0701007387 */ /* 0x0003e20000100800 */
[----:B---3--:R-:W-:-:S03]  /*68910*/  F2FP.BF16.PACK_AB R12, R20, R17 ;  /* 0x00000011140c723e */ /* 0x008fc600000010ff */
[----:B------:R-:W3:Y:S01]  /*68920*/  LDL.LU R6, [R1+0x1544] ;  /* 0x0015440001067983 */ /* 0x000ee20000300800 */
[----:B0-----:R-:W-:-:S03]  /*68930*/  IADD3 R10, P5, R3, R24, RZ ;  /* 0x00000018030a7210 */ /* 0x001fc60007fbe0ff */
[----:B------:R-:W3:Y:S01]  /*68940*/  LDL.LU R8, [R1+0x154c] ;  /* 0x00154c0001087983 */ /* 0x000ee20000300800 */
[----:B------:R-:W-:-:S03]  /*68950*/  LEA.HI.X.SX32 R11, R16, R25, 0x1, P5 ;  /* 0x00000019100b7211 */ /* 0x000fc600028f0eff */
[----:B-1----:R-:W3:Y:S01]  /*68960*/  LDL.LU R7, [R1+0x1558] ;  /* 0x0015580001077983 */ /* 0x002ee20000300800 */
[----:B------:R-:W-:-:S03]  /*68970*/  IMAD R4, R0, 0x1b3, RZ ;  /* 0x000001b300047824 */ /* 0x000fc600078e02ff */
[----:B------:R-:W3:Y:S04]  /*68980*/  LDL.LU R27, [R1+0x1554] ;  /* 0x00155400011b7983 */ /* 0x000ee80000300800 */
[----:B------:R-:W3:Y:S04]  /*68990*/  LDL.LU R20, [R1+0x1560] ;  /* 0x0015600001147983 */ /* 0x000ee80000300800 */
[----:B------:R0:W-:Y:S01]  /*689a0*/  STL.64 [R1+0x610], R10 ;  /* 0x0006100a01007387 */ /* 0x0001e20000100a00 */
[----:B------:R-:W-:Y:S01]  /*689b0*/  IMAD R3, R0, 0x368, RZ ;  /* 0x0000036800037824 */ /* 0x000fe200078e02ff */
[----:B----4-:R-:W-:-:S02]  /*689c0*/  F2FP.BF16.PACK_AB R14, R18, R19 ;  /* 0x00000013120e723e */ /* 0x010fc400000010ff */
[----:B------:R-:W4:Y:S01]  /*689d0*/  LDL.LU R17, [R1+0x155c] ;  /* 0x00155c0001117983 */ /* 0x000f220000300800 */
[----:B0-----:R-:W-:-:S04]  /*689e0*/  IADD3 R10, P5, R2, R24, RZ ;  /* 0x00000018020a7210 */ /* 0x001fc80007fbe0ff */
[----:B------:R-:W-:Y:S02]  /*689f0*/  LEA.HI.X.SX32 R11, R4, R25, 0x1, P5 ;  /* 0x00000019040b7211 */ /* 0x000fe400028f0eff */
[----:B------:R-:W3:Y:S01]  /*68a00*/  LDL.LU R4, [R1+0x1548] ;  /* 0x0015480001047983 */ /* 0x000ee20000300800 */
[----:B------:R-:W-:-:S03]  /*68a10*/  IADD3 R18, P5, R3, R24, RZ ;  /* 0x0000001803127210 */ /* 0x000fc60007fbe0ff */
[----:B------:R0:W-:Y:S04]  /*68a20*/  STL.64 [R1+0x608], R10 ;  /* 0x0006080a01007387 */ /* 0x0001e80000100a00 */
[----:B0-----:R-:W3:Y:S01]  /*68a30*/  LDL.LU R11, [R1+0x1588] ;  /* 0x00158800010b7983 */ /* 0x001ee20000300800 */
[C---:B------:R-:W-:Y:S02]  /*68a40*/  IMAD R2, R0.reuse, 0x36a, RZ ;  /* 0x0000036a00027824 */ /* 0x040fe400078e02ff */
[C---:B------:R-:W-:Y:S01]  /*68a50*/  IMAD R5, R0.reuse, 0x1b5, RZ ;  /* 0x000001b500057824 */ /* 0x040fe200078e02ff */
[----:B--2---:R-:W-:Y:S02]  /*68a60*/  F2FP.BF16.PACK_AB R13, R15, R26 ;  /* 0x0000001a0f0d723e */ /* 0x004fe400000010ff */
[----:B------:R-:W-:Y:S01]  /*68a70*/  F2FP.BF16.PACK_AB R15, R29, R28 ;  /* 0x0000001c1d0f723e */ /* 0x000fe200000010ff */
[----:B------:R-:W-:Y:S01]  /*68a80*/  IMAD R28, R0, 0x1b4, RZ ;  /* 0x000001b4001c7824 */ /* 0x000fe200078e02ff */
[----:B------:R-:W2:Y:S04]  /*68a90*/  LDL.LU R26, [R1+0x1584] ;  /* 0x00158400011a7983 */ /* 0x000ea80000300800 */
[----:B------:R-:W2:Y:S01]  /*68aa0*/  LDL.LU R9, [R1+0x158c] ;  /* 0x00158c0001097983 */ /* 0x000ea20000300800 */
[----:B------:R-:W-:-:S03]  /*68ab0*/  LEA.HI.X.SX32 R19, R28, R25, 0x1, P5 ;  /* 0x000000191c137211 */ /* 0x000fc600028f0eff */
[----:B------:R-:W2:Y:S04]  /*68ac0*/  LDL.LU R16, [R1+0x1598] ;  /* 0x0015980001107983 */ /* 0x000ea80000300800 */
[----:B------:R-:W2:Y:S04]  /*68ad0*/  LDL.LU R10, [R1+0x1594] ;  /* 0x00159400010a7983 */ /* 0x000ea80000300800 */
[----:B------:R-:W2:Y:S04]  /*68ae0*/  LDL.LU R29, [R1+0x15a0] ;  /* 0x0015a000011d7983 */ /* 0x000ea80000300800 */
[----:B------:R-:W2:Y:S04]  /*68af0*/  LDL.LU R28, [R1+0x159c] ;  /* 0x00159c00011c7983 */ /* 0x000ea80000300800 */
[----:B------:R-:W-:Y:S04]  /*68b00*/  STL.64 [R1+0x600], R18 ;  /* 0x0006001201007387 */ /* 0x000fe80000100a00 */
[----:B------:R0:W-:Y:S04]  /*68b10*/  STS.128 [R23+0x500], R12 ;  /* 0x0005000c17007388 */ /* 0x0001e80000000c00 */
[----:B0-----:R-:W2:Y:S01]  /*68b20*/  LDL.LU R14, [R1+0x1550] ;  /* 0x00155000010e7983 */ /* 0x001ea20000300800 */
[----:B------:R-:W-:-:S03]  /*68b30*/  IADD3 R18, P5, R2, R24, RZ ;  /* 0x0000001802127210 */ /* 0x000fc60007fbe0ff */
[----:B------:R-:W2:Y:S01]  /*68b40*/  LDL.LU R15, [R1+0x1590] ;  /* 0x00159000010f7983 */ /* 0x000ea20000300800 */
[----:B------:R-:W-:-:S05]  /*68b50*/  LEA.HI.X.SX32 R19, R5, R25, 0x1, P5 ;  /* 0x0000001905137211 */ /* 0x000fca00028f0eff */
[----:B------:R0:W-:Y:S04]  /*68b60*/  STL.64 [R1+0x5f8], R18 ;  /* 0x0005f81201007387 */ /* 0x0001e80000100a00 */
[----:B0-----:R-:W2:Y:S01]  /*68b70*/  LDL.LU.64 R18, [R1+0x1ff0] ;  /* 0x001ff00001127983 */ /* 0x001ea20000300a00 */
[----:B------:R-:W-:Y:S01]  /*68b80*/  IMAD R3, R0, 0x36c, RZ ;  /* 0x0000036c00037824 */ /* 0x000fe200078e02ff */
[----:B---3--:R-:W-:Y:S01]  /*68b90*/  F2FP.BF16.PACK_AB R4, R4, R6 ;  /* 0x000000060404723e */ /* 0x008fe200000010ff */
[----:B------:R-:W-:-:S03]  /*68ba0*/  IMAD R6, R0, 0x1b6, RZ ;  /* 0x000001b600067824 */ /* 0x000fc600078e02ff */
[----:B------:R-:W-:Y:S01]  /*68bb0*/  IADD3 R12, P5, R3, R24, RZ ;  /* 0x00000018030c7210 */ /* 0x000fe20007fbe0ff */
[----:B------:R-:W-:-:S03]  /*68bc0*/  IMAD R2, R0, 0x36e, RZ ;  /* 0x0000036e00027824 */ /* 0x000fc600078e02ff */
[----:B------:R-:W-:-:S05]  /*68bd0*/  LEA.HI.X.SX32 R13, R6, R25, 0x1, P5 ;  /* 0x00000019060d7211 */ /* 0x000fca00028f0eff */
[----:B------:R0:W-:Y:S01]  /*68be0*/  STL.64 [R1+0x5c0], R12 ;  /* 0x0005c00c01007387 */ /* 0x0001e20000100a00 */
[----:B------:R-:W-:Y:S01]  /*68bf0*/  IMAD R3, R0, 0x370, RZ ;  /* 0x0000037000037824 */ /* 0x000fe200078e02ff */
[----:B------:R-:W-:Y:S02]  /*68c00*/  F2FP.BF16.PACK_AB R6, R7, R27 ;  /* 0x0000001b0706723e */ /* 0x000fe400000010ff */
[----:B----4-:R-:W-:Y:S02]  /*68c10*/  F2FP.BF16.PACK_AB R7, R20, R17 ;  /* 0x000000111407723e */ /* 0x010fe400000010ff */
[----:B------:R-:W3:Y:S01]  /*68c20*/  LDL.LU R20, [R1+0x15c8] ;  /* 0x0015c80001147983 */ /* 0x000ee20000300800 */
[----:B0-----:R-:W-:-:S03]  /*68c30*/  IADD3 R12, P5, R2, R24, RZ ;  /* 0x00000018020c7210 */ /* 0x001fc60007fbe0ff */
[----:B------:R-:W3:Y:S01]  /*68c40*/  LDL.LU R17, [R1+0x15c4] ;  /* 0x0015c40001117983 */ /* 0x000ee20000300800 */
[C---:B------:R-:W-:Y:S02]  /*68c50*/  IMAD R27, R0.reuse, 0x1b8, RZ ;  /* 0x000001b8001b7824 */ /* 0x040fe400078e02ff */
[----:B------:R-:W-:Y:S01]  /*68c60*/  IMAD R2, R0, 0x372, RZ ;  /* 0x0000037200027824 */ /* 0x000fe200078e02ff */
[----:B--2---:R-:W-:Y:S01]  /*68c70*/  F2FP.BF16.PACK_AB R5, R14, R8 ;  /* 0x000000080e05723e */ /* 0x004fe200000010ff */
[----:B------:R-:W-:-:S05]  /*68c80*/  IMAD R8, R0, 0x1b7, RZ ;  /* 0x000001b700087824 */ /* 0x000fca00078e02ff */
[----:B------:R-:W-:-:S05]  /*68c90*/  LEA.HI.X.SX32 R13, R8, R25, 0x1, P5 ;  /* 0x00000019080d7211 */ /* 0x000fca00028f0eff */
[----:B------:R0:W-:Y:S01]  /*68ca0*/  STL.64 [R1+0x5b8], R12 ;  /* 0x0005b80c01007387 */ /* 0x0001e20000100a00 */
[----:B------:R-:W-:Y:S01]  /*68cb0*/  F2FP.BF16.PACK_AB R8, R11, R26 ;  /* 0x0000001a0b08723e */ /* 0x000fe200000010ff */
[----:B------:R-:W-:Y:S01]  /*68cc0*/  IMAD R11, R0, 0x1b9, RZ ;  /* 0x000001b9000b7824 */ /* 0x000fe200078e02ff */
[----:B0-----:R-:W-:-:S04]  /*68cd0*/  IADD3 R12, P5, R3, R24, RZ ;  /* 0x00000018030c7210 */ /* 0x001fc80007fbe0ff */
[-C--:B------:R-:W-:Y:S02]  /*68ce0*/  LEA.HI.X.SX32 R13, R27, R25.reuse, 0x1, P5 ;  /* 0x000000191b0d7211 */ /* 0x080fe400028f0eff */
[-C--:B------:R-:W-:Y:S01]  /*68cf0*/  IADD3 R26, P5, R2, R24.reuse, RZ ;  /* 0x00000018021a7210 */ /* 0x080fe20007fbe0ff */
[----:B------:R-:W-:Y:S02]  /*68d00*/  IMAD R3, R0, 0x374, RZ ;  /* 0x0000037400037824 */ /* 0x000fe400078e02ff */
[----:B------:R0:W-:Y:S01]  /*68d10*/  STL.64 [R1+0x5b0], R12 ;  /* 0x0005b00c01007387 */ /* 0x0001e20000100a00 */
[----:B------:R-:W-:Y:S02]  /*68d20*/  LEA.HI.X.SX32 R27, R11, R25, 0x1, P5 ;  /* 0x000000190b1b7211 */ /* 0x000fe400028f0eff */
[----:B------:R-:W-:Y:S01]  /*68d30*/  F2FP.BF16.PACK_AB R9, R15, R9 ;  /* 0x000000090f09723e */ /* 0x000fe200000010ff */
[----:B0-----:R-:W2:Y:S04]  /*68d40*/  LDL.LU R13, [R1+0x15cc] ;  /* 0x0015cc00010d7983 */ /* 0x001ea80000300800 */
[----:B------:R-:W4:Y:S04]  /*68d50*/  LDL.LU R14, [R1+0x15d4] ;  /* 0x0015d400010e7983 */ /* 0x000f280000300800 */
[----:B------:R-:W2:Y:S04]  /*68d60*/  LDL.LU R15, [R1+0x15dc] ;  /* 0x0015dc00010f7983 */ /* 0x000ea80000300800 */
[----:B------:R0:W-:Y:S02]  /*68d70*/  STL.64 [R1+0x5a8], R26 ;  /* 0x0005a81a01007387 */ /* 0x0001e40000100a00 */
[----:B0-----:R-:W-:-:S04]  /*68d80*/  IADD3 R26, P5, R3, R24, RZ ;  /* 0x00000018031a7210 */ /* 0x001fc80007fbe0ff */
[----:B------:R-:W-:Y:S02]  /*68d90*/  LEA.HI.X.SX32 R27, R18, R25, 0x1, P5 ;  /* 0x00000019121b7211 */ /* 0x000fe400028f0eff */
[----:B------:R-:W4:Y:S01]  /*68da0*/  LDL.LU R18, [R1+0x15d8] ;  /* 0x0015d80001127983 */ /* 0x000f220000300800 */
[----:B------:R-:W-:Y:S01]  /*68db0*/  F2FP.BF16.PACK_AB R11, R29, R28 ;  /* 0x0000001c1d0b723e */ /* 0x000fe200000010ff */
[C---:B------:R-:W-:Y:S02]  /*68dc0*/  IMAD R2, R0.reuse, 0x376, RZ ;  /* 0x0000037600027824 */ /* 0x040fe400078e02ff */
[----:B------:R-:W2:Y:S01]  /*68dd0*/  LDL.LU R28, [R1+0x1604] ;  /* 0x00160400011c7983 */ /* 0x000ea20000300800 */
[----:B------:R-:W-:-:S03]  /*68de0*/  IMAD R12, R0, 0x1bb, RZ ;  /* 0x000001bb000c7824 */ /* 0x000fc600078e02ff */
[----:B------:R0:W-:Y:S04]  /*68df0*/  STL.64 [R1+0x5a0], R26 ;  /* 0x0005a01a01007387 */ /* 0x0001e80000100a00 */
[----:B------:R1:W-:Y:S01]  /*68e00*/  STS.128 [R23+0x580], R4 ;  /* 0x0005800417007388 */ /* 0x0003e20000000c00 */
[----:B------:R-:W-:Y:S01]  /*68e10*/  F2FP.BF16.PACK_AB R10, R16, R10 ;  /* 0x0000000a100a723e */ /* 0x000fe200000010ff */
[----:B------:R-:W-:Y:S01]  /*68e20*/  IMAD R3, R0, 0x378, RZ ;  /* 0x0000037800037824 */ /* 0x000fe200078e02ff */
[----:B0-----:R-:W-:Y:S01]  /*68e30*/  IADD3 R26, P5, R2, R24, RZ ;  /* 0x00000018021a7210 */ /* 0x001fe20007fbe0ff */
[----:B-1----:R-:W2:Y:S03]  /*68e40*/  LDL.LU R5, [R1+0x15d0] ;  /* 0x0015d00001057983 */ /* 0x002ea60000300800 */
[----:B------:R-:W-:Y:S01]  /*68e50*/  LEA.HI.X.SX32 R27, R12, R25, 0x1, P5 ;  /* 0x000000190c1b7211 */ /* 0x000fe200028f0eff */
[----:B------:R-:W2:Y:S01]  /*68e60*/  LDL.LU R7, [R1+0x15e0] ;  /* 0x0015e00001077983 */ /* 0x000ea20000300800 */
[----:B---3--:R-:W-:-:S03]  /*68e70*/  F2FP.BF16.PACK_AB R12, R20, R17 ;  /* 0x00000011140c723e */ /* 0x008fc600000010ff */
[----:B------:R-:W3:Y:S01]  /*68e80*/  LDL.LU R6, [R1+0x1608] ;  /* 0x0016080001067983 */ /* 0x000ee20000300800 */
[----:B------:R-:W-:-:S03]  /*68e90*/  IMAD R17, R0, 0x1bc, RZ ;  /* 0x000001bc00117824 */ /* 0x000fc600078e02ff */
[----:B------:R0:W-:Y:S01]  /*68ea0*/  STS.128 [R23+0x600], R8 ;  /* 0x0006000817007388 */ /* 0x0001e20000000c00 */
[----:B------:R-:W-:-:S03]  /*68eb0*/  IMAD R2, R0, 0x37a, RZ ;  /* 0x0000037a00027824 */ /* 0x000fc600078e02ff */
[----:B------:R-:W3:Y:S04]  /*68ec0*/  LDL.LU R16, [R1+0x1648] ;  /* 0x0016480001107983 */ /* 0x000ee80000300800 */
[----:B------:R1:W-:Y:S04]  /*68ed0*/  STL.64 [R1+0x598], R26 ;  /* 0x0005981a01007387 */ /* 0x0003e80000100a00 */
[----:B------:R-:W3:Y:S01]  /*68ee0*/  LDL.LU R29, [R1+0x1644] ;  /* 0x00164400011d7983 */ /* 0x000ee20000300800 */
[----:B0-----:R-:W-:-:S04]  /*68ef0*/  IADD3 R8, P5, R3, R24, RZ ;  /* 0x0000001803087210 */ /* 0x001fc80007fbe0ff */
[----:B------:R-:W-:Y:S01]  /*68f00*/  LEA.HI.X.SX32 R9, R17, R25, 0x1, P5 ;  /* 0x0000001911097211 */ /* 0x000fe200028f0eff */
[----:B-1----:R-:W3:Y:S01]  /*68f10*/  LDL.LU R26, [R1+0x1610] ;  /* 0x00161000011a7983 */ /* 0x002ee20000300800 */
[----:B------:R-:W-:-:S03]  /*68f20*/  IMAD R4, R0, 0x1bd, RZ ;  /* 0x000001bd00047824 */ /* 0x000fc600078e02ff */
[----:B------:R-:W3:Y:S04]  /*68f30*/  LDL.LU R27, [R1+0x160c] ;  /* 0x00160c00011b7983 */ /* 0x000ee80000300800 */
[----:B------:R-:W3:Y:S04]  /*68f40*/  LDL.LU R20, [R1+0x1650] ;  /* 0x0016500001147983 */ /* 0x000ee80000300800 */
[----:B------:R0:W-:Y:S04]  /*68f50*/  STL.64 [R1+0x570], R8 ;  /* 0x0005700801007387 */ /* 0x0001e80000100a00 */
[----:B------:R-:W3:Y:S01]  /*68f60*/  LDL.LU R17, [R1+0x164c] ;  /* 0x00164c0001117983 */ /* 0x000ee20000300800 */
[----:B------:R-:W-:Y:S01]  /*68f70*/  IMAD R3, R0, 0x37c, RZ ;  /* 0x0000037c00037824 */ /* 0x000fe200078e02ff */
[----:B0-----:R-:W-:-:S04]  /*68f80*/  IADD3 R8, P5, R2, R24, RZ ;  /* 0x0000001802087210 */ /* 0x001fc80007fbe0ff */
[----:B------:R-:W-:-:S05]  /*68f90*/  LEA.HI.X.SX32 R9, R4, R25, 0x1, P5 ;  /* 0x0000001904097211 */ /* 0x000fca00028f0eff */
[----:B------:R0:W-:Y:S04]  /*68fa0*/  STL.64 [R1+0x568], R8 ;  /* 0x0005680801007387 */ /* 0x0001e80000100a00 */
[----:B------:R-:W3:Y:S01]  /*68fb0*/  LDL.LU R11, [R1+0x1618] ;  /* 0x00161800010b7983 */ /* 0x000ee20000300800 */
[----:B0-----:R-:W-:Y:S02]  /*68fc0*/  IADD3 R8, P5, R3, R24, RZ ;  /* 0x0000001803087210 */ /* 0x001fe40007fbe0ff */
[----:B----4-:R-:W-:Y:S01]  /*68fd0*/  F2FP.BF16.PACK_AB R14, R18, R14 ;  /* 0x0000000e120e723e */ /* 0x010fe200000010ff */
[----:B------:R-:W-:-:S05]  /*68fe0*/  IMAD R18, R0, 0x1be, RZ ;  /* 0x000001be00127824 */ /* 0x000fca00078e02ff */
[----:B------:R-:W-:Y:S02]  /*68ff0*/  LEA.HI.X.SX32 R9, R18, R25, 0x1, P5 ;  /* 0x0000001912097211 */ /* 0x000fe400028f0eff */
[----:B------:R-:W4:Y:S01]  /*69000*/  LDL.LU R18, [R1+0x1614] ;  /* 0x0016140001127983 */ /* 0x000f220000300800 */
[----:B------:R-:W-:-:S03]  /*69010*/  IMAD R2, R0, 0x37e, RZ ;  /* 0x0000037e00027824 */ /* 0x000fc600078e02ff */
[----:B------:R-:W4:Y:S01]  /*69020*/  LDL.LU R10, [R1+0x1654] ;  /* 0x00165400010a7983 */ /* 0x000f220000300800 */
[----:B------:R-:W-:-:S03]  /*69030*/  IMAD R3, R0, 0x380, RZ ;  /* 0x0000038000037824 */ /* 0x000fc600078e02ff */
[----:B------:R0:W-:Y:S01]  /*69040*/  STL.64 [R1+0x560], R8 ;  /* 0x0005600801007387 */ /* 0x0001e20000100a00 */
[----:B--2---:R-:W-:Y:S01]  /*69050*/  F2FP.BF16.PACK_AB R13, R5, R13 ;  /* 0x0000000d050d723e */ /* 0x004fe200000010ff */
[----:B------:R-:W-:Y:S01]  /*69060*/  IMAD R5, R0, 0x1bf, RZ ;  /* 0x000001bf00057824 */ /* 0x000fe200078e02ff */
[----:B0-----:R-:W-:Y:S02]  /*69070*/  IADD3 R8, P5, R2, R24, RZ ;  /* 0x0000001802087210 */ /* 0x001fe40007fbe0ff */
[----:B------:R-:W-:Y:S02]  /*69080*/  F2FP.BF16.PACK_AB R15, R7, R15 ;  /* 0x0000000f070f723e */ /* 0x000fe400000010ff */
[----:B------:R-:W2:Y:S01]  /*69090*/  LDL.LU R7, [R1+0x1620] ;  /* 0x0016200001077983 */ /* 0x000ea20000300800 */
[----:B------:R-:W-:Y:S02]  /*690a0*/  LEA.HI.X.SX32 R9, R5, R25, 0x1, P5 ;  /* 0x0000001905097211 */ /* 0x000fe400028f0eff */
[----:B---3--:R-:W-:Y:S01]  /*690b0*/  F2FP.BF16.PACK_AB R4, R6, R28 ;  /* 0x0000001c0604723e */ /* 0x008fe200000010ff */
[----:B------:R0:W-:Y:S01]  /*690c0*/  STL.64 [R1+0x1fe8], R22 ;  /* 0x001fe81601007387 */ /* 0x0001e20000100a00 */
[----:B------:R-:W-:-:S03]  /*690d0*/  IMAD R28, R0, 0x1c0, RZ ;  /* 0x000001c0001c7824 */ /* 0x000fc600078e02ff */
[----:B------:R1:W-:Y:S01]  /*690e0*/  STS.128 [R23+0x680], R12 ;  /* 0x0006800c17007388 */ /* 0x0003e20000000c00 */
[C---:B------:R-:W-:Y:S01]  /*690f0*/  IMAD R2, R0.reuse, 0x382, RZ ;  /* 0x0000038200027824 */ /* 0x040fe200078e02ff */
[----:B0-----:R-:W-:Y:S01]  /*69100*/  IADD3 R22, P5, R3, R24, RZ ;  /* 0x0000001803167210 */ /* 0x001fe20007fbe0ff */
[----:B------:R-:W-:-:S03]  /*69110*/  IMAD R6, R0, 0x1c1, RZ ;  /* 0x000001c100067824 */ /* 0x000fc600078e02ff */
[----:B-1----:R-:W-:Y:S01]  /*69120*/  LEA.HI.X.SX32 R23, R28, R25, 0x1, P5 ;  /* 0x000000191c177211 */ /* 0x002fe200028f0eff */
[----:B------:R-:W2:Y:S04]  /*69130*/  LDL.LU R14, [R1+0x1628] ;  /* 0x00162800010e7983 */ /* 0x000ea80000300800 */
[----:B------:R-:W3:Y:S04]  /*69140*/  LDL.LU R12, [R1+0x1660] ;  /* 0x00166000010c7983 */ /* 0x000ee80000300800 */
[----:B------:R-:W3:Y:S04]  /*69150*/  LDL.LU R13, [R1+0x165c] ;  /* 0x00165c00010d7983 */ /* 0x000ee80000300800 */
[----:B------:R0:W-:Y:S04]  /*69160*/  STL.64 [R1+0x558], R8 ;  /* 0x0005580801007387 */ /* 0x0001e80000100a00 */
[----:B------:R1:W-:Y:S04]  /*69170*/  STL.64 [R1+0x520], R22 ;  /* 0x0005201601007387 */ /* 0x0003e80000100a00 */
[----:B------:R-:W3:Y:S01]  /*69180*/  LDL.LU R15, [R1+0x3ac] ;  /* 0x0003ac00010f7983 */ /* 0x000ee20000300800 */
[----:B0-----:R-:W-:-:S03]  /*69190*/  F2FP.BF16.PACK_AB R8, R16, R29 ;  /* 0x0000001d1008723e */ /* 0x001fc600000010ff */
[----:B------:R-:W3:Y:S01]  /*691a0*/  LDL.LU R16, [R1+0x39c] ;  /* 0x00039c0001107983 */ /* 0x000ee20000300800 */
[-C--:B-1----:R-:W-:Y:S02]  /*691b0*/  IADD3 R22, P5, R2, R24.reuse, RZ ;  /* 0x0000001802167210 */ /* 0x082fe40007fbe0ff */
[----:B------:R-:W-:Y:S01]  /*691c0*/  F2FP.BF16.PACK_AB R9, R20, R17 ;  /* 0x000000111409723e */ /* 0x000fe200000010ff */
[----:B------:R-:W3:Y:S01]  /*691d0*/  LDL.LU R29, [R1+0x3c0] ;  /* 0x0003c000011d7983 */ /* 0x000ee20000300800 */
[----:B------:R-:W-:Y:S01]  /*691e0*/  LEA.HI.X.SX32 R23, R6, R25, 0x1, P5 ;  /* 0x0000001906177211 */ /* 0x000fe200028f0eff */
[----:B------:R-:W-:Y:S01]  /*691f0*/  IMAD R3, R0, 0x384, RZ ;  /* 0x0000038400037824 */ /* 0x000fe200078e02ff */
[----:B------:R-:W-:Y:S01]  /*69200*/  F2FP.BF16.PACK_AB R5, R26, R27 ;  /* 0x0000001b1a05723e */ /* 0x000fe200000010ff */
[----:B------:R-:W3:Y:S04]  /*69210*/  LDL.LU R17, [R1+0x3b8] ;  /* 0x0003b80001117983 */ /* 0x000ee80000300800 */
[----:B------:R-:W3:Y:S04]  /*69220*/  LDL.LU R28, [R1+0x3d0] ;  /* 0x0003d000011c7983 */ /* 0x000ee80000300800 */
[----:B------:R-:W3:Y:S04]  /*69230*/  LDL.LU R26, [R1+0x3c8] ;  /* 0x0003c800011a7983 */ /* 0x000ee80000300800 */
[----:B------:R-:W3:Y:S04]  /*69240*/  LDL.LU R27, [R1+0x3e0] ;  /* 0x0003e000011b7983 */ /* 0x000ee80000300800 */
[----:B------:R-:W3:Y:S04]  /*69250*/  LDL.LU R20, [R1+0x3d8] ;  /* 0x0003d80001147983 */ /* 0x000ee80000300800 */
[----:B------:R0:W-:Y:S01]  /*69260*/  STL.64 [R1+0x518], R22 ;  /* 0x0005181601007387 */ /* 0x0001e20000100a00 */
[----:B------:R-:W-:Y:S01]  /*69270*/  IMAD R2, R0, 0x386, RZ ;  /* 0x0000038600027824 */ /* 0x000fe200078e02ff */
[----:B0-----:R-:W-:-:S04]  /*69280*/  IADD3 R22, P5, R3, R24, RZ ;  /* 0x0000001803167210 */ /* 0x001fc80007fbe0ff */
[----:B------:R-:W-:-:S05]  /*69290*/  LEA.HI.X.SX32 R23, R19, R25, 0x1, P5 ;  /* 0x0000001913177211 */ /* 0x000fca00028f0eff */
[----:B------:R0:W-:Y:S04]  /*692a0*/  STL.64 [R1+0x510], R22 ;  /* 0x0005101601007387 */ /* 0x0001e80000100a00 */
[----:B0-----:R-:W3:Y:S01]  /*692b0*/  LDL.LU.64 R22, [R1+0x1fe8] ;  /* 0x001fe80001167983 */ /* 0x001ee20000300a00 */
[----:B----4-:R-:W-:Y:S02]  /*692c0*/  F2FP.BF16.PACK_AB R6, R11, R18 ;  /* 0x000000120b06723e */ /* 0x010fe400000010ff */
[----:B------:R-:W-:Y:S02]  /*692d0*/  IADD3 R18, P5, R2, R24, RZ ;  /* 0x0000001802127210 */ /* 0x000fe40007fbe0ff */
[----:B------:R-:W4:Y:S01]  /*692e0*/  LDL.LU R2, [R1+0x1658] ;  /* 0x0016580001027983 */ /* 0x000f220000300800 */
[----:B------:R-:W-:-:S02]  /*692f0*/  IMAD R11, R0, 0x1c3, RZ ;  /* 0x000001c3000b7824 */ /* 0x000fc400078e02ff */
[----:B------:R-:W-:-:S03]  /*69300*/  IMAD R3, R0, 0x388, RZ ;  /* 0x0000038800037824 */ /* 0x000fc600078e02ff */
[----:B------:R-:W-:-:S05]  /*69310*/  LEA.HI.X.SX32 R19, R11, R25, 0x1, P5 ;  /* 0x000000190b137211 */ /* 0x000fca00028f0eff */
[----:B------:R0:W-:Y:S02]  /*69320*/  STL.64 [R1+0x508], R18 ;  /* 0x0005081201007387 */ /* 0x0001e40000100a00 */
[----:B0-----:R-:W-:Y:S02]  /*69330*/  IADD3 R18, P5, R3, R24, RZ ;  /* 0x0000001803127210 */ /* 0x001fe40007fbe0ff */
[----:B--2---:R-:W-:Y:S01]  /*69340*/  F2FP.BF16.PACK_AB R7, R14, R7 ;  /* 0x000000070e07723e */ /* 0x004fe200000010ff */
[----:B------:R-:W-:-:S05]  /*69350*/  IMAD R14, R0, 0x1c4, RZ ;  /* 0x000001c4000e7824 */ /* 0x000fca00078e02ff */
[----:B------:R-:W-:Y:S02]  /*69360*/  LEA.HI.X.SX32 R19, R14, R25, 0x1, P5 ;  /* 0x000000190e137211 */ /* 0x000fe400028f0eff */
[----:B---3--:R-:W-:-:S03]  /*69370*/  F2FP.BF16.PACK_AB R11, R12, R13 ;  /* 0x0000000d0c0b723e */ /* 0x008fc600000010ff */
[----:B------:R-:W-:Y:S04]  /*69380*/  STL.64 [R1+0x500], R18 ;  /* 0x0005001201007387 */ /* 0x000fe80000100a00 */
[----:B------:R-:W-:Y:S01]  /*69390*/  STS.128 [R23+0x700], R4 ;  /* 0x0007000417007388 */ /* 0x000fe20000000c00 */
[----:B----4-:R-:W-:-:S05]  /*693a0*/  F2FP.BF16.PACK_AB R10, R2, R10 ;  /* 0x0000000a020a723e */ /* 0x010fca00000010ff */
[----:B------:R0:W-:Y:S04]  /*693b0*/  STS.128 [R23+0x780], R8 ;  /* 0x0007800817007388 */ /* 0x0001e80000000c00 */
[----:B0-----:R-:W2:Y:S01]  /*693c0*/  LDL.LU R23, [R1+0x1fe4] ;  /* 0x001fe40001177983 */ /* 0x001ea20000300800 */
[C---:B------:R-:W-:Y:S02]  /*693d0*/  IMAD R2, R0.reuse, 0x38a, RZ ;  /* 0x0000038a00027824 */ /* 0x040fe400078e02ff */
[----:B------:R-:W-:Y:S01]  /*693e0*/  IMAD R12, R0, 0x1c5, RZ ;  /* 0x000001c5000c7824 */ /* 0x000fe200078e02ff */
[----:B------:R-:W-:Y:S02]  /*693f0*/  BAR.SYNC.DEFER_BLOCKING 0x0 ;  /* 0x0000000000007b1d */ /* 0x000fe40000010000 */
[----:B------:R-:W-:Y:S01]  /*69400*/  IADD3 R18, P5, R2, R24, RZ ;  /* 0x0000001802127210 */ /* 0x000fe20007fbe0ff */
[----:B------:R-:W-:-:S03]  /*69410*/  IMAD R3, R0, 0x38c, RZ ;  /* 0x0000038c00037824 */ /* 0x000fc600078e02ff */
[----:B------:R-:W-:Y:S02]  /*69420*/  LEA.HI.X.SX32 R19, R12, R25, 0x1, P5 ;  /* 0x000000190c137211 */ /* 0x000fe400028f0eff */
[----:B------:R-:W-:-:S03]  /*69430*/  IADD3 R6, P5, R3, R24, RZ ;  /* 0x0000001803067210 */ /* 0x000fc60007fbe0ff */
[----:B------:R0:W-:Y:S01]  /*69440*/  STL.64 [R1+0x4f8], R18 ;  /* 0x0004f81201007387 */ /* 0x0001e20000100a00 */
[C---:B------:R-:W-:Y:S02]  /*69450*/  IMAD R2, R0.reuse, 0x38e, RZ ;  /* 0x0000038e00027824 */ /* 0x040fe400078e02ff */
[----:B0-----:R-:W-:-:S05]  /*69460*/  IMAD R18, R0, 0x1c6, RZ ;  /* 0x000001c600127824 */ /* 0x001fca00078e02ff */
[----:B------:R-:W-:Y:S01]  /*69470*/  LEA.HI.X.SX32 R7, R18, R25, 0x1, P5 ;  /* 0x0000001912077211 */ /* 0x000fe200028f0eff */
[----:B------:R-:W-:-:S04]  /*69480*/  IMAD R4, R0, 0x1c7, RZ ;  /* 0x000001c700047824 */ /* 0x000fc800078e02ff */
[----:B------:R0:W-:Y:S01]  /*69490*/  STL.64 [R1+0x4d0], R6 ;  /* 0x0004d00601007387 */ /* 0x0001e20000100a00 */
[C---:B------:R-:W-:Y:S01]  /*694a0*/  IMAD R3, R0.reuse, 0x390, RZ ;  /* 0x0000039000037824 */ /* 0x040fe200078e02ff */
[----:B------:R-:W-:Y:S01]  /*694b0*/  F2FP.BF16.PACK_AB R19, R27, R20 ;  /* 0x000000141b13723e */ /* 0x000fe200000010ff */
[----:B------:R-:W-:Y:S01]  /*694c0*/  IMAD R27, R0, 0x1c8, RZ ;  /* 0x000001c8001b7824 */ /* 0x000fe200078e02ff */
[----:B0-----:R-:W-:-:S04]  /*694d0*/  IADD3 R6, P5, R2, R24, RZ ;  /* 0x0000001802067210 */ /* 0x001fc80007fbe0ff */
[----:B------:R-:W-:Y:S02]  /*694e0*/  LEA.HI.X.SX32 R7, R4, R25, 0x1, P5 ;  /* 0x0000001904077211 */ /* 0x000fe400028f0eff */
[----:B------:R-:W-:-:S03]  /*694f0*/  F2FP.BF16.PACK_AB R18, R28, R26 ;  /* 0x0000001a1c12723e */ /* 0x000fc600000010ff */
[----:B------:R0:W-:Y:S01]  /*69500*/  STL.64 [R1+0x4c8], R6 ;  /* 0x0004c80601007387 */ /* 0x0001e20000100a00 */
[----:B------:R-:W-:Y:S01]  /*69510*/  F2FP.BF16.PACK_AB R16, R15, R16 ;  /* 0x000000100f10723e */ /* 0x000fe200000010ff */
[----:B------:R-:W-:Y:S01]  /*69520*/  IMAD R20, R0, 0x1c9, RZ ;  /* 0x000001c900147824 */ /* 0x000fe200078e02ff */
[----:B------:R-:W-:Y:S01]  /*69530*/  F2FP.BF16.PACK_AB R17, R29, R17 ;  /* 0x000000111d11723e */ /* 0x000fe200000010ff */
[----:B------:R-:W-:Y:S01]  /*69540*/  STL.64 [R1+0x1fd8], R18 ;  /* 0x001fd81201007387 */ /* 0x000fe20000100a00 */
[----:B0-----:R-:W-:-:S03]  /*69550*/  IADD3 R6, P5, R3, R24, RZ ;  /* 0x0000001803067210 */ /* 0x001fc60007fbe0ff */
[----:B------:R-:W-:Y:S01]  /*69560*/  STL.64 [R1+0x1fd0], R16 ;  /* 0x001fd01001007387 */ /* 0x000fe20000100a00 */
[----:B------:R-:W-:-:S03]  /*69570*/  LEA.HI.X.SX32 R7, R27, R25, 0x1, P5 ;  /* 0x000000191b077211 */ /* 0x000fc600028f0eff */
[----:B------:R-:W-:Y:S04]  /*69580*/  STL [R1+0x1fe0], R20 ;  /* 0x001fe01401007387 */ /* 0x000fe80000100800 */
[----:B------:R-:W-:Y:S01]  /*69590*/  STL.64 [R1+0x4c0], R6 ;  /* 0x0004c00601007387 */ /* 0x000fe20000100a00 */
[----:B------:R-:W-:-:S03]  /*695a0*/  IMAD R2, R0, 0x392, RZ ;  /* 0x0000039200027824 */ /* 0x000fc600078e02ff */
[----:B------:R-:W-:Y:S02]  /*695b0*/  LDS.128 R16, [R22] ;  /* 0x0000000016107984 */ /* 0x000fe40000000c00 */
[----:B------:R-:W-:-:S05]  /*695c0*/  IADD3 R8, P5, R2, R24, RZ ;  /* 0x0000001802087210 */ /* 0x000fca0007fbe0ff */
[----:B------:R-:W-:Y:S04]  /*695d0*/  STL [R1+0x4b8], R8 ;  /* 0x0004b80801007387 */ /* 0x000fe80000100800 */
[----:B--2---:R-:W0:Y:S04]  /*695e0*/  LDS.128 R12, [R23] ;  /* 0x00000000170c7984 */ /* 0x004e280000000c00 */
[----:B------:R-:W1:Y:S04]  /*695f0*/  LDS.128 R4, [R23+0x800] ;  /* 0x0008000017047984 */ /* 0x000e680000000c00 */
[----:B0-----:R-:W-:Y:S04]  /*69600*/  STL.64 [R1+0x50], R12 ;  /* 0x0000500c01007387 */ /* 0x001fe80000100a00 */
[----:B------:R-:W-:Y:S04]  /*69610*/  STL.64 [R1+0x58], R14 ;  /* 0x0000580e01007387 */ /* 0x000fe80000100a00 */
[----:B------:R-:W0:Y:S04]  /*69620*/  LDS.128 R12, [R23+0x1000] ;  /* 0x00100000170c7984 */ /* 0x000e280000000c00 */
[----:B-1----:R-:W-:Y:S04]  /*69630*/  STL.64 [R1+0x40], R4 ;  /* 0x0000400401007387 */ /* 0x002fe80000100a00 */
[----:B------:R-:W-:Y:S04]  /*69640*/  STL.64 [R1+0x48], R6 ;  /* 0x0000480601007387 */ /* 0x000fe80000100a00 */
[----:B------:R-:W1:Y:S04]  /*69650*/  LDS.128 R4, [R23+0x1800] ;  /* 0x0018000017047984 */ /* 0x000e680000000c00 */
[----:B0-----:R-:W-:Y:S04]  /*69660*/  STL.64 [R1+0x30], R12 ;  /* 0x0000300c01007387 */ /* 0x001fe80000100a00 */
[----:B------:R-:W-:Y:S04]  /*69670*/  STL.64 [R1+0x38], R14 ;  /* 0x0000380e01007387 */ /* 0x000fe80000100a00 */
[----:B------:R-:W0:Y:S04]  /*69680*/  LDS.128 R12, [R22+0x800] ;  /* 0x00080000160c7984 */ /* 0x000e280000000c00 */
[----:B-1----:R-:W-:Y:S04]  /*69690*/  STL.64 [R1+0xe0], R4 ;  /* 0x0000e00401007387 */ /* 0x002fe80000100a00 */
[----:B------:R-:W-:Y:S04]  /*696a0*/  STL.64 [R1+0xe8], R6 ;  /* 0x0000e80601007387 */ /* 0x000fe80000100a00 */
[----:B------:R-:W1:Y:S04]  /*696b0*/  LDS.128 R4, [R22+0x1000] ;  /* 0x0010000016047984 */ /* 0x000e680000000c00 */
[----:B------:R-:W-:Y:S04]  /*696c0*/  STL.64 [R1+0x20], R16 ;  /* 0x0000201001007387 */ /* 0x000fe80000100a00 */
[----:B------:R-:W-:Y:S04]  /*696d0*/  STL.64 [R1+0x28], R18 ;  /* 0x0000281201007387 */ /* 0x000fe80000100a00 */
[----:B------:R-:W2:Y:S04]  /*696e0*/  LDS.128 R16, [R22+0x1800] ;  /* 0x0018000016107984 */ /* 0x000ea80000000c00 */
[----:B0-----:R-:W-:Y:S04]  /*696f0*/  STL.64 [R1+0x10], R12 ;  /* 0x0000100c01007387 */ /* 0x001fe80000100a00 */
[----:B------:R-:W-:Y:S04]  /*69700*/  STL.64 [R1+0x18], R14 ;  /* 0x0000180e01007387 */ /* 0x000fe80000100a00 */
[----:B------:R-:W-:Y:S04]  /*69710*/  LDS.128 R12, [R21] ;  /* 0x00000000150c7984 */ /* 0x000fe80000000c00 */
[----:B-1----:R-:W-:Y:S04]  /*69720*/  STL.64 [R1+0xa0], R4 ;  /* 0x0000a00401007387 */ /* 0x002fe80000100a00 */
[----:B------:R-:W-:Y:S04]  /*69730*/  STL.64 [R1+0xa8], R6 ;  /* 0x0000a80601007387 */ /* 0x000fe80000100a00 */
[----:B------:R-:W0:Y:S04]  /*69740*/  LDS.128 R4, [R21+0x800] ;  /* 0x0008000015047984 */ /* 0x000e280000000c00 */
[----:B--2---:R-:W-:Y:S04]  /*69750*/  STL.64 [R1+0xd0], R16 ;  /* 0x0000d01001007387 */ /* 0x004fe80000100a00 */
[----:B------:R-:W-:Y:S04]  /*69760*/  STL.64 [R1+0xd8], R18 ;  /* 0x0000d81201007387 */ /* 0x000fe80000100a00 */
[----:B0-----:R-:W-:Y:S04]  /*69770*/  STL [R1+0x1a18], R5 ;  /* 0x001a180501007387 */ /* 0x001fe80000100800 */
[----:B------:R-:W-:Y:S04]  /*69780*/  STL.64 [R1], R12 ;  /* 0x0000000c01007387 */ /* 0x000fe80000100a00 */
[----:B------:R-:W-:Y:S04]  /*69790*/  STL.64 [R1+0x8], R14 ;  /* 0x0000080e01007387 */ /* 0x000fe80000100a00 */
[----:B------:R-:W0:Y:S04]  /*697a0*/  LDS.128 R12, [R21+0x1000] ;  /* 0x00100000150c7984 */ /* 0x000e280000000c00 */
[----:B------:R-:W-:Y:S04]  /*697b0*/  STL.64 [R1+0x19a8], R6 ;  /* 0x0019a80601007387 */ /* 0x000fe80000100a00 */
[----:B------:R-:W1:Y:S01]  /*697c0*/  S2R R22, SR_TID.X ;  /* 0x0000000000167919 */ /* 0x000e620000002100 */
[----:B0-----:R-:W-:-:S03]  /*697d0*/  IMAD.MOV.U32 R5, RZ, RZ, R12 ;  /* 0x000000ffff057224 */ /* 0x001fc600078e000c */
[----:B------:R-:W-:Y:S04]  /*697e0*/  STL [R1+0xc4], R13 ;  /* 0x0000c40d01007387 */ /* 0x000fe80000100800 */
[----:B------:R-:W-:Y:S04]  /*697f0*/  STL.64 [R1+0xc8], R14 ;  /* 0x0000c80e01007387 */ /* 0x000fe80000100a00 */
[----:B------:R-:W-:Y:S04]  /*69800*/  STL.64 [R1+0x1a70], R4 ;  /* 0x001a700401007387 */ /* 0x000fe80000100a00 */
[----:B------:R0:W2:Y:S01]  /*69810*/  LDS.128 R4, [R21+0x1800] ;  /* 0x0018000015047984 */ /* 0x0000a20000000c00 */
[----:B-1----:R-:W-:-:S03]  /*69820*/  SHF.L.U32 R19, R22, 0xc, RZ ;  /* 0x0000000c16137819 */ /* 0x002fc600000006ff */
[----:B------:R-:W3:Y:S01]  /*69830*/  LDL.LU R2, [R1+0x428] ;  /* 0x0004280001027983 */ /* 0x000ee20000300800 */
[----:B------:R-:W-:Y:S02]  /*69840*/  LOP3.LUT R19, R19, 0x6000, RZ, 0xc0, !PT ;  /* 0x0000600013137812 */ /* 0x000fe400078ec0ff */
[----:B0-----:R-:W-:Y:S01]  /*69850*/  LOP3.LUT R21, R22, 0x7f, RZ, 0xc0, !PT ;  /* 0x0000007f16157812 */ /* 0x001fe200078ec0ff */
[----:B------:R-:W3:Y:S04]  /*69860*/  LDL.LU R24, [R1+0x424] ;  /* 0x0004240001187983 */ /* 0x000ee80000300800 */
[----:B------:R-:W-:-:S05]  /*69870*/  IMAD R19, R21, 0x10, R19 ;  /* 0x0000001015137824 */ /* 0x000fca00078e0213 */
[----:B------:R-:W-:-:S05]  /*69880*/  LOP3.LUT R19, R19, 0x60, RZ, 0x3c, !PT ;  /* 0x0000006013137812 */ /* 0x000fca00078e3cff */
[----:B------:R-:W-:Y:S04]  /*69890*/  LDS.128 R12, [R19+0x800] ;  /* 0x00080000130c7984 */ /* 0x000fe80000000c00 */
[----:B------:R-:W0:Y:S04]  /*698a0*/  LDS.128 R20, [R19+0x1000] ;  /* 0x0010000013147984 */ /* 0x000e280000000c00 */
[----:B--2---:R1:W-:Y:S02]  /*698b0*/  STL.64 [R1+0xf0], R4 ;  /* 0x0000f00401007387 */ /* 0x0043e40000100a00 */
[----:B-1----:R-:W-:-:S02]  /*698c0*/  MOV R4, R8 ;  /* 0x0000000800047202 */ /* 0x002fc40000000f00 */
[----:B------:R-:W-:Y:S02]  /*698d0*/  MOV R5, R9 ;  /* 0x0000000900057202 */ /* 0x000fe40000000f00 */
[----:B------:R-:W1:Y:S04]  /*698e0*/  LDS.128 R8, [R19] ;  /* 0x0000000013087984 */ /* 0x000e680000000c00 */
[----:B------:R-:W2:Y:S04]  /*698f0*/  LDS.128 R16, [R19+0x1800] ;  /* 0x0018000013107984 */ /* 0x000ea80000000c00 */
[----:B------:R4:W-:Y:S04]  /*69900*/  STL.64 [R1+0xf8], R6 ;  /* 0x0000f80601007387 */ /* 0x0009e80000100a00 */
[----:B----4-:R-:W4:Y:S04]  /*69910*/  LDL.LU R7, [R1+0x434] ;  /* 0x0004340001077983 */ /* 0x010f280000300800 */
[----:B------:R-:W3:Y:S04]  /*69920*/  LDL.LU R29, [R1+0x448] ;  /* 0x00044800011d7983 */ /* 0x000ee80000300800 */
[----:B------:R-:W3:Y:S01]  /*69930*/  LDL.LU R26, [R1+0x444] ;  /* 0x00044400011a7983 */ /* 0x000ee20000300800 */
[----:B0-----:R-:W-:-:S03]  /*69940*/  MOV R6, R20 ;  /* 0x0000001400067202 */ /* 0x001fc60000000f00 */
[----:B-1----:R-:W-:Y:S04]  /*69950*/  STL [R1+0x1ad0], R8 ;  /* 0x001ad00801007387 */ /* 0x002fe80000100800 */
[----:B------:R0:W-:Y:S04]  /*69960*/  STL [R1+0x1a80], R9 ;  /* 0x001a800901007387 */ /* 0x0001e80000100800 */
[----:B0-----:R-:W3:Y:S04]  /*69970*/  LDL.64 R8, [R1+0x438] ;  /* 0x0004380001087983 */ /* 0x001ee80000100a00 */
[----:B------:R-:W-:Y:S04]  /*69980*/  STL [R1+0x19c0], R11 ;  /* 0x0019c00b01007387 */ /* 0x000fe80000100800 */
[----:B------:R0:W-:Y:S04]  /*69990*/  STL.64 [R1+0x1a68], R12 ;  /* 0x001a680c01007387 */ /* 0x0001e80000100a00 */
[----:B0-----:R-:W4:Y:S04]  /*699a0*/  LDL.LU R13, [R1+0x440] ;  /* 0x00044000010d7983 */ /* 0x001f280000300800 */
[----:B------:R0:W-:Y:S01]  /*699b0*/  STL.64 [R1+0x1990], R14 ;  /* 0x0019900e01007387 */ /* 0x0001e20000100a00 */
[----:B--2---:R-:W-:-:S03]  /*699c0*/  MOV R11, R17 ;  /* 0x00000011000b7202 */ /* 0x004fc60000000f00 */
[----:B0-----:R-:W2:Y:S04]  /*699d0*/  LDL.LU R15, [R1+0x42c] ;  /* 0x00042c00010f7983 */ /* 0x001ea80000300800 */
[----:B------:R-:W-:Y:S04]  /*699e0*/  STL [R1+0xb4], R21 ;  /* 0x0000b41501007387 */ /* 0x000fe80000100800 */
[----:B------:R0:W-:Y:S04]  /*699f0*/  STL.64 [R1+0xb8], R22 ;  /* 0x0000b81601007387 */ /* 0x0001e80000100a00 */
[----:B------:R-:W3:Y:S04]  /*69a00*/  LDL.LU R20, [R1+0x1fe0] ;  /* 0x001fe00001147983 */ /* 0x000ee80000300800 */
[----:B------:R-:W2:Y:S04]  /*69a10*/  LDL.LU R28, [R1+0x454] ;  /* 0x00045400011c7983 */ /* 0x000ea80000300800 */
[----:B0-----:R-:W2:Y:S04]  /*69a20*/  LDL.LU R23, [R1+0x44c] ;  /* 0x00044c0001177983 */ /* 0x001ea80000300800 */
[----:B------:R-:W2:Y:S04]  /*69a30*/  LDL.LU R27, [R1+0x464] ;  /* 0x00046400011b7983 */ /* 0x000ea80000300800 */
[----:B------:R-:W2:Y:S04]  /*69a40*/  LDL.LU R21, [R1+0x45c] ;  /* 0x00045c0001157983 */ /* 0x000ea80000300800 */
[----:B------:R-:W2:Y:S04]  /*69a50*/  LDL.LU R25, [R1+0x474] ;  /* 0x0004740001197983 */ /* 0x000ea80000300800 */
[----:B------:R-:W2:Y:S04]  /*69a60*/  LDL.LU R22, [R1+0x46c] ;  /* 0x00046c0001167983 */ /* 0x000ea80000300800 */
[----:B------:R0:W-:Y:S04]  /*69a70*/  STL [R1+0x1aa8], R6 ;  /* 0x001aa80601007387 */ /* 0x0001e80000100800 */
[----:B0-----:R-:W4:Y:S04]  /*69a80*/  LDL.LU R6, [R1+0x430] ;  /* 0x0004300001067983 */ /* 0x001f280000300800 */
[----:B------:R-:W-:Y:S04]  /*69a90*/  STL [R1+0x100], R16 ;  /* 0x0001001001007387 */ /* 0x000fe80000100800 */
[----:B------:R0:W-:Y:S04]  /*69aa0*/  STL.64 [R1+0x108], R18 ;  /* 0x0001081201007387 */ /* 0x0001e80000100a00 */
[----:B0-----:R-:W4:Y:S04]  /*69ab0*/  LDL.LU.64 R18, [R1+0x1fd8] ;  /* 0x001fd80001127983 */ /* 0x001f280000300a00 */
[----:B------:R-:W4:Y:S04]  /*69ac0*/  LDL.LU.64 R16, [R1+0x1fd0] ;  /* 0x001fd00001107983 */ /* 0x000f280000300a00 */
[----:B------:R0:W-:Y:S04]  /*69ad0*/  STL.64 [R1+0x19c8], R10 ;  /* 0x0019c80a01007387 */ /* 0x0001e80000100a00 */
[----:B0-----:R-:W4:Y:S04]  /*69ae0*/  LDL R11, [R1+0xa1c] ;  /* 0x000a1c00010b7983 */ /* 0x001f280000100800 */
[----:B------:R-:W-:Y:S01]  /*69af0*/  BAR.SYNC.DEFER_BLOCKING 0x0 ;  /* 0x0000000000007b1d */ /* 0x000fe20000010000 */
[----:B------:R-:W-:-:S02]  /*69b00*/  IMAD R3, R0, 0x394, RZ ;  /* 0x0000039400037824 */ /* 0x000fc400078e02ff */
[----:B------:R-:W-:-:S03]  /*69b10*/  IMAD R12, R0, 0x1ca, RZ ;  /* 0x000001ca000c7824 */ /* 0x000fc600078e02ff */
[----:B------:R-:W4:Y:S01]  /*69b20*/  LDL.LU R14, [R1+0x8f0] ;  /* 0x0008f000010e7983 */ /* 0x000f220000300800 */
[----:B---3--:R-:W-:Y:S02]  /*69b30*/  LEA.HI.X.SX32 R5, R20, R9, 0x1, P5 ;  /* 0x0000000914057211 */ /* 0x008fe400028f0eff */
[----:B------:R-:W-:Y:S01]  /*69b40*/  IADD3 R4, P5, R3, R8, RZ ;  /* 0x0000000803047210 */ /* 0x000fe20007fbe0ff */
[C---:B------:R-:W-:Y:S02]  /*69b50*/  IMAD R20, R0.reuse, 0x1cb, RZ ;  /* 0x000001cb00147824 */ /* 0x040fe400078e02ff */
[----:B------:R-:W-:Y:S01]  /*69b60*/  IMAD R3, R0, 0x398, RZ ;  /* 0x0000039800037824 */ /* 0x000fe200078e02ff */
[----:B--2---:R-:W-:Y:S02]  /*69b70*/  F2FP.BF16.PACK_AB R22, R25, R22 ;  /* 0x000000161916723e */ /* 0x004fe400000010ff */
[----:B------:R-:W-:Y:S01]  /*69b80*/  F2FP.BF16.PACK_AB R21, R27, R21 ;  /* 0x000000151b15723e */ /* 0x000fe200000010ff */
[----:B----4-:R0:W-:Y:S02]  /*69b90*/  STS.128 [R11], R16 ;  /* 0x000000100b007388 */ /* 0x0101e40000000c00 */
[----:B0-----:R-:W-:-:S02]  /*69ba0*/  F2FP.BF16.PACK_AB R16, R2, R24 ;  /* 0x000000180210723e */ /* 0x001fc400000010ff */
[----:B------:R-:W2:Y:S01]  /*69bb0*/  LDL.LU R24, [R1+0x47c] ;  /* 0x00047c0001187983 */ /* 0x000ea20000300800 */
[----:B------:R-:W-:-:S03]  /*69bc0*/  IMAD R2, R0, 0x396, RZ ;  /* 0x0000039600027824 */ /* 0x000fc600078e02ff */
[----:B------:R0:W-:Y:S02]  /*69bd0*/  STL [R1+0x4bc], R5 ;  /* 0x0004bc0501007387 */ /* 0x0001e40000100800 */
[----:B0-----:R-:W-:-:S05]  /*69be0*/  LEA.HI.X.SX32 R5, R12, R9, 0x1, P5 ;  /* 0x000000090c057211 */ /* 0x001fca00028f0eff */
[----:B------:R0:W-:Y:S01]  /*69bf0*/  STL.64 [R1+0x498], R4 ;  /* 0x0004980401007387 */ /* 0x0001e20000100a00 */
[----:B------:R-:W-:Y:S02]  /*69c00*/  F2FP.BF16.PACK_AB R18, R13, R7 ;  /* 0x000000070d12723e */ /* 0x000fe400000010ff */
[----:B------:R-:W-:Y:S01]  /*69c10*/  F2FP.BF16.PACK_AB R19, R29, R26 ;  /* 0x0000001a1d13723e */ /* 0x000fe200000010ff */
[----:B------:R-:W3:Y:S01]  /*69c20*/  LDL.LU R12, [R1+0x1464] ;  /* 0x00146400010c7983 */ /* 0x000ee20000300800 */
[----:B0-----:R-:W-:-:S03]  /*69c30*/  IADD3 R4, P5, R2, R8, RZ ;  /* 0x0000000802047210 */ /* 0x001fc60007fbe0ff */
[----:B------:R-:W3:Y:S01]  /*69c40*/  LDL.LU R13, [R1+0x900] ;  /* 0x00090000010d7983 */ /* 0x000ee20000300800 */
[----:B------:R-:W-:Y:S01]  /*69c50*/  LEA.HI.X.SX32 R5, R20, R9, 0x1, P5 ;  /* 0x0000000914057211 */ /* 0x000fe200028f0eff */
[----:B------:R-:W-:-:S04]  /*69c60*/  IMAD R26, R0, 0x1cc, RZ ;  /* 0x000001cc001a7824 */ /* 0x000fc800078e02ff */
[----:B------:R0:W-:Y:S01]  /*69c70*/  STL.64 [R1+0x490], R4 ;  /* 0x0004900401007387 */ /* 0x0001e20000100a00 */
[----:B------:R-:W-:Y:S02]  /*69c80*/  F2FP.BF16.PACK_AB R20, R28, R23 ;  /* 0x000000171c14723e */ /* 0x000fe400000010ff */
[----:B0-----:R-:W-:-:S04]  /*69c90*/  IADD3 R4, P5, R3, R8, RZ ;  /* 0x0000000803047210 */ /* 0x001fc80007fbe0ff */
[----:B------:R-:W-:-:S05]  /*69ca0*/  LEA.HI.X.SX32 R5, R26, R9, 0x1, P5 ;  /* 0x000000091a057211 */ /* 0x000fca00028f0eff */
[----:B------:R0:W-:Y:S04]  /*69cb0*/  STL.64 [R1+0x488], R4 ;  /* 0x0004880401007387 */ /* 0x0001e80000100a00 */
[----:B------:R-:W4:Y:S04]  /*69cc0*/  LDL.LU R28, [R1+0x1474] ;  /* 0x00147400011c7983 */ /* 0x000f280000300800 */
[----:B------:R-:W4:Y:S04]  /*69cd0*/  LDL.LU R25, [R1+0x1470] ;  /* 0x0014700001197983 */ /* 0x000f280000300800 */
[----:B------:R-:W4:Y:S04]  /*69ce0*/  LDL.LU R7, [R1+0x147c] ;  /* 0x00147c0001077983 */ /* 0x000f280000300800 */
[----:B------:R-:W4:Y:S04]  /*69cf0*/  LDL.LU R26, [R1+0x1478] ;  /* 0x00147800011a7983 */ /* 0x000f280000300800 */
[----:B------:R-:W4:Y:S04]  /*69d00*/  LDL.LU R29, [R1+0x1484] ;  /* 0x00148400011d7983 */ /* 0x000f280000300800 */
[----:B------:R-:W4:Y:S01]  /*69d10*/  LDL.LU R27, [R1+0x1480] ;  /* 0x00148000011b7983 */ /* 0x000f220000300800 */
[----:B------:R-:W-:-:S02]  /*69d20*/  IMAD R2, R0, 0x39a, RZ ;  /* 0x0000039a00027824 */ /* 0x000fc400078e02ff */
[----:B------:R-:W-:-:S03]  /*69d30*/  IMAD R23, R0, 0x1cd, RZ ;  /* 0x000001cd00177824 */ /* 0x000fc600078e02ff */
[----:B0-----:R-:W-:Y:S01]  /*69d40*/  IADD3 R4, P5, R2, R8, RZ ;  /* 0x0000000802047210 */ /* 0x001fe20007fbe0ff */
[----:B------:R-:W-:-:S03]  /*69d50*/  IMAD R3, R0, 0x39c, RZ ;  /* 0x0000039c00037824 */ /* 0x000fc600078e02ff */
[----:B------:R-:W-:Y:S02]  /*69d60*/  LEA.HI.X.SX32 R5, R23, R9, 0x1, P5 ;  /* 0x0000000917057211 */ /* 0x000fe400028f0eff */
[----:B------:R-:W-:Y:S01]  /*69d70*/  F2FP.BF16.PACK_AB R17, R6, R15 ;  /* 0x0000000f0611723e */ /* 0x000fe200000010ff */
[----:B------:R-:W-:Y:S02]  /*69d80*/  IMAD R15, R0, 0x1ce, RZ ;  /* 0x000001ce000f7824 */ /* 0x000fe400078e02ff */
[----:B------:R0:W-:Y:S04]  /*69d90*/  STL.64 [R1+0x480], R4 ;  /* 0x0004800401007387 */ /* 0x0001e80000100a00 */
[----:B------:R-:W4:Y:S01]  /*69da0*/  LDL.LU R10, [R1+0x14d0] ;  /* 0x0014d000010a7983 */ /* 0x000f220000300800 */
[----:B0-----:R-:W-:-:S04]  /*69db0*/  IADD3 R4, P5, R3, R8, RZ ;  /* 0x0000000803047210 */ /* 0x001fc80007fbe0ff */
[----:B------:R-:W-:Y:S02]  /*69dc0*/  LEA.HI.X.SX32 R5, R15, R9, 0x1, P5 ;  /* 0x000000090f057211 */ /* 0x000fe400028f0eff */
[----:B------:R-:W4:Y:S01]  /*69dd0*/  LDL.LU R15, [R1+0x14c8] ;  /* 0x0014c800010f7983 */ /* 0x000f220000300800 */
[----:B------:R-:W-:-:S03]  /*69de0*/  IMAD R2, R0, 0x39e, RZ ;  /* 0x0000039e00027824 */ /* 0x000fc600078e02ff */
[----:B------:R0:W-:Y:S01]  /*69df0*/  STL.64 [R1+0x478], R4 ;  /* 0x0004780401007387 */ /* 0x0001e20000100a00 */
[----:B------:R-:W-:-:S03]  /*69e00*/  IMAD R3, R0, 0x3a0, RZ ;  /* 0x000003a000037824 */ /* 0x000fc600078e02ff */
[----:B------:R1:W-:Y:S01]  /*69e10*/  STS.128 [R11+0x80], R16 ;  /* 0x000080100b007388 */ /* 0x0003e20000000c00 */
[----:B0-----:R-:W-:Y:S01]  /*69e20*/  IADD3 R4, P5, R2, R8, RZ ;  /* 0x0000000802047210 */ /* 0x001fe20007fbe0ff */
[C---:B------:R-:W-:Y:S02]  /*69e30*/  IMAD R2, R0.reuse, 0x3a2, RZ ;  /* 0x000003a200027824 */ /* 0x040fe400078e02ff */
[----:B-1----:R-:W-:Y:S01]  /*69e40*/  IMAD R16, R0, 0x1d1, RZ ;  /* 0x000001d100107824 */ /* 0x002fe200078e02ff */
[----:B--2---:R-:W-:Y:S01]  /*69e50*/  F2FP.BF16.PACK_AB R23, R14, R24 ;  /* 0x000000180e17723e */ /* 0x004fe200000010ff */
[----:B------:R-:W-:-:S05]  /*69e60*/  IMAD R24, R0, 0x1cf, RZ ;  /* 0x000001cf00187824 */ /* 0x000fca00078e02ff */
[----:B------:R-:W-:Y:S01]  /*69e70*/  LEA.HI.X.SX32 R5, R24, R9, 0x1, P5 ;  /* 0x0000000918057211 */ /* 0x000fe200028f0eff */
[----:B------:R0:W-:Y:S04]  /*69e80*/  STS.128 [R11+0x100], R20 ;  /* 0x000100140b007388 */ /* 0x0001e80000000c00 */
[----:B------:R1:W-:Y:S04]  /*69e90*/  STL.64 [R1+0x470], R4 ;  /* 0x0004700401007387 */ /* 0x0003e80000100a00 */
[----:B0-----:R-:W2:Y:S01]  /*69ea0*/  LDL.LU R20, [R1+0x1520] ;  /* 0x0015200001147983 */ /* 0x001ea20000300800 */
[----:B-1----:R-:W-:-:S03]  /*69eb0*/  IADD3 R4, P5, R3, R8, RZ ;  /* 0x0000000803047210 */ /* 0x002fc60007fbe0ff */
[----:B------:R-:W2:Y:S04]  /*69ec0*/  LDL.LU R18, [R1+0x151c] ;  /* 0x00151c0001127983 */ /* 0x000ea80000300800 */
[----:B------:R-:W2:Y:S01]  /*69ed0*/  LDL.LU R22, [R1+0x14e0] ;  /* 0x0014e00001167983 */ /* 0x000ea20000300800 */
[----:B---3--:R-:W-:Y:S01]  /*69ee0*/  F2FP.BF16.PACK_AB R24, R12, R13 ;  /* 0x0000000d0c18723e */ /* 0x008fe200000010ff */
[----:B------:R-:W-:Y:S02]  /*69ef0*/  IMAD R13, R0, 0x1d0, RZ ;  /* 0x000001d0000d7824 */ /* 0x000fe400078e02ff */
[----:B------:R-:W3:Y:S03]  /*69f00*/  LDL.LU R23, [R1+0x14dc] ;  /* 0x0014dc0001177983 */ /* 0x000ee60000300800 */
[----:B------:R-:W-:Y:S01]  /*69f10*/  LEA.HI.X.SX32 R5, R13, R9, 0x1, P5 ;  /* 0x000000090d057211 */ /* 0x000fe200028f0eff */
[----:B------:R-:W3:Y:S04]  /*69f20*/  LDL.LU R19, [R1+0x1530] ;  /* 0x0015300001137983 */ /* 0x000ee80000300800 */
[----:B------:R0:W-:Y:S04]  /*69f30*/  STL.64 [R1+0x468], R4 ;  /* 0x0004680401007387 */ /* 0x0001e80000100a00 */
[----:B------:R-:W3:Y:S04]  /*69f40*/  LDL.LU R6, [R1+0x152c] ;  /* 0x00152c0001067983 */ /* 0x000ee80000300800 */
[----:B------:R-:W3:Y:S01]  /*69f50*/  LDL.LU R12, [R1+0x14f0] ;  /* 0x0014f000010c7983 */ /* 0x000ee20000300800 */
[----:B0-----:R-:W-:-:S02]  /*69f60*/  IADD3 R4, P5, R2, R8, RZ ;  /* 0x0000000802047210 */ /* 0x001fc40007fbe0ff */
[----:B----4-:R-:W-:Y:S02]  /*69f70*/  F2FP.BF16.PACK_AB R25, R28, R25 ;  /* 0x000000191c19723e */ /* 0x010fe400000010ff */
[----:B------:R-:W4:Y:S01]  /*69f80*/  LDL.LU R28, [R1+0x14e8] ;  /* 0x0014e800011c7983 */ /* 0x000f220000300800 */
[----:B------:R-:W-:Y:S01]  /*69f90*/  LEA.HI.X.SX32 R5, R16, R9, 0x1, P5 ;  /* 0x0000000910057211 */ /* 0x000fe200028f0eff */
[----:B------:R-:W-:-:S04]  /*69fa0*/  IMAD R3, R0, 0x3a4, RZ ;  /* 0x000003a400037824 */ /* 0x000fc800078e02ff */
[----:B------:R0:W-:Y:S01]  /*69fb0*/  STL.64 [R1+0x460], R4 ;  /* 0x0004600401007387 */ /* 0x0001e20000100a00 */
[----:B------:R-:W-:-:S03]  /*69fc0*/  F2FP.BF16.PACK_AB R26, R7, R26 ;  /* 0x0000001a071a723e */ /* 0x000fc600000010ff */
[----:B------:R-:W4:Y:S01]  /*69fd0*/  LDL.LU R14, [R1+0x1538] ;  /* 0x00153800010e7983 */ /* 0x000f220000300800 */
[----:B------:R-:W-:Y:S01]  /*69fe0*/  F2FP.BF16.PACK_AB R27, R29, R27 ;  /* 0x0000001b1d1b723e */ /* 0x000fe200000010ff */
[----:B------:R-:W-:Y:S02]  /*69ff0*/  IMAD R29, R0, 0x1d2, RZ ;  /* 0x000001d2001d7824 */ /* 0x000fe400078e02ff */
[----:B------:R-:W4:Y:S01]  /*6a000*/  LDL.LU R13, [R1+0x1534] ;  /* 0x00153400010d7983 */ /* 0x000f220000300800 */
[----:B0-----:R-:W-:-:S03]  /*6a010*/  IADD3 R4, P5, R3, R8, RZ ;  /* 0x0000000803047210 */ /* 0x001fc60007fbe0ff */
[----:B------:R-:W4:Y:S01]  /*6a020*/  LDL.LU R7, [R1+0x1500] ;  /* 0x0015000001077983 */ /* 0x000f220000300800 */
[----:B------:R-:W-:-:S03]  /*6a030*/  LEA.HI.X.SX32 R5, R29, R9, 0x1, P5 ;  /* 0x000000091d057211 */ /* 0x000fc600028f0eff */
[----:B------:R-:W4:Y:S01]  /*6a040*/  LDL.LU R29, [R1+0x14f8] ;  /* 0x0014f800011d7983 */ /* 0x000f220000300800 */
[----:B------:R-:W-:-:S03]  /*6a050*/  IMAD R2, R0, 0x3a6, RZ ;  /* 0x000003a600027824 */ /* 0x000fc600078e02ff */
[----:B------:R0:W-:Y:S01]  /*6a060*/  STL.64 [R1+0x458], R4 ;  /* 0x0004580401007387 */ /* 0x0001e20000100a00 */
[C---:B------:R-:W-:Y:S02]  /*6a070*/  IMAD R17, R0.reuse, 0x1d3, RZ ;  /* 0x000001d300117824 */ /* 0x040fe400078e02ff */
[----:B------:R-:W-:Y:S01]  /*6a080*/  IMAD R3, R0, 0x3a8, RZ ;  /* 0x000003a800037824 */ /* 0x000fe200078e02ff */
[----:B------:R-:W-:Y:S02]  /*6a090*/  F2FP.BF16.PACK_AB R16, R10, R15 ;  /* 0x0000000f0a10723e */ /* 0x000fe400000010ff */
[----:B------:R-:W4:Y:S04]  /*6a0a0*/  LDL.LU R10, [R1+0x1540] ;  /* 0x00154000010a7983 */ /* 0x000f280000300800 */
[----:B------:R-:W4:Y:S01]  /*6a0b0*/  LDL.LU R15, [R1+0x153c] ;  /* 0x00153c00010f7983 */ /* 0x000f220000300800 */
[----:B0-----:R-:W-:-:S04]  /*6a0c0*/  IADD3 R4, P5, R2, R8, RZ ;  /* 0x0000000802047210 */ /* 0x001fc80007fbe0ff */
[----:B------:R-:W-:Y:S01]  /*6a0d0*/  LEA.HI.X.SX32 R5, R17, R9, 0x1, P5 ;  /* 0x0000000911057211 */ /* 0x000fe200028f0eff */
[----:B------:R-:W-:-:S04]  /*6a0e0*/  IMAD R21, R0, 0x1d4, RZ ;  /* 0x000001d400157824 */ /* 0x000fc800078e02ff */
[----:B------:R0:W-:Y:S01]  /*6a0f0*/  STL.64 [R1+0x450], R4 ;  /* 0x0004500401007387 */ /* 0x0001e20000100a00 */
[----:B------:R-:W-:Y:S01]  /*6a100*/  IMAD R2, R0, 0x3aa, RZ ;  /* 0x000003aa00027824 */ /* 0x000fe200078e02ff */
[----:B0-----:R-:W-:-:S04]  /*6a110*/  IADD3 R4, P5, R3, R8, RZ ;  /* 0x0000000803047210 */ /* 0x001fc80007fbe0ff */
[----:B------:R-:W-:-:S05]  /*6a120*/  LEA.HI.X.SX32 R5, R21, R9, 0x1, P5 ;  /* 0x0000000915057211 */ /* 0x000fca00028f0eff */
[----:B------:R0:W-:Y:S02]  /*6a130*/  STL.64 [R1+0x448], R4 ;  /* 0x0004480401007387 */ /* 0x0001e40000100a00 */
[----:B0-----:R-:W-:Y:S02]  /*6a140*/  IADD3 R4, P5, R2, R8, RZ ;  /* 0x0000000802047210 */ /* 0x001fe40007fbe0ff */
[----:B------:R0:W-:Y:S01]  /*6a150*/  STS.128 [R11+0x180], R24 ;  /* 0x000180180b007388 */ /* 0x0001e20000000c00 */
[----:B------:R-:W-:Y:S01]  /*6a160*/  IMAD R3, R0, 0x3ac, RZ ;  /* 0x000003ac00037824 */ /* 0x000fe200078e02ff */
[----:B--2---:R-:W-:Y:S01]  /*6a170*/  F2FP.BF16.PACK_AB R20, R20, R18 ;  /* 0x000000121414723e */ /* 0x004fe200000010ff */
[----:B------:R-:W-:-:S05]  /*6a180*/  IMAD R18, R0, 0x1d5, RZ ;  /* 0x000001d500127824 */ /* 0x000fca00078e02ff */
[----:B------:R-:W-:-:S05]  /*6a190*/  LEA.HI.X.SX32 R5, R18, R9, 0x1, P5 ;  /* 0x0000000912057211 */ /* 0x000fca00028f0eff */
[----:B------:R1:W-:Y:S04]  /*6a1a0*/  STL.64 [R1+0x440], R4 ;  /* 0x0004400401007387 */ /* 0x0003e80000100a00 */
[----:B0-----:R-:W2:Y:S04]  /*6a1b0*/  LDL.LU R26, [R1+0x1568] ;  /* 0x00156800011a7983 */ /* 0x001ea80000300800 */
[----:B------:R-:W2:Y:S01]  /*6a1c0*/  LDL.LU R27, [R1+0x1564] ;  /* 0x00156400011b7983 */ /* 0x000ea20000300800 */
[----:B---3--:R-:W-:Y:S01]  /*6a1d0*/  F2FP.BF16.PACK_AB R21, R19, R6 ;  /* 0x000000061315723e */ /* 0x008fe200000010ff */
[----:B------:R-:W-:Y:S01]  /*6a1e0*/  IMAD R6, R0, 0x1d6, RZ ;  /* 0x000001d600067824 */ /* 0x000fe200078e02ff */
[----:B-1----:R-:W-:-:S04]  /*6a1f0*/  IADD3 R4, P5, R3, R8, RZ ;  /* 0x0000000803047210 */ /* 0x002fc80007fbe0ff */
[----:B------:R-:W-:Y:S02]  /*6a200*/  LEA.HI.X.SX32 R5, R6, R9, 0x1, P5 ;  /* 0x0000000906057211 */ /* 0x000fe400028f0eff */
[----:B----4-:R-:W-:Y:S02]  /*6a210*/  F2FP.BF16.PACK_AB R18, R12, R28 ;  /* 0x0000001c0c12723e */ /* 0x010fe400000010ff */
[----:B------:R-:W3:Y:S04]  /*6a220*/  LDL.LU R12, [R1+0x1570] ;  /* 0x00157000010c7983 */ /* 0x000ee80000300800 */
[----:B------:R-:W3:Y:S01]  /*6a230*/  LDL.LU R28, [R1+0x156c] ;  /* 0x00156c00011c7983 */ /* 0x000ee20000300800 */
[----:B------:R-:W-:-:S03]  /*6a240*/  F2FP.BF16.PACK_AB R17, R22, R23 ;  /* 0x000000171611723e */ /* 0x000fc600000010ff */
[----:B------:R0:W-:Y:S04]  /*6a250*/  STL.64 [R1+0x430], R4 ;  /* 0x0004300401007387 */ /* 0x0001e80000100a00 */
[----:B------:R-:W4:Y:S01]  /*6a260*/  LDL.LU R6, [R1+0x1578] ;  /* 0x0015780001067983 */ /* 0x000f220000300800 */
[----:B------:R-:W-:-:S03]  /*6a270*/  F2FP.BF16.PACK_AB R22, R14, R13 ;  /* 0x0000000d0e16723e */ /* 0x000fc600000010ff */
[----:B------:R-:W4:Y:S01]  /*6a280*/  LDL.LU R14, [R1+0x1574] ;  /* 0x00157400010e7983 */ /* 0x000f220000300800 */
[----:B------:R-:W-:-:S03]  /*6a290*/  F2FP.BF16.PACK_AB R19, R7, R29 ;  /* 0x0000001d0713723e */ /* 0x000fc600000010ff */
[----:B------:R-:W4:Y:S04]  /*6a2a0*/  LDL.LU R7, [R1+0x1580] ;  /* 0x0015800001077983 */ /* 0x000f280000300800 */
[----:B------:R-:W4:Y:S01]  /*6a2b0*/  LDL.LU R29, [R1+0x157c] ;  /* 0x00157c00011d7983 */ /* 0x000f220000300800 */
[C---:B------:R-:W-:Y:S02]  /*6a2c0*/  IMAD R2, R0.reuse, 0x3ae, RZ ;  /* 0x000003ae00027824 */ /* 0x040fe400078e02ff */
[----:B------:R-:W-:-:S03]  /*6a2d0*/  IMAD R23, R0, 0x1d7, RZ ;  /* 0x000001d700177824 */ /* 0x000fc600078e02ff */
[----:B0-----:R-:W-:Y:S01]  /*6a2e0*/  IADD3 R4, P5, R2, R8, RZ ;  /* 0x0000000802047210 */ /* 0x001fe20007fbe0ff */
[----:B------:R-:W-:-:S03]  /*6a2f0*/  IMAD R3, R0, 0x3b0, RZ ;  /* 0x000003b000037824 */ /* 0x000fc600078e02ff */
[----:B------:R-:W-:Y:S01]  /*6a300*/  LEA.HI.X.SX32 R5, R23, R9, 0x1, P5 ;  /* 0x0000000917057211 */ /* 0x000fe200028f0eff */
[----:B------:R-:W-:-:S04]  /*6a310*/  IMAD R13, R0, 0x1d8, RZ ;  /* 0x000001d8000d7824 */ /* 0x000fc800078e02ff */
[----:B------:R0:W-:Y:S02]  /*6a320*/  STL.64 [R1+0x428], R4 ;  /* 0x0004280401007387 */ /* 0x0001e40000100a00 */
[----:B0-----:R-:W-:Y:S02]  /*6a330*/  IADD3 R4, P5, R3, R8, RZ ;  /* 0x0000000803047210 */ /* 0x001fe40007fbe0ff */
[----:B------:R-:W-:Y:S02]  /*6a340*/  F2FP.BF16.PACK_AB R23, R10, R15 ;  /* 0x0000000f0a17723e */ /* 0x000fe400000010ff */
[----:B------:R-:W-:Y:S01]  /*6a350*/  LEA.HI.X.SX32 R5, R13, R9, 0x1, P5 ;  /* 0x000000090d057211 */ /* 0x000fe200028f0eff */
[----:B------:R0:W-:Y:S04]  /*6a360*/  STS.128 [R11+0x200], R16 ;  /* 0x000200100b007388 */ /* 0x0001e80000000c00 */
[----:B------:R-:W-:Y:S04]  /*6a370*/  STL.64 [R1+0x420], R4 ;  /* 0x0004200401007387 */ /* 0x000fe80000100a00 */
[----:B------:R1:W-:Y:S04]  /*6a380*/  STS.128 [R11+0x280], R20 ;  /* 0x000280140b007388 */ /* 0x0003e80000000c00 */
[----:B0-----:R-:W4:Y:S01]  /*6a390*/  LDL.LU R18, [R1+0x15a4] ;  /* 0x0015a40001127983 */ /* 0x001f220000300800 */
[----:B------:R-:W-:-:S03]  /*6a3a0*/  IMAD R2, R0, 0x3b2, RZ ;  /* 0x000003b200027824 */ /* 0x000fc600078e02ff */
[----:B-1----:R-:W4:Y:S04]  /*6a3b0*/  LDL.LU R23, [R1+0x15a8] ;  /* 0x0015a80001177983 */ /* 0x002f280000300800 */
[----:B------:R-:W4:Y:S04]  /*6a3c0*/  LDL.LU R10, [R1+0x15b0] ;  /* 0x0015b000010a7983 */ /* 0x000f280000300800 */
[----:B------:R-:W4:Y:S01]  /*6a3d0*/  LDL.LU R13, [R1+0x15ac] ;  /* 0x0015ac00010d7983 */ /* 0x000f220000300800 */
[----:B------:R-:W-:Y:S01]  /*6a3e0*/  IMAD R24, R0, 0x1d9, RZ ;  /* 0x000001d900187824 */ /* 0x000fe200078e02ff */
[----:B------:R-:W-:Y:S01]  /*6a3f0*/  IADD3 R4, P5, R2, R8, RZ ;  /* 0x0000000802047210 */ /* 0x000fe20007fbe0ff */
[----:B------:R-:W-:-:S03]  /*6a400*/  IMAD R3, R0, 0x3b4, RZ ;  /* 0x000003b400037824 */ /* 0x000fc600078e02ff */
[----:B------:R-:W-:Y:S01]  /*6a410*/  LEA.HI.X.SX32 R5, R24, R9, 0x1, P5 ;  /* 0x0000000918057211 */ /* 0x000fe200028f0eff */
[----:B------:R-:W-:-:S04]  /*6a420*/  IMAD R15, R0, 0x1da, RZ ;  /* 0x000001da000f7824 */ /* 0x000fc800078e02ff */
[----:B------:R0:W-:Y:S02]  /*6a430*/  STL.64 [R1+0x418], R4 ;  /* 0x0004180401007387 */ /* 0x0001e40000100a00 */
[----:B0-----:R-:W-:-:S04]  /*6a440*/  IADD3 R4, P5, R3, R8, RZ ;  /* 0x0000000803047210 */ /* 0x001fc80007fbe0ff */
[----:B------:R-:W-:-:S05]  /*6a450*/  LEA.HI.X.SX32 R5, R15, R9, 0x1, P5 ;  /* 0x000000090f057211 */ /* 0x000fca00028f0eff */
[----:B------:R0:W-:Y:S04]  /*6a460*/  STL.64 [R1+0x400], R4 ;  /* 0x0004000401007387 */ /* 0x0001e80000100a00 */
[----:B------:R-:W4:Y:S04]  /*6a470*/  LDL.LU R19, [R1+0x15b8] ;  /* 0x0015b80001137983 */ /* 0x000f280000300800 */
[----:B------:R-:W4:Y:S01]  /*6a480*/  LDL.LU R15, [R1+0x15b4] ;  /* 0x0015b400010f7983 */ /* 0x000f220000300800 */
[C---:B------:R-:W-:Y:S02]  /*6a490*/  IMAD R2, R0.reuse, 0x3b6, RZ ;  /* 0x000003b600027824 */ /* 0x040fe400078e02ff */
[----:B------:R-:W-:-:S03]  /*6a4a0*/  IMAD R16, R0, 0x1db, RZ ;  /* 0x000001db00107824 */ /* 0x000fc600078e02ff */
[----:B0-----:R-:W-:-:S04]  /*6a4b0*/  IADD3 R4, P5, R2, R8, RZ ;  /* 0x0000000802047210 */ /* 0x001fc80007fbe0ff */
[----:B------:R-:W-:Y:S02]  /*6a4c0*/  LEA.HI.X.SX32 R5, R16, R9, 0x1, P5 ;  /* 0x0000000910057211 */ /* 0x000fe400028f0eff */
[----:B--2---:R-:W-:Y:S02]  /*6a4d0*/  F2FP.BF16.PACK_AB R24, R26, R27 ;  /* 0x0000001b1a18723e */ /* 0x004fe400000010ff */
[----:B---3--:R-:W-:Y:S02]  /*6a4e0*/  F2FP.BF16.PACK_AB R25, R12, R28 ;  /* 0x0000001c0c19723e */ /* 0x008fe400000010ff */
[----:B------:R-:W2:Y:S04]  /*6a4f0*/  LDL.LU R12, [R1+0x15c0] ;  /* 0x0015c000010c7983 */ /* 0x000ea80000300800 */
[----:B------:R-:W2:Y:S01]  /*6a500*/  LDL.LU R28, [R1+0x15bc] ;  /* 0x0015bc00011c7983 */ /* 0x000ea20000300800 */
[----:B----4-:R-:W-:-:S03]  /*6a510*/  F2FP.BF16.PACK_AB R26, R6, R14 ;  /* 0x0000000e061a723e */ /* 0x010fc600000010ff */
[----:B------:R-:W3:Y:S04]  /*6a520*/  LDL.LU R6, [R1+0x15e8] ;  /* 0x0015e80001067983 */ /* 0x000ee80000300800 */
[----:B------:R0:W-:Y:S04]  /*6a530*/  STL.64 [R1+0x3f8], R4 ;  /* 0x0003f80401007387 */ /* 0x0001e80000100a00 */
[----:B------:R-:W3:Y:S01]  /*6a540*/  LDL.LU R14, [R1+0x15e4] ;  /* 0x0015e400010e7983 */ /* 0x000ee20000300800 */
[----:B------:R-:W-:-:S03]  /*6a550*/  F2FP.BF16.PACK_AB R27, R7, R29 ;  /* 0x0000001d071b723e */ /* 0x000fc600000010ff */
[----:B0-----:R-:W4:Y:S04]  /*6a560*/  LDL.LU R4, [R1+0x15f0] ;  /* 0x0015f00001047983 */ /* 0x001f280000300800 */
[----:B------:R-:W4:Y:S01]  /*6a570*/  LDL.LU R29, [R1+0x15ec] ;  /* 0x0015ec00011d7983 */ /* 0x000f220000300800 */
[C---:B------:R-:W-:Y:S02]  /*6a580*/  IMAD R3, R0.reuse, 0x3b8, RZ ;  /* 0x000003b800037824 */ /* 0x040fe400078e02ff */
[----:B------:R-:W-:Y:S01]  /*6a590*/  IMAD R7, R0, 0x1dc, RZ ;  /* 0x000001dc00077824 */ /* 0x000fe200078e02ff */
[----:B------:R-:W4:Y:S02]  /*6a5a0*/  LDL.LU R5, [R1+0x15f8] ;  /* 0x0015f80001057983 */ /* 0x000f240000300800 */
[----:B------:R-:W-:-:S04]  /*6a5b0*/  IADD3 R20, P5, R3, R8, RZ ;  /* 0x0000000803147210 */ /* 0x000fc80007fbe0ff */
[----:B------:R-:W-:Y:S02]  /*6a5c0*/  LEA.HI.X.SX32 R21, R7, R9, 0x1, P5 ;  /* 0x0000000907157211 */ /* 0x000fe400028f0eff */
[----:B------:R-:W4:Y:S01]  /*6a5d0*/  LDL.LU R7, [R1+0x15f4] ;  /* 0x0015f40001077983 */ /* 0x000f220000300800 */
[C---:B------:R-:W-:Y:S02]  /*6a5e0*/  IMAD R2, R0.reuse, 0x3ba, RZ ;  /* 0x000003ba00027824 */ /* 0x040fe400078e02ff */
[----:B------:R-:W-:Y:S01]  /*6a5f0*/  IMAD R17, R0, 0x1dd, RZ ;  /* 0x000001dd00117824 */ /* 0x000fe200078e02ff */
[----:B------:R0:W-:Y:S02]  /*6a600*/  STL.64 [R1+0x3f0], R20 ;  /* 0x0003f01401007387 */ /* 0x0001e40000100a00 */
[----:B0-----:R-:W-:-:S04]  /*6a610*/  IADD3 R20, P5, R2, R8, RZ ;  /* 0x0000000802147210 */ /* 0x001fc80007fbe0ff */
[----:B------:R-:W-:Y:S01]  /*6a620*/  LEA.HI.X.SX32 R21, R17, R9, 0x1, P5 ;  /* 0x0000000911157211 */ /* 0x000fe200028f0eff */
[----:B------:R-:W-:Y:S01]  /*6a630*/  IMAD R3, R0, 0x3bc, RZ ;  /* 0x000003bc00037824 */ /* 0x000fe200078e02ff */
[----:B------:R-:W-:Y:S02]  /*6a640*/  F2FP.BF16.PACK_AB R17, R10, R13 ;  /* 0x0000000d0a11723e */ /* 0x000fe400000010ff */
[----:B------:R-:W4:Y:S04]  /*6a650*/  LDL.LU R10, [R1+0x1600] ;  /* 0x00160000010a7983 */ /* 0x000f280000300800 */
[----:B------:R-:W-:Y:S04]  /*6a660*/  STL.64 [R1+0x3e8], R20 ;  /* 0x0003e81401007387 */ /* 0x000fe80000100a00 */
[----:B------:R-:W4:Y:S01]  /*6a670*/  LDL.LU R13, [R1+0x15fc] ;  /* 0x0015fc00010d7983 */ /* 0x000f220000300800 */
[----:B------:R-:W-:Y:S01]  /*6a680*/  F2FP.BF16.PACK_AB R16, R23, R18 ;  /* 0x000000121710723e */ /* 0x000fe200000010ff */
[C---:B------:R-:W-:Y:S01]  /*6a690*/  IMAD R23, R0.reuse, 0x1de, RZ ;  /* 0x000001de00177824 */ /* 0x040fe200078e02ff */
[----:B------:R-:W-:Y:S01]  /*6a6a0*/  IADD3 R2, P5, R3, R8, RZ ;  /* 0x0000000803027210 */ /* 0x000fe20007fbe0ff */
[----:B------:R-:W-:Y:S01]  /*6a6b0*/  IMAD R18, R0, 0x3be, RZ ;  /* 0x000003be00127824 */ /* 0x000fe200078e02ff */
[----:B------:R0:W-:Y:S02]  /*6a6c0*/  STS.128 [R11+0x300], R24 ;  /* 0x000300180b007388 */ /* 0x0001e40000000c00 */
[----:B------:R-:W-:-:S02]  /*6a6d0*/  LEA.HI.X.SX32 R3, R23, R9, 0x1, P5 ;  /* 0x0000000917037211 */ /* 0x000fc400028f0eff */
[----:B------:R1:W-:Y:S04]  /*6a6e0*/  STL [R1+0x180c], R2 ;  /* 0x00180c0201007387 */ /* 0x0003e80000100800 */
[----:B------:R1:W-:Y:S01]  /*6a6f0*/  STL [R1+0x1808], R3 ;  /* 0x0018080301007387 */ /* 0x0003e20000100800 */
[----:B0-----:R-:W-:Y:S02]  /*6a700*/  IADD3 R24, P5, R18, R8, RZ ;  /* 0x0000000812187210 */ /* 0x001fe40007fbe0ff */
[----:B------:R-:W-:Y:S01]  /*6a710*/  F2FP.BF16.PACK_AB R18, R19, R15 ;  /* 0x0000000f1312723e */ /* 0x000fe200000010ff */
[C---:B------:R-:W-:Y:S02]  /*6a720*/  IMAD R22, R0.reuse, 0x1df, RZ ;  /* 0x000001df00167824 */ /* 0x040fe400078e02ff */
[----:B------:R-:W-:-:S02]  /*6a730*/  IMAD R20, R0, 0x3c0, RZ ;  /* 0x000003c000147824 */ /* 0x000fc400078e02ff */
[----:B------:R-:W-:Y:S01]  /*6a740*/  IMAD R15, R0, 0x1e0, RZ ;  /* 0x000001e0000f7824 */ /* 0x000fe200078e02ff */
[----:B------:R-:W-:Y:S02]  /*6a750*/  LEA.HI.X.SX32 R25, R22, R9, 0x1, P5 ;  /* 0x0000000916197211 */ /* 0x000fe400028f0eff */
[----:B-1----:R-:W-:Y:S01]  /*6a760*/  IADD3 R2, P5, R20, R8, RZ ;  /* 0x0000000814027210 */ /* 0x002fe20007fbe0ff */
[----:B------:R-:W-:-:S03]  /*6a770*/  IMAD R21, R0, 0x3c2, RZ ;  /* 0x000003c200157824 */ /* 0x000fc600078e02ff */
[----:B------:R-:W-:Y:S02]  /*6a780*/  LEA.HI.X.SX32 R3, R15, R9, 0x1, P5 ;  /* 0x000000090f037211 */ /* 0x000fe400028f0eff */
[----:B--2---:R-:W-:Y:S02]  /*6a790*/  F2FP.BF16.PACK_AB R19, R12, R28 ;  /* 0x0000001c0c13723e */ /* 0x004fe400000010ff */
[----:B------:R-:W2:Y:S04]  /*6a7a0*/  LDL.LU R12, [R1+0x1624] ;  /* 0x00162400010c7983 */ /* 0x000ea80000300800 */
[----:B------:R-:W2:Y:S04]  /*6a7b0*/  LDL.LU R28, [R1+0x161c] ;  /* 0x00161c00011c7983 */ /* 0x000ea80000300800 */
[----:B------:R-:W-:Y:S04]  /*6a7c0*/  STL.64 [R1+0x3e0], R24 ;  /* 0x0003e01801007387 */ /* 0x000fe80000100a00 */
[----:B------:R0:W-:Y:S01]  /*6a7d0*/  STL.64 [R1+0x3d8], R2 ;  /* 0x0003d80201007387 */ /* 0x0001e20000100a00 */
[----:B---3--:R-:W-:-:S03]  /*6a7e0*/  F2FP.BF16.PACK_AB R20, R6, R14 ;  /* 0x0000000e0614723e */ /* 0x008fc600000010ff */
[----:B------:R-:W3:Y:S04]  /*6a7f0*/  LDL.LU R6, [R1+0x1630] ;  /* 0x0016300001067983 */ /* 0x000ee80000300800 */
[----:B------:R-:W3:Y:S01]  /*6a800*/  LDL.LU R14, [R1+0x162c] ;  /* 0x00162c00010e7983 */ /* 0x000ee20000300800 */
[----:B0-----:R-:W-:-:S03]  /*6a810*/  IADD3 R2, P5, R21, R8, RZ ;  /* 0x0000000815027210 */ /* 0x001fc60007fbe0ff */
[----:B------:R-:W3:Y:S01]  /*6a820*/  LDL.LU R15, [R1+0x1638] ;  /* 0x00163800010f7983 */ /* 0x000ee20000300800 */
[----:B----4-:R-:W-:-:S03]  /*6a830*/  F2FP.BF16.PACK_AB R21, R4, R29 ;  /* 0x0000001d0415723e */ /* 0x010fc600000010ff */
[----:B------:R-:W4:Y:S01]  /*6a840*/  LDL.LU R29, [R1+0x1634] ;  /* 0x00163400011d7983 */ /* 0x000f220000300800 */
[C---:B------:R-:W-:Y:S01]  /*6a850*/  IMAD R25, R0.reuse, 0x1e1, RZ ;  /* 0x000001e100197824 */ /* 0x040fe200078e02ff */
[----:B------:R-:W-:Y:S02]  /*6a860*/  F2FP.BF16.PACK_AB R22, R5, R7 ;  /* 0x000000070516723e */ /* 0x000fe400000010ff */
[----:B------:R-:W4:Y:S04]  /*6a870*/  LDL.LU R5, [R1+0x1640] ;  /* 0x0016400001057983 */ /* 0x000f280000300800 */
[----:B------:R-:W4:Y:S01]  /*6a880*/  LDL.LU R7, [R1+0x163c] ;  /* 0x00163c0001077983 */ /* 0x000f220000300800 */
[----:B------:R-:W-:Y:S01]  /*6a890*/  LEA.HI.X.SX32 R3, R25, R9, 0x1, P5 ;  /* 0x0000000919037211 */ /* 0x000fe200028f0eff */
[----:B------:R-:W-:-:S02]  /*6a8a0*/  IMAD R23, R0, 0x3c4, RZ ;  /* 0x000003c400177824 */ /* 0x000fc400078e02ff */
[----:B------:R-:W-:Y:S02]  /*6a8b0*/  IMAD R4, R0, 0x1e2, RZ ;  /* 0x000001e200047824 */ /* 0x000fe400078e02ff */
[----:B------:R0:W-:Y:S02]  /*6a8c0*/  STL.64 [R1+0x3d0], R2 ;  /* 0x0003d00201007387 */ /* 0x0001e40000100a00 */
[----:B0-----:R-:W-:-:S04]  /*6a8d0*/  IADD3 R2, P5, R23, R8, RZ ;  /* 0x0000000817027210 */ /* 0x001fc80007fbe0ff */
[----:B------:R-:W-:Y:S01]  /*6a8e0*/  LEA.HI.X.SX32 R3, R4, R9, 0x1, P5 ;  /* 0x0000000904037211 */ /* 0x000fe200028f0eff */
[----:B------:R-:W-:Y:S01]  /*6a8f0*/  IMAD R24, R0, 0x3c6, RZ ;  /* 0x000003c600187824 */ /* 0x000fe200078e02ff */
[----:B------:R-:W-:Y:S02]  /*6a900*/  F2FP.BF16.PACK_AB R23, R10, R13 ;  /* 0x0000000d0a17723e */ /* 0x000fe400000010ff */
[----:B------:R-:W4:Y:S04]  /*6a910*/  LDL.LU R13, [R1+0x1668] ;  /* 0x00166800010d7983 */ /* 0x000f280000300800 */
[----:B------:R-:W4:Y:S01]  /*6a920*/  LDL.LU R4, [R1+0x1664] ;  /* 0x0016640001047983 */ /* 0x000f220000300800 */
[----:B------:R-:W-:-:S03]  /*6a930*/  IMAD R26, R0, 0x1e3, RZ ;  /* 0x000001e3001a7824 */ /* 0x000fc600078e02ff */
[----:B------:R0:W-:Y:S01]  /*6a940*/  STL.64 [R1+0x408], R2 ;  /* 0x0004080201007387 */ /* 0x0001e20000100a00 */
[----:B------:R-:W-:Y:S01]  /*6a950*/  IMAD R25, R0, 0x3c8, RZ ;  /* 0x000003c800197824 */ /* 0x000fe200078e02ff */
[----:B0-----:R-:W-:-:S04]  /*6a960*/  IADD3 R2, P5, R24, R8, RZ ;  /* 0x0000000818027210 */ /* 0x001fc80007fbe0ff */
[----:B------:R-:W-:Y:S01]  /*6a970*/  LEA.HI.X.SX32 R3, R26, R9, 0x1, P5 ;  /* 0x000000091a037211 */ /* 0x000fe200028f0eff */
[----:B------:R-:W-:Y:S04]  /*6a980*/  STS.128 [R11+0x380], R16 ;  /* 0x000380100b007388 */ /* 0x000fe80000000c00 */
[----:B------:R0:W-:Y:S04]  /*6a990*/  STL.64 [R1+0x410], R2 ;  /* 0x0004100201007387 */ /* 0x0001e80000100a00 */
[----:B------:R1:W-:Y:S01]  /*6a9a0*/  STS.128 [R11+0x400], R20 ;  /* 0x000400140b007388 */ /* 0x0003e20000000c00 */
[----:B0-----:R-:W-:-:S03]  /*6a9b0*/  IADD3 R2, P5, R25, R8, RZ ;  /* 0x0000000819027210 */ /* 0x001fc60007fbe0ff */
[----:B-1----:R-:W4:Y:S04]  /*6a9c0*/  LDL.LU R20, [R1+0x1688] ;  /* 0x0016880001147983 */ /* 0x002f280000300800 */
[----:B------:R-:W4:Y:S04]  /*6a9d0*/  LDL.LU R22, [R1+0x1684] ;  /* 0x0016840001167983 */ /* 0x000f280000300800 */
[----:B------:R-:W4:Y:S04]  /*6a9e0*/  LDL.LU R23, [R1+0x1670] ;  /* 0x0016700001177983 */ /* 0x000f280000300800 */
[----:B------:R-:W4:Y:S01]  /*6a9f0*/  LDL.LU R10, [R1+0x166c] ;  /* 0x00166c00010a7983 */ /* 0x000f220000300800 */
[----:B--2---:R-:W-:Y:S01]  /*6aa00*/  F2FP.BF16.PACK_AB R24, R12, R28 ;  /* 0x0000001c0c18723e */ /* 0x004fe200000010ff */
[----:B------:R-:W-:-:S02]  /*6aa10*/  IMAD R28, R0, 0x1e4, RZ ;  /* 0x000001e4001c7824 */ /* 0x000fc400078e02ff */
[----:B------:R-:W2:Y:S03]  /*6aa20*/  LDL.LU R12, [R1+0x1690] ;  /* 0x00169000010c7983 */ /* 0x000ea60000300800 */
[----:B------:R-:W-:-:S05]  /*6aa30*/  LEA.HI.X.SX32 R3, R28, R9, 0x1, P5 ;  /* 0x000000091c037211 */ /* 0x000fca00028f0eff */
[----:B------:R0:W-:Y:S04]  /*6aa40*/  STL.64 [R1+0x398], R2 ;  /* 0x0003980201007387 */ /* 0x0001e80000100a00 */
[----:B------:R-:W2:Y:S01]  /*6aa50*/  LDL.LU R28, [R1+0x168c] ;  /* 0x00168c00011c7983 */ /* 0x000ea20000300800 */
[----:B---3--:R-:W-:-:S03]  /*6aa60*/  F2FP.BF16.PACK_AB R25, R6, R14 ;  /* 0x0000000e0619723e */ /* 0x008fc600000010ff */
[----:B------:R-:W3:Y:S01]  /*6aa70*/  LDL.LU R6, [R1+0x1678] ;  /* 0x0016780001067983 */ /* 0x000ee20000300800 */
[----:B----4-:R-:W-:-:S03]  /*6aa80*/  F2FP.BF16.PACK_AB R26, R15, R29 ;  /* 0x0000001d0f1a723e */ /* 0x010fc600000010ff */
[----:B------:R-:W3:Y:S01]  /*6aa90*/  LDL.LU R29, [R1+0x1674] ;  /* 0x00167400011d7983 */ /* 0x000ee20000300800 */
[C---:B------:R-:W-:Y:S02]  /*6aaa0*/  IMAD R16, R0.reuse, 0x3ca, RZ ;  /* 0x000003ca00107824 */ /* 0x040fe400078e02ff */
[----:B------:R-:W-:-:S03]  /*6aab0*/  IMAD R18, R0, 0x1e5, RZ ;  /* 0x000001e500127824 */ /* 0x000fc600078e02ff */
[----:B0-----:R-:W-:Y:S01]  /*6aac0*/  IADD3 R2, P5, R16, R8, RZ ;  /* 0x0000000810027210 */ /* 0x001fe20007fbe0ff */
[----:B------:R-:W-:-:S03]  /*6aad0*/  IMAD R17, R0, 0x3cc, RZ ;  /* 0x000003cc00117824 */ /* 0x000fc600078e02ff */
[----:B------:R-:W-:Y:S02]  /*6aae0*/  LEA.HI.X.SX32 R3, R18, R9, 0x1, P5 ;  /* 0x0000000912037211 */ /* 0x000fe400028f0eff */
[----:B------:R-:W-:Y:S01]  /*6aaf0*/  F2FP.BF16.PACK_AB R27, R5, R7 ;  /* 0x00000007051b723e */ /* 0x000fe200000010ff */
[----:B------:R-:W-:Y:S02]  /*6ab00*/  IMAD R7, R0, 0x1e6, RZ ;  /* 0x000001e600077824 */ /* 0x000fe400078e02ff */
[----:B------:R0:W-:Y:S04]  /*6ab10*/  STL.64 [R1+0x390], R2 ;  /* 0x0003900201007387 */ /* 0x0001e80000100a00 */
[----:B------:R-:W4:Y:S04]  /*6ab20*/  LDL.LU R14, [R1+0x1698] ;  /* 0x00169800010e7983 */ /* 0x000f280000300800 */
[----:B------:R-:W4:Y:S01]  /*6ab30*/  LDL.LU R15, [R1+0x1694] ;  /* 0x00169400010f7983 */ /* 0x000f220000300800 */
[----:B0-----:R-:W-:-:S03]  /*6ab40*/  IADD3 R2, P5, R17, R8, RZ ;  /* 0x0000000811027210 */ /* 0x001fc60007fbe0ff */
[----:B------:R-:W4:Y:S01]  /*6ab50*/  LDL.LU R5, [R1+0x1680] ;  /* 0x0016800001057983 */ /* 0x000f220000300800 */
[----:B------:R-:W-:-:S03]  /*6ab60*/  LEA.HI.X.SX32 R3, R7, R9, 0x1, P5 ;  /* 0x0000000907037211 */ /* 0x000fc600028f0eff */
[----:B------:R-:W4:Y:S01]  /*6ab70*/  LDL.LU R7, [R1+0x167c] ;  /* 0x00167c0001077983 */ /* 0x000f220000300800 */
[----:B------:R-:W-:-:S03]  /*6ab80*/  IMAD R16, R0, 0x3ce, RZ ;  /* 0x000003ce00107824 */ /* 0x000fc600078e02ff */
[----:B------:R0:W-:Y:S02]  /*6ab90*/  STL.64 [R1+0x3a8], R2 ;  /* 0x0003a80201007387 */ /* 0x0001e40000100a00 */
[----:B0-----:R-:W-:Y:S02]  /*6aba0*/  IADD3 R2, P5, R16, R8, RZ ;  /* 0x0000000810027210 */ /* 0x001fe40007fbe0ff */
[----:B------:R-:W-:Y:S02]  /*6abb0*/  F2FP.BF16.PACK_AB R16, R13, R4 ;  /* 0x000000040d10723e */ /* 0x000fe400000010ff */
[----:B------:R-:W4:Y:S04]  /*6abc0*/  LDL.LU R13, [R1+0x16a0] ;  /* 0x0016a000010d7983 */ /* 0x000f280000300800 */
[----:B------:R-:W4:Y:S01]  /*6abd0*/  LDL.LU R4, [R1+0x169c] ;  /* 0x00169c0001047983 */ /* 0x000f220000300800 */
[----:B------:R-:W-:-:S02]  /*6abe0*/  IMAD R19, R0, 0x1e7, RZ ;  /* 0x000001e700137824 */ /* 0x000fc400078e02ff */
[----:B------:R-:W-:-:S03]  /*6abf0*/  IMAD R18, R0, 0x3d0, RZ ;  /* 0x000003d000127824 */ /* 0x000fc600078e02ff */
[----:B------:R-:W-:Y:S01]  /*6ac00*/  LEA.HI.X.SX32 R3, R19, R9, 0x1, P5 ;  /* 0x0000000913037211 */ /* 0x000fe200028f0eff */
[----:B------:R-:W-:-:S04]  /*6ac10*/  IMAD R21, R0, 0x1e8, RZ ;  /* 0x000001e800157824 */ /* 0x000fc800078e02ff */
[----:B------:R0:W-:Y:S01]  /*6ac20*/  STL.64 [R1+0x3c8], R2 ;  /* 0x0003c80201007387 */ /* 0x0001e20000100a00 */
[----:B------:R-:W-:Y:S01]  /*6ac30*/  IMAD R17, R0, 0x3d2, RZ ;  /* 0x000003d200117824 */ /* 0x000fe200078e02ff */
[----:B0-----:R-:W-:-:S04]  /*6ac40*/  IADD3 R2, P5, R18, R8, RZ ;  /* 0x0000000812027210 */ /* 0x001fc80007fbe0ff */
[----:B------:R-:W-:-:S05]  /*6ac50*/  LEA.HI.X.SX32 R3, R21, R9, 0x1, P5 ;  /* 0x0000000915037211 */ /* 0x000fca00028f0eff */
[----:B------:R0:W-:Y:S01]  /*6ac60*/  STL.64 [R1+0x388], R2 ;  /* 0x0003880201007387 */ /* 0x0001e20000100a00 */
[----:B------:R-:W-:Y:S01]  /*6ac70*/  IMAD R18, R0, 0x3d4, RZ ;  /* 0x000003d400127824 */ /* 0x000fe200078e02ff */
[----:B------:R-:W-:Y:S02]  /*6ac80*/  F2FP.BF16.PACK_AB R20, R20, R22 ;  /* 0x000000161414723e */ /* 0x000fe400000010ff */
[----:B0-----:R-:W-:Y:S01]  /*6ac90*/  IADD3 R2, P5, R17, R8, RZ ;  /* 0x0000000811027210 */ /* 0x001fe20007fbe0ff */
[----:B------:R-:W-:Y:S01]  /*6aca0*/  IMAD R22, R0, 0x1e9, RZ ;  /* 0x000001e900167824 */ /* 0x000fe200078e02ff */
[----:B------:R-:W-:Y:S02]  /*6acb0*/  F2FP.BF16.PACK_AB R17, R23, R10 ;  /* 0x0000000a1711723e */ /* 0x000fe400000010ff */
[----:B------:R-:W4:Y:S02]  /*6acc0*/  LDL.LU R10, [R1+0x94c] ;  /* 0x00094c00010a7983 */ /* 0x000f240000300800 */
[----:B------:R-:W-:-:S02]  /*6acd0*/  LEA.HI.X.SX32 R3, R22, R9, 0x1, P5 ;  /* 0x0000000916037211 */ /* 0x000fc400028f0eff */
[----:B--2---:R-:W-:Y:S02]  /*6ace0*/  F2FP.BF16.PACK_AB R21, R12, R28 ;  /* 0x0000001c0c15723e */ /* 0x004fe400000010ff */
[----:B------:R-:W2:Y:S01]  /*6acf0*/  LDL.LU R12, [R1+0x172c] ;  /* 0x00172c00010c7983 */ /* 0x000ea20000300800 */
[----:B------:R-:W-:-:S03]  /*6ad00*/  IMAD R28, R0, 0x1ea, RZ ;  /* 0x000001ea001c7824 */ /* 0x000fc600078e02ff */
[----:B------:R0:W-:Y:S02]  /*6ad10*/  STL.64 [R1+0x380], R2 ;  /* 0x0003800201007387 */ /* 0x0001e40000100a00 */
[----:B0-----:R-:W-:Y:S02]  /*6ad20*/  IADD3 R2, P5, R18, R8, RZ ;  /* 0x0000000812027210 */ /* 0x001fe40007fbe0ff */
[----:B---3--:R-:W-:Y:S02]  /*6ad30*/  F2FP.BF16.PACK_AB R18, R6, R29 ;  /* 0x0000001d0612723e */ /* 0x008fe400000010ff */
[----:B------:R-:W-:Y:S01]  /*6ad40*/  LEA.HI.X.SX32 R3, R28, R9, 0x1, P5 ;  /* 0x000000091c037211 */ /* 0x000fe200028f0eff */
[----:B------:R-:W3:Y:S04]  /*6ad50*/  LDL.LU R29, [R1+0x16a8] ;  /* 0x0016a800011d7983 */ /* 0x000ee80000300800 */
[----:B------:R-:W3:Y:S01]  /*6ad60*/  LDL.LU R28, [R1+0x16a4] ;  /* 0x0016a400011c7983 */ /* 0x000ee20000300800 */
[----:B------:R-:W-:-:S03]  /*6ad70*/  IMAD R19, R0, 0x3d6, RZ ;  /* 0x000003d600137824 */ /* 0x000fc600078e02ff */
[----:B------:R0:W-:Y:S01]  /*6ad80*/  STL.64 [R1+0x3a0], R2 ;  /* 0x0003a00201007387 */ /* 0x0001e20000100a00 */
[----:B----4-:R-:W-:-:S03]  /*6ad90*/  F2FP.BF16.PACK_AB R22, R14, R15 ;  /* 0x0000000f0e16723e */ /* 0x010fc600000010ff */
[----:B------:R-:W4:Y:S04]  /*6ada0*/  LDL.LU R6, [R1+0x16b0] ;  /* 0x0016b00001067983 */ /* 0x000f280000300800 */
[----:B------:R-:W4:Y:S01]  /*6adb0*/  LDL.LU R14, [R1+0x16ac] ;  /* 0x0016ac00010e7983 */ /* 0x000f220000300800 */
[----:B0-----:R-:W-:-:S03]  /*6adc0*/  IADD3 R2, P5, R19, R8, RZ ;  /* 0x0000000813027210 */ /* 0x001fc60007fbe0ff */
[----:B------:R-:W4:Y:S01]  /*6add0*/  LDL.LU R15, [R1+0x948] ;  /* 0x00094800010f7983 */ /* 0x000f220000300800 */
[----:B------:R-:W-:-:S03]  /*6ade0*/  F2FP.BF16.PACK_AB R19, R5, R7 ;  /* 0x000000070513723e */ /* 0x000fc600000010ff */
[----:B------:R0:W-:Y:S04]  /*6adf0*/  STS.128 [R11+0x480], R24 ;  /* 0x000480180b007388 */ /* 0x0001e80000000c00 */
[----:B------:R-:W4:Y:S01]  /*6ae00*/  LDL.LU R7, [R1+0x1724] ;  /* 0x0017240001077983 */ /* 0x000f220000300800 */
[C---:B------:R-:W-:Y:S02]  /*6ae10*/  IMAD R23, R0.reuse, 0x3d8, RZ ;  /* 0x000003d800177824 */ /* 0x040fe400078e02ff */
[----:B0-----:R-:W-:-:S05]  /*6ae20*/  IMAD R25, R0, 0x1eb, RZ ;  /* 0x000001eb00197824 */ /* 0x001fca00078e02ff */
[----:B------:R-:W-:Y:S01]  /*6ae30*/  LEA.HI.X.SX32 R3, R25, R9, 0x1, P5 ;  /* 0x0000000919037211 */ /* 0x000fe200028f0eff */
[----:B------:R-:W-:-:S04]  /*6ae40*/  IMAD R5, R0, 0x1ec, RZ ;  /* 0x000001ec00057824 */ /* 0x000fc800078e02ff */
[----:B------:R0:W-:Y:S02]  /*6ae50*/  STL.64 [R1+0x3c0], R2 ;  /* 0x0003c00201007387 */ /* 0x0001e40000100a00 */
[----:B0-----:R-:W-:Y:S02]  /*6ae60*/  IADD3 R2, P5, R23, R8, RZ ;  /* 0x0000000817027210 */ /* 0x001fe40007fbe0ff */
[----:B------:R-:W-:Y:S02]  /*6ae70*/  F2FP.BF16.PACK_AB R23, R13, R4 ;  /* 0x000000040d17723e */ /* 0x000fe400000010ff */
[----:B------:R-:W4:Y:S01]  /*6ae80*/  LDL.LU R13, [R1+0x16b4] ;  /* 0x0016b400010d7983 */ /* 0x000f220000300800 */
[----:B------:R-:W-:-:S03]  /*6ae90*/  LEA.HI.X.SX32 R3, R5, R9, 0x1, P5 ;  /* 0x0000000905037211 */ /* 0x000fc600028f0eff */
[----:B------:R-:W4:Y:S04]  /*6aea0*/  LDL.LU R4, [R1+0x16c0] ;  /* 0x0016c00001047983 */ /* 0x000f280000300800 */
[----:B------:R-:W4:Y:S01]  /*6aeb0*/  LDL.LU R5, [R1+0x16bc] ;  /* 0x0016bc0001057983 */ /* 0x000f220000300800 */
[C---:B------:R-:W-:Y:S02]  /*6aec0*/  IMAD R24, R0.reuse, 0x3da, RZ ;  /* 0x000003da00187824 */ /* 0x040fe400078e02ff */
[C---:B------:R-:W-:Y:S01]  /*6aed0*/  IMAD R26, R0.reuse, 0x1ed, RZ ;  /* 0x000001ed001a7824 */ /* 0x040fe200078e02ff */
[----:B------:R0:W-:Y:S01]  /*6aee0*/  STL.64 [R1+0x3b8], R2 ;  /* 0x0003b80201007387 */ /* 0x0001e20000100a00 */
[----:B------:R-:W-:-:S03]  /*6aef0*/  IMAD R25, R0, 0x3dc, RZ ;  /* 0x000003dc00197824 */ /* 0x000fc600078e02ff */
[----:B------:R-:W-:Y:S01]  /*6af00*/  STS.128 [R11+0x500], R16 ;  /* 0x000500100b007388 */ /* 0x000fe20000000c00 */
[----:B0-----:R-:W-:-:S03]  /*6af10*/  IADD3 R2, P5, R24, R8, RZ ;  /* 0x0000000818027210 */ /* 0x001fc60007fbe0ff */
[----:B------:R0:W-:Y:S01]  /*6af20*/  STS.128 [R11+0x580], R20 ;  /* 0x000580140b007388 */ /* 0x0001e20000000c00 */
[----:B------:R-:W-:-:S03]  /*6af30*/  LEA.HI.X.SX32 R3, R26, R9, 0x1, P5 ;  /* 0x000000091a037211 */ /* 0x000fc600028f0eff */
[----:B0-----:R-:W4:Y:S04]  /*6af40*/  LDL.LU R23, [R1+0x16b8] ;  /* 0x0016b80001177983 */ /* 0x001f280000300800 */
[----:B------:R0:W-:Y:S04]  /*6af50*/  STL.64 [R1+0x3b0], R2 ;  /* 0x0003b00201007387 */ /* 0x0001e80000100a00 */
[----:B------:R-:W4:Y:S01]  /*6af60*/  LDL.LU R24, [R1+0x944] ;  /* 0x0009440001187983 */ /* 0x000f220000300800 */
[----:B------:R-:W-:Y:S01]  /*6af70*/  IMAD R16, R0, 0x3de, RZ ;  /* 0x000003de00107824 */ /* 0x000fe200078e02ff */
[----:B0-----:R-:W-:Y:S01]  /*6af80*/  IADD3 R2, P5, R25, R8, RZ ;  /* 0x0000000819027210 */ /* 0x001fe20007fbe0ff */
[----:B--2---:R-:W-:-:S02]  /*6af90*/  FFMA R3, R12, 0.69314718246459960938, R10 ;  /* 0x3f3172180c037823 */ /* 0x004fc4000000000a */
[----:B------:R-:W-:-:S03]  /*6afa0*/  IMAD R10, R0, 0x1ee, RZ ;  /* 0x000001ee000a7824 */ /* 0x000fc600078e02ff */
[----:B------:R0:W-:Y:S04]  /*6afb0*/  STL [R1+0x2f0], R3 ;  /* 0x0002f00301007387 */ /* 0x0001e80000100800 */
[----:B------:R-:W2:Y:S01]  /*6afc0*/  LDL.LU R12, [R1+0x1734] ;  /* 0x00173400010c7983 */ /* 0x000ea20000300800 */
[----:B0-----:R-:W-:-:S05]  /*6afd0*/  LEA.HI.X.SX32 R3, R10, R9, 0x1, P5 ;  /* 0x000000090a037211 */ /* 0x001fca00028f0eff */
[----:B------:R0:W-:Y:S02]  /*6afe0*/  STL.64 [R1+0x378], R2 ;  /* 0x0003780201007387 */ /* 0x0001e40000100a00 */
[----:B0-----:R-:W-:Y:S02]  /*6aff0*/  IADD3 R2, P5, R16, R8, RZ ;  /* 0x0000000810027210 */ /* 0x001fe40007fbe0ff */
[----:B---3--:R-:W-:Y:S02]  /*6b000*/  F2FP.BF16.PACK_AB R16, R29, R28 ;  /* 0x0000001c1d10723e */ /* 0x008fe400000010ff */
[----:B------:R-:W3:Y:S04]  /*6b010*/  LDL.LU R29, [R1+0x16c8] ;  /* 0x0016c800011d7983 */ /* 0x000ee80000300800 */
[----:B------:R-:W3:Y:S01]  /*6b020*/  LDL.LU R28, [R1+0x16c4] ;  /* 0x0016c400011c7983 */ /* 0x000ee20000300800 */
[----:B------:R-:W-:-:S05]  /*6b030*/  IMAD R20, R0, 0x1ef, RZ ;  /* 0x000001ef00147824 */ /* 0x000fca00078e02ff */
[----:B------:R-:W-:-:S05]  /*6b040*/  LEA.HI.X.SX32 R3, R20, R9, 0x1, P5 ;  /* 0x0000000914037211 */ /* 0x000fca00028f0eff */
[----:B------:R4:W-:Y:S04]  /*6b050*/  STL.64 [R1+0x370], R2 ;  /* 0x0003700201007387 */ /* 0x0009e80000100a00 */
[----:B------:R-:W3:Y:S04]  /*6b060*/  LDL.LU R27, [R1+0x93c] ;  /* 0x00093c00011b7983 */ /* 0x000ee80000300800 */
[----:B------:R-:W3:Y:S01]  /*6b070*/  LDL.LU R10, [R1+0x1738] ;  /* 0x00173800010a7983 */ /* 0x000ee20000300800 */
[----:B------:R-:W-:Y:S02]  /*6b080*/  IMAD R19, R0, 0x3e0, RZ ;  /* 0x000003e000137824 */ /* 0x000fe400078e02ff */
[----:B----4-:R-:W-:Y:S01]  /*6b090*/  FFMA R3, R7, 0.69314718246459960938, R15 ;  /* 0x3f31721807037823 */ /* 0x010fe2000000000f */
[----:B------:R-:W-:Y:S01]  /*6b0a0*/  F2FP.BF16.PACK_AB R17, R6, R14 ;  /* 0x0000000e0611723e */ /* 0x000fe200000010ff */
[----:B------:R-:W-:-:S03]  /*6b0b0*/  IMAD R26, R0, 0x1f0, RZ ;  /* 0x000001f0001a7824 */ /* 0x000fc600078e02ff */
[----:B------:R0:W-:Y:S01]  /*6b0c0*/  STL [R1+0x2f4], R3 ;  /* 0x0002f40301007387 */ /* 0x0001e20000100800 */
[----:B------:R-:W-:-:S03]  /*6b0d0*/  IADD3 R2, P5, R19, R8, RZ ;  /* 0x0000000813027210 */ /* 0x000fc60007fbe0ff */
[----:B------:R-:W4:Y:S04]  /*6b0e0*/  LDL.LU R6, [R1+0x16d0] ;  /* 0x0016d00001067983 */ /* 0x000f280000300800 */
[----:B------:R-:W4:Y:S01]  /*6b0f0*/  LDL.LU R14, [R1+0x16cc] ;  /* 0x0016cc00010e7983 */ /* 0x000f220000300800 */
[----:B0-----:R-:W-:-:S03]  /*6b100*/  LEA.HI.X.SX32 R3, R26, R9, 0x1, P5 ;  /* 0x000000091a037211 */ /* 0x001fc600028f0eff */
[----:B------:R-:W4:Y:S04]  /*6b110*/  LDL.LU R15, [R1+0x16d8] ;  /* 0x0016d800010f7983 */ /* 0x000f280000300800 */
[----:B------:R-:W4:Y:S04]  /*6b120*/  LDL.LU R7, [R1+0x16d4] ;  /* 0x0016d40001077983 */ /* 0x000f280000300800 */
[----:B------:R0:W-:Y:S01]  /*6b130*/  STL.64 [R1+0x368], R2 ;  /* 0x0003680201007387 */ /* 0x0001e20000100a00 */
[----:B------:R-:W-:-:S03]  /*6b140*/  F2FP.BF16.PACK_AB R19, R4, R5 ;  /* 0x000000050413723e */ /* 0x000fc600000010ff */
[----:B------:R-:W4:Y:S04]  /*6b150*/  LDL.LU R4, [R1+0x924] ;  /* 0x0009240001047983 */ /* 0x000f280000300800 */
[----:B------:R-:W4:Y:S01]  /*6b160*/  LDL.LU R5, [R1+0x1740] ;  /* 0x0017400001057983 */ /* 0x000f220000300800 */
[C---:B------:R-:W-:Y:S02]  /*6b170*/  IMAD R18, R0.reuse, 0x3e2, RZ ;  /* 0x000003e200127824 */ /* 0x040fe400078e02ff */
[----:B------:R-:W-:-:S03]  /*6b180*/  IMAD R22, R0, 0x1f1, RZ ;  /* 0x000001f100167824 */ /* 0x000fc600078e02ff */
[----:B0-----:R-:W-:Y:S01]  /*6b190*/  IADD3 R2, P5, R18, R8, RZ ;  /* 0x0000000812027210 */ /* 0x001fe20007fbe0ff */
[----:B------:R-:W-:-:S03]  /*6b1a0*/  IMAD R21, R0, 0x3e4, RZ ;  /* 0x000003e400157824 */ /* 0x000fc600078e02ff */
[----:B------:R-:W-:-:S05]  /*6b1b0*/  LEA.HI.X.SX32 R3, R22, R9, 0x1, P5 ;  /* 0x0000000916037211 */ /* 0x000fca00028f0eff */
[----:B------:R0:W-:Y:S01]  /*6b1c0*/  STL.64 [R1+0x350], R2 ;  /* 0x0003500201007387 */ /* 0x0001e20000100a00 */
[----:B------:R-:W-:Y:S01]  /*6b1d0*/  F2FP.BF16.PACK_AB R18, R23, R13 ;  /* 0x0000000d1712723e */ /* 0x000fe200000010ff */
[----:B------:R-:W-:Y:S01]  /*6b1e0*/  IMAD R13, R0, 0x1f2, RZ ;  /* 0x000001f2000d7824 */ /* 0x000fe200078e02ff */
[----:B0-----:R-:W-:-:S03]  /*6b1f0*/  IADD3 R2, P5, R21, R8, RZ ;  /* 0x0000000815027210 */ /* 0x001fc60007fbe0ff */
[----:B------:R-:W-:Y:S01]  /*6b200*/  STS.128 [R11+0x600], R16 ;  /* 0x000600100b007388 */ /* 0x000fe20000000c00 */
[----:B--2---:R-:W-:-:S05]  /*6b210*/  FFMA R3, R12, 0.69314718246459960938, R24 ;  /* 0x3f3172180c037823 */ /* 0x004fca0000000018 */
[----:B------:R0:W-:Y:S04]  /*6b220*/  STL [R1+0x2f8], R3 ;  /* 0x0002f80301007387 */ /* 0x0001e80000100800 */
[----:B------:R-:W2:Y:S01]  /*6b230*/  LDL.LU R12, [R1+0x16e0] ;  /* 0x0016e000010c7983 */ /* 0x000ea20000300800 */
[----:B0-----:R-:W-:-:S03]  /*6b240*/  LEA.HI.X.SX32 R3, R13, R9, 0x1, P5 ;  /* 0x000000090d037211 */ /* 0x001fc600028f0eff */
[----:B------:R-:W2:Y:S04]  /*6b250*/  LDL.LU R13, [R1+0x16dc] ;  /* 0x0016dc00010d7983 */ /* 0x000ea80000300800 */
[----:B------:R0:W-:Y:S01]  /*6b260*/  STL.64 [R1+0x360], R2 ;  /* 0x0003600201007387 */ /* 0x0001e20000100a00 */
[----:B---3--:R-:W-:-:S03]  /*6b270*/  F2FP.BF16.PACK_AB R16, R29, R28 ;  /* 0x0000001c1d10723e */ /* 0x008fc600000010ff */
[----:B------:R-:W3:Y:S04]  /*6b280*/  LDL.LU R29, [R1+0x16e8] ;  /* 0x0016e800011d7983 */ /* 0x000ee80000300800 */
[----:B------:R-:W3:Y:S01]  /*6b290*/  LDL.LU R28, [R1+0x16e4] ;  /* 0x0016e400011c7983 */ /* 0x000ee20000300800 */
[C---:B------:R-:W-:Y:S02]  /*6b2a0*/  IMAD R20, R0.reuse, 0x3e6, RZ ;  /* 0x000003e600147824 */ /* 0x040fe400078e02ff */
[----:B------:R-:W-:-:S03]  /*6b2b0*/  IMAD R22, R0, 0x1f3, RZ ;  /* 0x000001f300167824 */ /* 0x000fc600078e02ff */
[----:B0-----:R-:W-:Y:S01]  /*6b2c0*/  IADD3 R2, P5, R20, R8, RZ ;  /* 0x0000000814027210 */ /* 0x001fe20007fbe0ff */
[----:B------:R-:W-:-:S03]  /*6b2d0*/  IMAD R21, R0, 0x3e8, RZ ;  /* 0x000003e800157824 */ /* 0x000fc600078e02ff */
[----:B------:R-:W-:Y:S01]  /*6b2e0*/  LEA.HI.X.SX32 R3, R22, R9, 0x1, P5 ;  /* 0x0000000916037211 */ /* 0x000fe200028f0eff */
[----:B------:R-:W-:-:S04]  /*6b2f0*/  IMAD R11, R0, 0x1f4, RZ ;  /* 0x000001f4000b7824 */ /* 0x000fc800078e02ff */
[----:B------:R0:W-:Y:S01]  /*6b300*/  STL.64 [R1+0x358], R2 ;  /* 0x0003580201007387 */ /* 0x0001e20000100a00 */
[----:B------:R-:W-:Y:S02]  /*6b310*/  IMAD R17, R0, 0x3ea, RZ ;  /* 0x000003ea00117824 */ /* 0x000fe400078e02ff */
[----:B0-----:R-:W-:Y:S01]  /*6b320*/  FFMA R3, R10, 0.69314718246459960938, R27 ;  /* 0x3f3172180a037823 */ /* 0x001fe2000000001b */
[----:B------:R-:W-:-:S04]  /*6b330*/  IADD3 R2, P5, R21, R8, RZ ;  /* 0x0000000815027210 */ /* 0x000fc80007fbe0ff */
[----:B------:R0:W-:Y:S01]  /*6b340*/  STL [R1+0x2fc], R3 ;  /* 0x0002fc0301007387 */ /* 0x0001e20000100800 */
[----:B------:R-:W-:Y:S01]  /*6b350*/  IMAD R21, R0, 0x1f5, RZ ;  /* 0x000001f500157824 */ /* 0x000fe200078e02ff */
[----:B0-----:R-:W-:-:S05]  /*6b360*/  LEA.HI.X.SX32 R3, R11, R9, 0x1, P5 ;  /* 0x000000090b037211 */ /* 0x001fca00028f0eff */
[----:B------:R0:W-:Y:S01]  /*6b370*/  STL.64 [R1+0x348], R2 ;  /* 0x0003480201007387 */ /* 0x0001e20000100a00 */
[----:B------:R-:W-:Y:S01]  /*6b380*/  IMAD R20, R0, 0x3ec, RZ ;  /* 0x000003ec00147824 */ /* 0x000fe200078e02ff */
[----:B----4-:R-:W-:Y:S02]  /*6b390*/  F2FP.BF16.PACK_AB R18, R15, R7 ;  /* 0x000000070f12723e */ /* 0x010fe400000010ff */
[----:B0-----:R-:W-:Y:S02]  /*6b3a0*/  IADD3 R2, P5, R17, R8, RZ ;  /* 0x0000000811027210 */ /* 0x001fe40007fbe0ff */
[----:B------:R-:W-:Y:S02]  /*6b3b0*/  F2FP.BF16.PACK_AB R17, R6, R14 ;  /* 0x0000000e0611723e */ /* 0x000fe400000010ff */
[----:B------:R-:W-:-:S03]  /*6b3c0*/  LEA.HI.X.SX32 R3, R21, R9, 0x1, P5 ;  /* 0x0000000915037211 */ /* 0x000fc600028f0eff */
[----:B------:R-:W-:Y:S04]  /*6b3d0*/  STL.64 [R1+0x1fc8], R16 ;  /* 0x001fc81001007387 */ /* 0x000fe80000100a00 */
[----:B------:R-:W4:Y:S04]  /*6b3e0*/  LDL.LU R25, [R1+0x1728] ;  /* 0x0017280001197983 */ /* 0x000f280000300800 */
[----:B------:R-:W4:Y:S04]  /*6b3f0*/  LDL.LU R24, [R1+0x1708] ;  /* 0x0017080001187983 */ /* 0x000f280000300800 */
[----:B------:R-:W4:Y:S04]  /*6b400*/  LDL.LU R27, [R1+0x1704] ;  /* 0x00170400011b7983 */ /* 0x000f280000300800 */
[----:B------:R-:W4:Y:S01]  /*6b410*/  LDL.LU R6, [R1+0x16f0] ;  /* 0x0016f00001067983 */ /* 0x000f220000300800 */
[----:B------:R-:W-:-:S03]  /*6b420*/  IMAD R15, R0, 0x1f6, RZ ;  /* 0x000001f6000f7824 */ /* 0x000fc600078e02ff */
[----:B------:R-:W4:Y:S04]  /*6b430*/  LDL.LU R7, [R1+0x16ec] ;  /* 0x0016ec0001077983 */ /* 0x000f280000300800 */
[----:B------:R0:W-:Y:S01]  /*6b440*/  STL.64 [R1+0x318], R2 ;  /* 0x0003180201007387 */ /* 0x0001e20000100a00 */
[----:B------:R-:W-:Y:S02]  /*6b450*/  IMAD R19, R0, 0x3ee, RZ ;  /* 0x000003ee00137824 */ /* 0x000fe400078e02ff */
[----:B0-----:R-:W-:Y:S01]  /*6b460*/  FFMA R3, R5, 0.69314718246459960938, R4 ;  /* 0x3f31721805037823 */ /* 0x001fe20000000004 */
[----:B------:R-:W-:Y:S01]  /*6b470*/  IADD3 R2, P5, R20, R8, RZ ;  /* 0x0000000814027210 */ /* 0x000fe20007fbe0ff */
[----:B------:R-:W4:Y:S04]  /*6b480*/  LDL.LU R4, [R1+0x914] ;  /* 0x0009140001047983 */ /* 0x000f280000300800 */
[----:B------:R0:W-:Y:S01]  /*6b490*/  STL [R1+0x2e0], R3 ;  /* 0x0002e00301007387 */ /* 0x0001e20000100800 */
[----:B------:R-:W-:-:S03]  /*6b4a0*/  IMAD R23, R0, 0x1f7, RZ ;  /* 0x000001f700177824 */ /* 0x000fc600078e02ff */
[----:B------:R-:W4:Y:S01]  /*6b4b0*/  LDL.LU R5, [R1+0x1730] ;  /* 0x0017300001057983 */ /* 0x000f220000300800 */
[----:B0-----:R-:W-:-:S05]  /*6b4c0*/  LEA.HI.X.SX32 R3, R15, R9, 0x1, P5 ;  /* 0x000000090f037211 */ /* 0x001fca00028f0eff */
[----:B------:R0:W-:Y:S04]  /*6b4d0*/  STL.64 [R1+0x340], R2 ;  /* 0x0003400201007387 */ /* 0x0001e80000100a00 */
[----:B------:R-:W4:Y:S04]  /*6b4e0*/  LDL.LU R16, [R1+0x1710] ;  /* 0x0017100001107983 */ /* 0x000f280000300800 */
[----:B------:R-:W4:Y:S01]  /*6b4f0*/  LDL.LU R17, [R1+0x170c] ;  /* 0x00170c0001117983 */ /* 0x000f220000300800 */
[----:B0-----:R-:W-:-:S03]  /*6b500*/  IADD3 R2, P5, R19, R8, RZ ;  /* 0x0000000813027210 */ /* 0x001fc60007fbe0ff */
[----:B------:R-:W4:Y:S01]  /*6b510*/  LDL.LU R10, [R1+0x16f8] ;  /* 0x0016f800010a7983 */ /* 0x000f220000300800 */
[----:B------:R-:W-:-:S03]  /*6b520*/  LEA.HI.X.SX32 R3, R23, R9, 0x1, P5 ;  /* 0x0000000917037211 */ /* 0x000fc600028f0eff */
[----:B------:R-:W4:Y:S04]  /*6b530*/  LDL.LU R14, [R1+0x16f4] ;  /* 0x0016f400010e7983 */ /* 0x000f280000300800 */
[----:B------:R-:W4:Y:S04]  /*6b540*/  LDL.LU R23, [R1+0x91c] ;  /* 0x00091c0001177983 */ /* 0x000f280000300800 */
[----:B------:R-:W4:Y:S01]  /*6b550*/  LDL.LU R11, [R1+0x8f8] ;  /* 0x0008f800010b7983 */ /* 0x000f220000300800 */
[----:B---3--:R-:W-:-:S03]  /*6b560*/  F2FP.BF16.PACK_AB R20, R29, R28 ;  /* 0x0000001c1d14723e */ /* 0x008fc600000010ff */
[----:B------:R-:W3:Y:S01]  /*6b570*/  LDL.LU R29, [R1+0x173c] ;  /* 0x00173c00011d7983 */ /* 0x000ee20000300800 */
[----:B--2---:R-:W-:-:S03]  /*6b580*/  F2FP.BF16.PACK_AB R19, R12, R13 ;  /* 0x0000000d0c13723e */ /* 0x004fc600000010ff */
[----:B------:R0:W-:Y:S04]  /*6b590*/  STL.64 [R1+0x338], R2 ;  /* 0x0003380201007387 */ /* 0x0001e80000100a00 */
[----:B------:R-:W2:Y:S04]  /*6b5a0*/  LDL.LU R15, [R1+0x1718] ;  /* 0x00171800010f7983 */ /* 0x000ea80000300800 */
[----:B------:R-:W2:Y:S01]  /*6b5b0*/  LDL.LU R12, [R1+0x1714] ;  /* 0x00171400010c7983 */ /* 0x000ea20000300800 */
[C---:B------:R-:W-:Y:S02]  /*6b5c0*/  IMAD R22, R0.reuse, 0x3f0, RZ ;  /* 0x000003f000167824 */ /* 0x040fe400078e02ff */
[----:B------:R-:W-:Y:S01]  /*6b5d0*/  IMAD R26, R0, 0x1f8, RZ ;  /* 0x000001f8001a7824 */ /* 0x000fe200078e02ff */
[----:B------:R-:W2:Y:S02]  /*6b5e0*/  LDL.LU R13, [R1+0x1700] ;  /* 0x00170000010d7983 */ /* 0x000ea40000300800 */
[----:B0-----:R-:W-:-:S02]  /*6b5f0*/  IADD3 R2, P5, R22, R8, RZ ;  /* 0x0000000816027210 */ /* 0x001fc40007fbe0ff */
[----:B------:R-:W2:Y:S01]  /*6b600*/  LDL.LU R28, [R1+0x16fc] ;  /* 0x0016fc00011c7983 */ /* 0x000ea20000300800 */
[C---:B------:R-:W-:Y:S02]  /*6b610*/  IMAD R21, R0.reuse, 0x3f2, RZ ;  /* 0x000003f200157824 */ /* 0x040fe400078e02ff */
[----:B------:R-:W-:Y:S01]  /*6b620*/  IMAD R22, R0, 0x3f6, RZ ;  /* 0x000003f600167824 */ /* 0x000fe200078e02ff */
[----:B----4-:R-:W-:Y:S01]  /*6b630*/  F2FP.BF16.PACK_AB R24, R24, R27 ;  /* 0x0000001b1818723e */ /* 0x010fe200000010ff */
[----:B------:R-:W-:Y:S02]  /*6b640*/  IMAD R27, R0, 0x1fb, RZ ;  /* 0x000001fb001b7824 */ /* 0x000fe400078e02ff */
[----:B------:R-:W-:-:S05]  /*6b650*/  FFMA R3, R25, 0.69314718246459960938, R23 ;  /* 0x3f31721819037823 */ /* 0x000fca0000000017 */
[----:B------:R0:W-:Y:S01]  /*6b660*/  STL [R1+0x2e4], R3 ;  /* 0x0002e40301007387 */ /* 0x0001e20000100800 */
[----:B------:R-:W-:Y:S01]  /*6b670*/  IMAD R25, R0, 0x1f9, RZ ;  /* 0x000001f900197824 */ /* 0x000fe200078e02ff */
[----:B0-----:R-:W-:-:S05]  /*6b680*/  LEA.HI.X.SX32 R3, R26, R9, 0x1, P5 ;  /* 0x000000091a037211 */ /* 0x001fca00028f0eff */
[----:B------:R0:W-:Y:S01]  /*6b690*/  STL.64 [R1+0x330], R2 ;  /* 0x0003300201007387 */ /* 0x0001e20000100a00 */
[----:B------:R-:W-:Y:S01]  /*6b6a0*/  IMAD R23, R0, 0x3f4, RZ ;  /* 0x000003f400177824 */ /* 0x000fe200078e02ff */
[----:B0-----:R-:W-:-:S04]  /*6b6b0*/  IADD3 R2, P5, R21, R8, RZ ;  /* 0x0000000815027210 */ /* 0x001fc80007fbe0ff */
[----:B------:R-:W-:Y:S02]  /*6b6c0*/  LEA.HI.X.SX32 R3, R25, R9, 0x1, P5 ;  /* 0x0000000919037211 */ /* 0x000fe400028f0eff */
[----:B------:R-:W-:Y:S01]  /*6b6d0*/  F2FP.BF16.PACK_AB R21, R6, R7 ;  /* 0x000000070615723e */ /* 0x000fe200000010ff */
[----:B------:R-:W-:Y:S02]  /*6b6e0*/  IMAD R7, R0, 0x1fa, RZ ;  /* 0x000001fa00077824 */ /* 0x000fe400078e02ff */
[----:B------:R0:W-:Y:S02]  /*6b6f0*/  STL.64 [R1+0x310], R2 ;  /* 0x0003100201007387 */ /* 0x0001e40000100a00 */
[----:B0-----:R-:W-:Y:S01]  /*6b700*/  FFMA R3, R5, 0.69314718246459960938, R4 ;  /* 0x3f31721805037823 */ /* 0x001fe20000000004 */
[----:B------:R-:W-:-:S04]  /*6b710*/  IADD3 R2, P5, R23, R8, RZ ;  /* 0x0000000817027210 */ /* 0x000fc80007fbe0ff */
[----:B------:R0:W-:Y:S01]  /*6b720*/  STL [R1+0x2e8], R3 ;  /* 0x0002e80301007387 */ /* 0x0001e20000100800 */
[----:B------:R-:W-:-:S03]  /*6b730*/  IMAD R26, R0, 0x3f8, RZ ;  /* 0x000003f8001a7824 */ /* 0x000fc600078e02ff */
[----:B------:R-:W4:Y:S04]  /*6b740*/  LDL.LU R4, [R1+0x1720] ;  /* 0x0017200001047983 */ /* 0x000f280000300800 */
[----:B------:R-:W4:Y:S01]  /*6b750*/  LDL.LU R5, [R1+0x171c] ;  /* 0x00171c0001057983 */ /* 0x000f220000300800 */
[----:B0-----:R-:W-:Y:S02]  /*6b760*/  LEA.HI.X.SX32 R3, R7, R9, 0x1, P5 ;  /* 0x0000000907037211 */ /* 0x001fe400028f0eff */
[----:B------:R-:W-:-:S04]  /*6b770*/  IADD3 R6, P5, R22, R8, RZ ;  /* 0x0000000816067210 */ /* 0x000fc80007fbe0ff */
[----:B------:R-:W-:Y:S01]  /*6b780*/  LEA.HI.X.SX32 R7, R27, R9, 0x1, P5 ;  /* 0x000000091b077211 */ /* 0x000fe200028f0eff */
[----:B------:R0:W-:Y:S01]  /*6b790*/  STL.64 [R1+0x328], R2 ;  /* 0x0003280201007387 */ /* 0x0001e20000100a00 */
[----:B------:R-:W-:Y:S01]  /*6b7a0*/  F2FP.BF16.PACK_AB R22, R10, R14 ;  /* 0x0000000e0a16723e */ /* 0x000fe200000010ff */
[C---:B------:R-:W-:Y:S02]  /*6b7b0*/  IMAD R14, R0.reuse, 0x1fc, RZ ;  /* 0x000001fc000e7824 */ /* 0x040fe400078e02ff */
[----:B0-----:R-:W4:Y:S04]  /*6b7c0*/  LDL.LU R3, [R1+0x8f4] ;  /* 0x0008f40001037983 */ /* 0x001f280000300800 */
[----:B------:R-:W4:Y:S04]  /*6b7d0*/  LDL.LU R2, [R1+0x1744] ;  /* 0x0017440001027983 */ /* 0x000f280000300800 */
[----:B------:R0:W-:Y:S01]  /*6b7e0*/  STL.64 [R1+0x320], R6 ;  /* 0x0003200601007387 */ /* 0x0001e20000100a00 */
[----:B------:R-:W-:Y:S01]  /*6b7f0*/  IMAD R23, R0, 0x3fa, RZ ;  /* 0x000003fa00177824 */ /* 0x000fe200078e02ff */
[----:B0-----:R-:W-:Y:S01]  /*6b800*/  IADD3 R6, P5, R26, R8, RZ ;  /* 0x000000081a067210 */ /* 0x001fe20007fbe0ff */
[----:B---3--:R-:W-:-:S05]  /*6b810*/  FFMA R7, R29, 0.69314718246459960938, R11 ;  /* 0x3f3172181d077823 */ /* 0x008fca000000000b */
[----:B------:R0:W-:Y:S01]  /*6b820*/  STL [R1+0x2ec], R7 ;  /* 0x0002ec0701007387 */ /* 0x0001e20000100800 */
[----:B------:R-:W-:Y:S01]  /*6b830*/  IMAD R29, R0, 0x1fd, RZ ;  /* 0x000001fd001d7824 */ /* 0x000fe200078e02ff */
[----:B0-----:R-:W-:-:S05]  /*6b840*/  LEA.HI.X.SX32 R7, R14, R9, 0x1, P5 ;  /* 0x000000090e077211 */ /* 0x001fca00028f0eff */
[----:B------:R0:W-:Y:S01]  /*6b850*/  STL.64 [R1+0x308], R6 ;  /* 0x0003080601007387 */ /* 0x0001e20000100a00 */
[----:B--2---:R-:W-:Y:S02]  /*6b860*/  F2FP.BF16.PACK_AB R26, R15, R12 ;  /* 0x0000000c0f1a723e */ /* 0x004fe400000010ff */
[----:B0-----:R-:W-:-:S04]  /*6b870*/  IADD3 R6, P5, R23, R8, RZ ;  /* 0x0000000817067210 */ /* 0x001fc80007fbe0ff */
[----:B------:R-:W-:-:S05]  /*6b880*/  LEA.HI.X.SX32 R7, R29, R9, 0x1, P5 ;  /* 0x000000091d077211 */ /* 0x000fca00028f0eff */
[----:B------:R0:W-:Y:S04]  /*6b890*/  STL.64 [R1+0x300], R6 ;  /* 0x0003000601007387 */ /* 0x0001e80000100a00 */
[----:B0-----:R-:W2:Y:S04]  /*6b8a0*/  LDL.LU R6, [R1+0x200] ;  /* 0x0002000001067983 */ /* 0x001ea80000300800 */
[----:B------:R-:W3:Y:S04]  /*6b8b0*/  LDL.LU R12, [R1+0x2b0] ;  /* 0x0002b000010c7983 */ /* 0x000ee80000300800 */
[----:B------:R-:W2:Y:S04]  /*6b8c0*/  LDL.LU.64 R10, [R1+0xf70] ;  /* 0x000f7000010a7983 */ /* 0x000ea80000300a00 */
[----:B--2---:R0:W-:Y:S04]  /*6b8d0*/  STL.64 [R1+0x1fb0], R10 ;  /* 0x001fb00a01007387 */ /* 0x0041e80000100a00 */
[----:B0-----:R-:W2:Y:S04]  /*6b8e0*/  LDL.LU.64 R10, [R1+0xa00] ;  /* 0x000a0000010a7983 */ /* 0x001ea80000300a00 */
[----:B--2---:R0:W-:Y:S04]  /*6b8f0*/  STL.64 [R1+0x1fb8], R10 ;  /* 0x001fb80a01007387 */ /* 0x0041e80000100a00 */
[----:B0-----:R-:W2:Y:S01]  /*6b900*/  LDL.LU.64 R10, [R1+0xa08] ;  /* 0x000a0800010a7983 */ /* 0x001ea20000300a00 */
[----:B------:R-:W-:-:S03]  /*6b910*/  IMAD R27, R0, 0x3fc, RZ ;  /* 0x000003fc001b7824 */ /* 0x000fc600078e02ff */
[----:B--2---:R0:W-:Y:S04]  /*6b920*/  STL.64 [R1+0x1fc0], R10 ;  /* 0x001fc00a01007387 */ /* 0x0041e80000100a00 */
[----:B0-----:R-:W2:Y:S01]  /*6b930*/  LDL.LU.64 R10, [R1+0x438] ;  /* 0x00043800010a7983 */ /* 0x001ea20000300a00 */
[----:B------:R-:W-:Y:S01]  /*6b940*/  F2FP.BF16.PACK_AB R25, R16, R17 ;  /* 0x000000111019723e */ /* 0x000fe200000010ff */
[----:B------:R-:W-:Y:S01]  /*6b950*/  IMAD R29, R0, 0x1fe, RZ ;  /* 0x000001fe001d7824 */ /* 0x000fe200078e02ff */
[----:B------:R-:W-:Y:S01]  /*6b960*/  F2FP.BF16.PACK_AB R23, R13, R28 ;  /* 0x0000001c0d17723e */ /* 0x000fe200000010ff */
[----:B------:R-:W3:Y:S01]  /*6b970*/  LDL.LU.64 R14, [R1+0xf68] ;  /* 0x000f6800010e7983 */ /* 0x000ee20000300a00 */
[----:B----4-:R-:W-:-:S03]  /*6b980*/  FFMA R2, R2, 0.69314718246459960938, R3 ;  /* 0x3f31721802027823 */ /* 0x010fc60000000003 */
[----:B------:R-:W4:Y:S04]  /*6b990*/  LDL.LU R13, [R1+0x270] ;  /* 0x00027000010d7983 */ /* 0x000f280000300800 */
[----:B------:R-:W3:Y:S04]  /*6b9a0*/  LDL.LU R7, [R1+0x230] ;  /* 0x0002300001077983 */ /* 0x000ee80000300800 */
[----:B------:R-:W3:Y:S01]  /*6b9b0*/  LDL.LU.64 R8, [R1+0xf60] ;  /* 0x000f600001087983 */ /* 0x000ee20000300a00 */
[----:B--2---:R-:W-:Y:S02]  /*6b9c0*/  IADD3 R16, P5, R27, R10, RZ ;  /* 0x0000000a1b107210 */ /* 0x004fe40007fbe0ff */
[----:B------:R-:W-:-:S02]  /*6b9d0*/  F2FP.BF16.PACK_AB R27, R4, R5 ;  /* 0x00000005041b723e */ /* 0x000fc400000010ff */
[----:B------:R-:W-:Y:S01]  /*6b9e0*/  LEA.HI.X.SX32 R17, R29, R11, 0x1, P5 ;  /* 0x0000000b1d117211 */ /* 0x000fe200028f0eff */
[----:B------:R-:W2:Y:S04]  /*6b9f0*/  LDL.LU.64 R4, [R1+0xf58] ;  /* 0x000f580001047983 */ /* 0x000ea80000300a00 */
[----:B------:R0:W-:Y:S04]  /*6ba00*/  STL [R1+0x1970], R2 ;  /* 0x0019700201007387 */ /* 0x0001e80000100800 */
[----:B0-----:R-:W2:Y:S04]  /*6ba10*/  LDL.LU.64 R2, [R1+0x9e8] ;  /* 0x0009e80001027983 */ /* 0x001ea80000300a00 */
[----:B------:R0:W-:Y:S04]  /*6ba20*/  STL.64 [R1+0x2d8], R16 ;  /* 0x0002d81001007387 */ /* 0x0001e80000100a00 */
[----:B0-----:R-:W2:Y:S04]  /*6ba30*/  LDL.LU.64 R16, [R1+0x1fc8] ;  /* 0x001fc80001107983 */ /* 0x001ea80000300a00 */
[----:B------:R-:W2:Y:S01]  /*6ba40*/  LDL.LU R29, [R1+0xa1c] ;  /* 0x000a1c00011d7983 */ /* 0x000ea20000300800 */
[----:B------:R-:W-:-:S02]  /*6ba50*/  IMAD R28, R0, 0x3fe, RZ ;  /* 0x000003fe001c7824 */ /* 0x000fc400078e02ff */
[----:B------:R-:W-:-:S03]  /*6ba60*/  IMAD R0, R0, 0x1ff, RZ ;  /* 0x000001ff00007824 */ /* 0x000fc600078e02ff */
[----:B------:R-:W-:Y:S01]  /*6ba70*/  IADD3 R28, P5, R28, R10, RZ ;  /* 0x0000000a1c1c7210 */ /* 0x000fe20007fbe0ff */
[----:B--2---:R0:W-:Y:S04]  /*6ba80*/  STS.128 [R29+0x680], R16 ;  /* 0x000680101d007388 */ /* 0x0041e80000000c00 */
[----:B------:R-:W-:Y:S04]  /*6ba90*/  STS.128 [R29+0x700], R20 ;  /* 0x000700141d007388 */ /* 0x000fe80000000c00 */
[----:B------:R1:W-:Y:S04]  /*6baa0*/  STS.128 [R29+0x780], R24 ;  /* 0x000780181d007388 */ /* 0x0003e80000000c00 */
[----:B0-----:R-:W2:Y:S04]  /*6bab0*/  LDL.LU R17, [R1+0x240] ;  /* 0x0002400001117983 */ /* 0x001ea80000300800 */
[----:B------:R-:W2:Y:S01]  /*6bac0*/  LDL.LU.64 R18, [R1+0x9f0] ;  /* 0x0009f00001127983 */ /* 0x000ea20000300a00 */
[----:B-1----:R-:W-:-:S03]  /*6bad0*/  LEA.HI.X.SX32 R29, R0, R11, 0x1, P5 ;  /* 0x0000000b001d7211 */ /* 0x002fc600028f0eff */
[----:B------:R-:W2:Y:S04]  /*6bae0*/  LDL.LU.64 R20, [R1+0xf80] ;  /* 0x000f800001147983 */ /* 0x000ea80000300a00 */
[----:B------:R-:W2:Y:S04]  /*6baf0*/  LDL.LU.64 R22, [R1+0xf78] ;  /* 0x000f780001167983 */ /* 0x000ea80000300a00 */
[----:B------:R-:W2:Y:S04]  /*6bb00*/  LDL.LU.64 R24, [R1+0xf88] ;  /* 0x000f880001187983 */ /* 0x000ea80000300a00 */
[----:B------:R-:W2:Y:S04]  /*6bb10*/  LDL.LU.64 R26, [R1+0x9f8] ;  /* 0x0009f800011a7983 */ /* 0x000ea80000300a00 */
[----:B------:R0:W-:Y:S04]  /*6bb20*/  STL.64 [R1+0x1758], R28 ;  /* 0x0017581c01007387 */ /* 0x0001e80000100a00 */
[----:B0-----:R-:W2:Y:S04]  /*6bb30*/  LDL.LU R28, [R1+0x2c0] ;  /* 0x0002c000011c7983 */ /* 0x001ea80000300800 */
[----:B------:R-:W-:Y:S06]  /*6bb40*/  BAR.SYNC.DEFER_BLOCKING 0x0 ;  /* 0x0000000000007b1d */ /* 0x000fec0000010000 */
[----:B------:R-:W3:Y:S04]  /*6bb50*/  LDL.LU R29, [R1+0x280] ;  /* 0x00028000011d7983 */ /* 0x000ee80000300800 */
[----:B--2---:R0:W-:Y:S04]  /*6bb60*/  STG.E.U16 [R10.64], R28 ;  /* 0x0000001c0a007986 */ /* 0x0041e8000c101506 */
[----:B0-----:R-:W2:Y:S01]  /*6bb70*/  LDL.LU.64 R10, [R1+0x1fc0] ;  /* 0x001fc000010a7983 */ /* 0x001ea20000300a00 */
[----:B------:R-:W-:-:S05]  /*6bb80*/  PRMT R0, R28, 0x7632, R0 ;  /* 0x000076321c007816 */ /* 0x000fca0000000000 */
[----:B--2---:R0:W-:Y:S04]  /*6bb90*/  STG.E.U16 [R10.64], R0 ;  /* 0x000000000a007986 */ /* 0x0041e8000c101506 */
[----:B0-----:R-:W2:Y:S01]  /*6bba0*/  LDL.LU.64 R10, [R1+0x1fb8] ;  /* 0x001fb800010a7983 */ /* 0x001ea20000300a00 */
[----:B---3--:R-:W-:Y:S02]  /*6bbb0*/  PRMT R16, R29, 0x7632, R16 ;  /* 0x000076321d107816 */ /* 0x008fe40000000010 */
[----:B------:R-:W-:Y:S01]  /*6bbc0*/  PRMT R0, R17, 0x7632, R0 ;  /* 0x0000763211007816 */ /* 0x000fe20000000000 */
[----:B--2---:R0:W-:Y:S04]  /*6bbd0*/  STG.E.U16 [R10.64], R29 ;  /* 0x0000001d0a007986 */ /* 0x0041e8000c101506 */
[----:B0-----:R-:W2:Y:S04]  /*6bbe0*/  LDL.LU.64 R10, [R1+0x1fb0] ;  /* 0x001fb000010a7983 */ /* 0x001ea80000300a00 */
[----:B------:R0:W-:Y:S04]  /*6bbf0*/  STG.E.U16 [R24.64], R16 ;  /* 0x0000001018007986 */ /* 0x0001e8000c101506 */
[----:B------:R-:W-:Y:S04]  /*6bc00*/  STG.E.U16 [R26.64], R17 ;  /* 0x000000111a007986 */ /* 0x000fe8000c101506 */
[----:B------:R1:W-:Y:S01]  /*6bc10*/  STG.E.U16 [R20.64], R0 ;  /* 0x0000000014007986 */ /* 0x0003e2000c101506 */
[----:B0-----:R-:W-:-:S03]  /*6bc20*/  PRMT R16, R6, 0x7632, R16 ;  /* 0x0000763206107816 */ /* 0x001fc60000000010 */
[----:B------:R-:W-:Y:S04]  /*6bc30*/  STG.E.U16 [R22.64], R6 ;  /* 0x0000000616007986 */ /* 0x000fe8000c101506 */
[----:B------:R4:W-:Y:S01]  /*6bc40*/  STG.E.U16 [R18.64], R16 ;  /* 0x0000001012007986 */ /* 0x0009e2000c101506 */
[----:B-1----:R-:W-:-:S03]  /*6bc50*/  PRMT R0, R12, 0x7632, R0 ;  /* 0x000076320c007816 */ /* 0x002fc60000000000 */
[----:B------:R-:W-:Y:S01]  /*6bc60*/  STG.E.U16 [R2.64], R12 ;  /* 0x0000000c02007986 */ /* 0x000fe2000c101506 */
[----:B----4-:R-:W-:-:S03]  /*6bc70*/  PRMT R16, R13, 0x7632, R16 ;  /* 0x000076320d107816 */ /* 0x010fc60000000010 */
[----:B--2---:R-:W-:Y:S04]  /*6bc80*/  STG.E.U16 [R10.64], R0 ;  /* 0x000000000a007986 */ /* 0x004fe8000c101506 */
[----:B------:R-:W-:Y:S04]  /*6bc90*/  STG.E.U16 [R14.64], R13 ;  /* 0x0000000d0e007986 */ /* 0x000fe8000c101506 */
[----:B------:R-:W-:Y:S04]  /*6bca0*/  STG.E.U16 [R8.64], R16 ;  /* 0x0000001008007986 */ /* 0x000fe8000c101506 */
[----:B------:R0:W-:Y:S04]  /*6bcb0*/  STG.E.U16 [R4.64], R7 ;  /* 0x0000000704007986 */ /* 0x0001e8000c101506 */
[----:B0-----:R-:W2:Y:S04]  /*6bcc0*/  LDL.LU.64 R4, [R1+0x9e0] ;  /* 0x0009e00001047983 */ /* 0x001ea80000300a00 */
[----:B------:R-:W3:Y:S04]  /*6bcd0*/  LDL.LU R28, [R1+0x1e0] ;  /* 0x0001e000011c7983 */ /* 0x000ee80000300800 */
[----:B------:R-:W3:Y:S04]  /*6bce0*/  LDL.LU R29, [R1+0x290] ;  /* 0x00029000011d7983 */ /* 0x000ee80000300800 */
[----:B---3--:R0:W-:Y:S04]  /*6bcf0*/  STL.64 [R1+0x1f50], R28 ;  /* 0x001f501c01007387 */ /* 0x0081e80000100a00 */
[----:B0-----:R-:W3:Y:S04]  /*6bd00*/  LDL.LU.64 R28, [R1+0xf30] ;  /* 0x000f3000011c7983 */ /* 0x001ee80000300a00 */
[----:B---3--:R0:W-:Y:S04]  /*6bd10*/  STL [R1+0x1f70], R28 ;  /* 0x001f701c01007387 */ /* 0x0081e80000100800 */
[----:B0-----:R-:W3:Y:S04]  /*6bd20*/  LDL.LU R28, [R1+0x260] ;  /* 0x00026000011c7983 */ /* 0x001ee80000300800 */
[----:B------:R0:W-:Y:S04]  /*6bd30*/  STL [R1+0x1f58], R29 ;  /* 0x001f581d01007387 */ /* 0x0001e80000100800 */
[----:B0-----:R-:W3:Y:S04]  /*6bd40*/  LDL.LU R29, [R1+0x220] ;  /* 0x00022000011d7983 */ /* 0x001ee80000300800 */
[----:B---3--:R0:W-:Y:S04]  /*6bd50*/  STL.64 [R1+0x1f80], R28 ;  /* 0x001f801c01007387 */ /* 0x0081e80000100a00 */
[----:B0-----:R-:W3:Y:S04]  /*6bd60*/  LDL.LU.64 R28, [R1+0xf50] ;  /* 0x000f5000011c7983 */ /* 0x001ee80000300a00 */
[----:B---3--:R0:W-:Y:S04]  /*6bd70*/  STL [R1+0x1fa0], R28 ;  /* 0x001fa01c01007387 */ /* 0x0081e80000100800 */
[----:B0-----:R-:W3:Y:S04]  /*6bd80*/  LDL.LU R28, [R1+0x1f0] ;  /* 0x0001f000011c7983 */ /* 0x001ee80000300800 */
[----:B------:R0:W-:Y:S04]  /*6bd90*/  STL [R1+0x1f88], R29 ;  /* 0x001f881d01007387 */ /* 0x0001e80000100800 */
[----:B0-----:R-:W4:Y:S04]  /*6bda0*/  LDL.LU R29, [R1+0x2a0] ;  /* 0x0002a000011d7983 */ /* 0x001f280000300800 */
        /* <DEDUP_REMOVED lines=17> */
[----:B------:R-:W-:-:S03]  /*6bec0*/  PRMT R0, R7, 0x7632, R0 ;  /* 0x0000763207007816 */ /* 0x000fc60000000000 */
[----:B--2---:R0:W-:Y:S04]  /*6bed0*/  STL.64 [R1+0x1fa8], R24 ;  /* 0x001fa81801007387 */ /* 0x0041e80000100a00 */
[----:B0-----:R-:W3:Y:S04]  /*6bee0*/  LDL.LU.64 R24, [R1+0x9d8] ;  /* 0x0009d80001187983 */ /* 0x001ee80000300a00 */
[----:B------:R-:W2:Y:S04]  /*6bef0*/  LDL.LU.64 R26, [R1+0x9c0] ;  /* 0x0009c000011a7983 */ /* 0x000ea80000300a00 */
[----:B------:R-:W2:Y:S04]  /*6bf00*/  LDL.LU R17, [R1+0x250] ;  /* 0x0002500001117983 */ /* 0x000ea80000300800 */
[----:B------:R-:W2:Y:S04]  /*6bf10*/  LDL.LU.64 R20, [R1+0x9b8] ;  /* 0x0009b80001147983 */ /* 0x000ea80000300a00 */
[----:B------:R-:W2:Y:S04]  /*6bf20*/  LDL.LU.64 R22, [R1+0x9b0] ;  /* 0x0009b00001167983 */ /* 0x000ea80000300a00 */
[----:B------:R-:W2:Y:S04]  /*6bf30*/  LDL.LU R6, [R1+0x210] ;  /* 0x0002100001067983 */ /* 0x000ea80000300800 */
[----:B------:R-:W2:Y:S04]  /*6bf40*/  LDL.LU.64 R18, [R1+0x9a8] ;  /* 0x0009a80001127983 */ /* 0x000ea80000300a00 */
[----:B------:R-:W2:Y:S04]  /*6bf50*/  LDL.LU R12, [R1+0x1d0] ;  /* 0x0001d000010c7983 */ /* 0x000ea80000300800 */
[----:B------:R-:W2:Y:S04]  /*6bf60*/  LDL.LU R13, [R1+0x2c4] ;  /* 0x0002c400010d7983 */ /* 0x000ea80000300800 */
[----:B------:R-:W2:Y:S04]  /*6bf70*/  LDL.LU.64 R2, [R1+0x9a0] ;  /* 0x0009a00001027983 */ /* 0x000ea80000300a00 */
[----:B------:R-:W2:Y:S04]  /*6bf80*/  LDL.LU.64 R10, [R1+0x998] ;  /* 0x00099800010a7983 */ /* 0x000ea80000300a00 */
[----:B------:R-:W2:Y:S04]  /*6bf90*/  LDL.LU.64 R14, [R1+0x990] ;  /* 0x00099000010e7983 */ /* 0x000ea80000300a00 */
[----:B------:R0:W-:Y:S04]  /*6bfa0*/  STG.E.U16 [R4.64], R0 ;  /* 0x0000000004007986 */ /* 0x0001e8000c101506 */
[----:B------:R-:W2:Y:S04]  /*6bfb0*/  LDL.LU.64 R8, [R1+0xf10] ;  /* 0x000f100001087983 */ /* 0x000ea80000300a00 */
[----:B0-----:R-:W2:Y:S04]  /*6bfc0*/  LDL.LU.64 R4, [R1+0xf08] ;  /* 0x000f080001047983 */ /* 0x001ea80000300a00 */
[----:B------:R-:W2:Y:S04]  /*6bfd0*/  LDL.LU R7, [R1+0x284] ;  /* 0x0002840001077983 */ /* 0x000ea80000300800 */
[----:B---3--:R0:W-:Y:S04]  /*6bfe0*/  STG.E.U16 [R24.64], R28 ;  /* 0x0000001c18007986 */ /* 0x0081e8000c101506 */
[----:B0-----:R-:W3:Y:S01]  /*6bff0*/  LDL.LU.64 R24, [R1+0x1fa8] ;  /* 0x001fa80001187983 */ /* 0x001ee20000300a00 */
[----:B------:R-:W-:-:S03]  /*6c000*/  PRMT R16, R28, 0x7632, R16 ;  /* 0x000076321c107816 */ /* 0x000fc60000000010 */
[----:B------:R-:W2:Y:S04]  /*6c010*/  LDL.LU R28, [R1+0x1fa0] ;  /* 0x001fa000011c7983 */ /* 0x000ea80000300800 */
[----:B---3--:R0:W-:Y:S04]  /*6c020*/  STG.E.U16 [R24.64], R16 ;  /* 0x0000001018007986 */ /* 0x0081e8000c101506 */
[----:B0-----:R-:W3:Y:S01]  /*6c030*/  LDL.LU.64 R24, [R1+0x1f98] ;  /* 0x001f980001187983 */ /* 0x001ee20000300a00 */
[----:B----4-:R-:W-:-:S03]  /*6c040*/  PRMT R0, R29, 0x7632, R0 ;  /* 0x000076321d007816 */ /* 0x010fc60000000000 */
[----:B---3--:R0:W-:Y:S04]  /*6c050*/  STG.E.U16 [R24.64], R29 ;  /* 0x0000001d18007986 */ /* 0x0081e8000c101506 */
[----:B0-----:R-:W3:Y:S04]  /*6c060*/  LDL.LU.64 R24, [R1+0x1f90] ;  /* 0x001f900001187983 */ /* 0x001ee80000300a00 */
[----:B------:R-:W2:Y:S04]  /*6c070*/  LDL.LU R29, [R1+0x1f88] ;  /* 0x001f8800011d7983 */ /* 0x000ea80000300800 */
[----:B--2---:R0:W-:Y:S04]  /*6c080*/  STG.E.U16 [R28.64], R0 ;  /* 0x000000001c007986 */ /* 0x0041e8000c101506 */
[----:B0-----:R-:W3:Y:S04]  /*6c090*/  LDL.LU.64 R28, [R1+0x1f80] ;  /* 0x001f8000011c7983 */ /* 0x001ee80000300a00 */
[----:B---3--:R0:W-:Y:S04]  /*6c0a0*/  STG.E.U16 [R24.64], R28 ;  /* 0x0000001c18007986 */ /* 0x0081e8000c101506 */
[----:B0-----:R-:W2:Y:S01]  /*6c0b0*/  LDL.LU.64 R24, [R1+0x1f78] ;  /* 0x001f780001187983 */ /* 0x001ea20000300a00 */
[----:B------:R-:W-:-:S03]  /*6c0c0*/  PRMT R16, R28, 0x7632, R16 ;  /* 0x000076321c107816 */ /* 0x000fc60000000010 */
[----:B------:R-:W3:Y:S04]  /*6c0d0*/  LDL.LU R28, [R1+0x1f70] ;  /* 0x001f7000011c7983 */ /* 0x000ee80000300800 */
[----:B--2---:R0:W-:Y:S04]  /*6c0e0*/  STG.E.U16 [R24.64], R16 ;  /* 0x0000001018007986 */ /* 0x0041e8000c101506 */
[----:B0-----:R-:W2:Y:S01]  /*6c0f0*/  LDL.LU.64 R24, [R1+0x1f68] ;  /* 0x001f680001187983 */ /* 0x001ea20000300a00 */
[----:B------:R-:W-:-:S03]  /*6c100*/  PRMT R0, R29, 0x7632, R0 ;  /* 0x000076321d007816 */ /* 0x000fc60000000000 */
[----:B--2---:R0:W-:Y:S04]  /*6c110*/  STG.E.U16 [R24.64], R29 ;  /* 0x0000001d18007986 */ /* 0x0041e8000c101506 */
[----:B0-----:R-:W2:Y:S04]  /*6c120*/  LDL.LU.64 R24, [R1+0x1f60] ;  /* 0x001f600001187983 */ /* 0x001ea80000300a00 */
[----:B------:R-:W3:Y:S04]  /*6c130*/  LDL.LU R29, [R1+0x1f58] ;  /* 0x001f5800011d7983 */ /* 0x000ee80000300800 */
[----:B---3--:R0:W-:Y:S04]  /*6c140*/  STG.E.U16 [R28.64], R0 ;  /* 0x000000001c007986 */ /* 0x0081e8000c101506 */
[----:B0-----:R-:W2:Y:S04]  /*6c150*/  LDL.LU.64 R28, [R1+0x1f50] ;  /* 0x001f5000011c7983 */ /* 0x001ea80000300a00 */
[----:B--2---:R0:W-:Y:S04]  /*6c160*/  STG.E.U16 [R24.64], R28 ;  /* 0x0000001c18007986 */ /* 0x0041e8000c101506 */
[----:B0-----:R-:W2:Y:S01]  /*6c170*/  LDL.LU.64 R24, [R1+0x1f48] ;  /* 0x001f480001187983 */ /* 0x001ea20000300a00 */
[----:B------:R-:W-:-:S05]  /*6c180*/  PRMT R16, R28, 0x7632, R16 ;  /* 0x000076321c107816 */ /* 0x000fca0000000010 */
[----:B--2---:R0:W-:Y:S04]  /*6c190*/  STG.E.U16 [R24.64], R16 ;  /* 0x0000001018007986 */ /* 0x0041e8000c101506 */
[----:B0-----:R-:W2:Y:S01]  /*6c1a0*/  LDL.LU.64 R24, [R1+0x1f40] ;  /* 0x001f400001187983 */ /* 0x001ea20000300a00 */
[----:B------:R-:W-:-:S03]  /*6c1b0*/  PRMT R0, R29, 0x7632, R0 ;  /* 0x000076321d007816 */ /* 0x000fc60000000000 */
[----:B--2---:R0:W-:Y:S04]  /*6c1c0*/  STG.E.U16 [R24.64], R29 ;  /* 0x0000001d18007986 */ /* 0x0041e8000c101506 */
[----:B0-----:R-:W2:Y:S01]  /*6c1d0*/  LDL.LU.64 R24, [R1+0x1f38] ;  /* 0x001f380001187983 */ /* 0x001ea20000300a00 */
[----:B------:R-:W-:-:S03]  /*6c1e0*/  PRMT R16, R17, 0x7632, R16 ;  /* 0x0000763211107816 */ /* 0x000fc60000000010 */
[----:B--2---:R0:W-:Y:S04]  /*6c1f0*/  STG.E.U16 [R24.64], R0 ;  /* 0x0000000018007986 */ /* 0x0041e8000c101506 */
[----:B------:R-:W-:Y:S04]  /*6c200*/  STG.E.U16 [R26.64], R17 ;  /* 0x000000111a007986 */ /* 0x000fe8000c101506 */
[----:B------:R1:W-:Y:S01]  /*6c210*/  STG.E.U16 [R20.64], R16 ;  /* 0x0000001014007986 */ /* 0x0003e2000c101506 */
[----:B0-----:R-:W-:-:S03]  /*6c220*/  PRMT R0, R6, 0x7632, R0 ;  /* 0x0000763206007816 */ /* 0x001fc60000000000 */
[----:B------:R-:W-:Y:S04]  /*6c230*/  STG.E.U16 [R22.64], R6 ;  /* 0x0000000616007986 */ /* 0x000fe8000c101506 */
[----:B------:R0:W-:Y:S01]  /*6c240*/  STG.E.U16 [R18.64], R0 ;  /* 0x0000000012007986 */ /* 0x0001e2000c101506 */
[----:B-1----:R-:W-:-:S03]  /*6c250*/  PRMT R16, R12, 0x7632, R16 ;  /* 0x000076320c107816 */ /* 0x002fc60000000010 */
[----:B------:R-:W-:Y:S04]  /*6c260*/  STG.E.U16 [R2.64], R12 ;  /* 0x0000000c02007986 */ /* 0x000fe8000c101506 */
[----:B------:R-:W-:Y:S01]  /*6c270*/  STG.E.U16 [R10.64], R16 ;  /* 0x000000100a007986 */ /* 0x000fe2000c101506 */
[----:B0-----:R-:W-:-:S03]  /*6c280*/  PRMT R0, R13, 0x7632, R0 ;  /* 0x000076320d007816 */ /* 0x001fc60000000000 */
[----:B------:R-:W-:Y:S04]  /*6c290*/  STG.E.U16 [R14.64], R13 ;  /* 0x0000000d0e007986 */ /* 0x000fe8000c101506 */
[----:B------:R-:W-:Y:S04]  /*6c2a0*/  STG.E.U16 [R8.64], R0 ;  /* 0x0000000008007986 */ /* 0x000fe8000c101506 */
[----:B------:R0:W-:Y:S04]  /*6c2b0*/  STG.E.U16 [R4.64], R7 ;  /* 0x0000000704007986 */ /* 0x0001e8000c101506 */
[----:B0-----:R-:W2:Y:S04]  /*6c2c0*/  LDL.LU.64 R4, [R1+0xf00] ;  /* 0x000f000001047983 */ /* 0x001ea80000300a00 */
[----:B------:R-:W3:Y:S04]  /*6c2d0*/  LDL.LU R29, [R1+0x1f4] ;  /* 0x0001f400011d7983 */ /* 0x000ee80000300800 */
[----:B---3--:R0:W-:Y:S04]  /*6c2e0*/  STL [R1+0x1ec8], R29 ;  /* 0x001ec81d01007387 */ /* 0x0081e80000100800 */
        /* <DEDUP_REMOVED lines=15> */
[----:B------:R-:W4:Y:S04]  /*6c3e0*/  LDL.LU.64 R24, [R1+0xea0] ;  /* 0x000ea00001187983 */ /* 0x000f280000300a00 */
        /* <DEDUP_REMOVED lines=13> */
[----:B0-----:R-:W4:Y:S01]  /*6c4c0*/  LDL.LU.64 R24, [R1+0xee8] ;  /* 0x000ee80001187983 */ /* 0x001f220000300a00 */
[----:B------:R-:W-:-:S03]  /*6c4d0*/  PRMT R16, R7, 0x7632, R16 ;  /* 0x0000763207107816 */ /* 0x000fc60000000010 */
[----:B----4-:R0:W-:Y:S04]  /*6c4e0*/  STL.64 [R1+0x1f30], R24 ;  /* 0x001f301801007387 */ /* 0x0101e80000100a00 */
[----:B0-----:R-:W4:Y:S04]  /*6c4f0*/  LDL.LU.64 R24, [R1+0xef8] ;  /* 0x000ef80001187983 */ /* 0x001f280000300a00 */
[----:B------:R-:W4:Y:S04]  /*6c500*/  LDL.LU.64 R26, [R1+0xe98] ;  /* 0x000e9800011a7983 */ /* 0x000f280000300a00 */
[----:B------:R-:W4:Y:S04]  /*6c510*/  LDL.LU R17, [R1+0x2a4] ;  /* 0x0002a40001117983 */ /* 0x000f280000300800 */
[----:B------:R-:W4:Y:S04]  /*6c520*/  LDL.LU.64 R20, [R1+0xe90] ;  /* 0x000e900001147983 */ /* 0x000f280000300a00 */
[----:B------:R-:W4:Y:S04]  /*6c530*/  LDL.LU.64 R22, [R1+0xb58] ;  /* 0x000b580001167983 */ /* 0x000f280000300a00 */
[----:B------:R-:W4:Y:S04]  /*6c540*/  LDL.LU R6, [R1+0x264] ;  /* 0x0002640001067983 */ /* 0x000f280000300800 */
[----:B------:R-:W4:Y:S04]  /*6c550*/  LDL.LU.64 R18, [R1+0x980] ;  /* 0x0009800001127983 */ /* 0x000f280000300a00 */
[----:B------:R-:W4:Y:S04]  /*6c560*/  LDL.LU.64 R2, [R1+0x968] ;  /* 0x0009680001027983 */ /* 0x000f280000300a00 */
[----:B------:R-:W4:Y:S04]  /*6c570*/  LDL.LU R12, [R1+0x224] ;  /* 0x00022400010c7983 */ /* 0x000f280000300800 */
[----:B------:R-:W4:Y:S04]  /*6c580*/  LDL.LU.64 R10, [R1+0x958] ;  /* 0x00095800010a7983 */ /* 0x000f280000300a00 */
[----:B------:R-:W4:Y:S04]  /*6c590*/  LDL.LU.64 R14, [R1+0x930] ;  /* 0x00093000010e7983 */ /* 0x000f280000300a00 */
[----:B------:R-:W4:Y:S01]  /*6c5a0*/  LDL.LU R13, [R1+0x1e4] ;  /* 0x0001e400010d7983 */ /* 0x000f220000300800 */
[----:B---3--:R-:W-:-:S03]  /*6c5b0*/  PRMT R0, R29, 0x7632, R0 ;  /* 0x000076321d007816 */ /* 0x008fc60000000000 */
[----:B------:R-:W3:Y:S04]  /*6c5c0*/  LDL.LU R7, [R1+0x294] ;  /* 0x0002940001077983 */ /* 0x000ee80000300800 */
[----:B--2---:R0:W-:Y:S04]  /*6c5d0*/  STG.E.U16 [R4.64], R16 ;  /* 0x0000001004007986 */ /* 0x0041e8000c101506 */
[----:B------:R-:W2:Y:S04]  /*6c5e0*/  LDL.LU.64 R8, [R1+0x928] ;  /* 0x0009280001087983 */ /* 0x000ea80000300a00 */
[----:B0-----:R-:W3:Y:S04]  /*6c5f0*/  LDL.LU.64 R4, [R1+0x908] ;  /* 0x0009080001047983 */ /* 0x001ee80000300a00 */
[----:B----4-:R0:W-:Y:S04]  /*6c600*/  STG.E.U16 [R24.64], R29 ;  /* 0x0000001d18007986 */ /* 0x0101e8000c101506 */
[----:B0-----:R-:W4:Y:S04]  /*6c610*/  LDL.LU.64 R24, [R1+0x1f30] ;  /* 0x001f300001187983 */ /* 0x001f280000300a00 */
[----:B------:R-:W2:Y:S04]  /*6c620*/  LDL.LU R29, [R1+0x1f28] ;  /* 0x001f2800011d7983 */ /* 0x000ea80000300800 */
[----:B--2---:R0:W-:Y:S04]  /*6c630*/  STG.E.U16 [R28.64], R0 ;  /* 0x000000001c007986 */ /* 0x0041e8000c101506 */
[----:B0-----:R-:W4:Y:S04]  /*6c640*/  LDL.LU.64 R28, [R1+0x1f20] ;  /* 0x001f2000011c7983 */ /* 0x001f280000300a00 */
[----:B----4-:R0:W-:Y:S04]  /*6c650*/  STG.E.U16 [R24.64], R28 ;  /* 0x0000001c18007986 */ /* 0x0101e8000c101506 */
[----:B0-----:R-:W2:Y:S01]  /*6c660*/  LDL.LU.64 R24, [R1+0x1f18] ;  /* 0x001f180001187983 */ /* 0x001ea20000300a00 */
[----:B------:R-:W-:-:S03]  /*6c670*/  PRMT R16, R28, 0x7632, R16 ;  /* 0x000076321c107816 */ /* 0x000fc60000000010 */
[----:B------:R-:W4:Y:S04]  /*6c680*/  LDL.LU R28, [R1+0x1f10] ;  /* 0x001f1000011c7983 */ /* 0x000f280000300800 */
[----:B--2---:R0:W-:Y:S04]  /*6c690*/  STG.E.U16 [R24.64], R16 ;  /* 0x0000001018007986 */ /* 0x0041e8000c101506 */
[----:B0-----:R-:W2:Y:S01]  /*6c6a0*/  LDL.LU.64 R24, [R1+0x1f08] ;  /* 0x001f080001187983 */ /* 0x001ea20000300a00 */
[----:B------:R-:W-:-:S03]  /*6c6b0*/  PRMT R0, R29, 0x7632, R0 ;  /* 0x000076321d007816 */ /* 0x000fc60000000000 */
[----:B--2---:R0:W-:Y:S04]  /*6c6c0*/  STG.E.U16 [R24.64], R29 ;  /* 0x0000001d18007986 */ /* 0x0041e8000c101506 */
[----:B0-----:R-:W2:Y:S04]  /*6c6d0*/  LDL.LU.64 R24, [R1+0x1f00] ;  /* 0x001f000001187983 */ /* 0x001ea80000300a00 */
[----:B------:R-:W4:Y:S04]  /*6c6e0*/  LDL.LU R29, [R1+0x1ef8] ;  /* 0x001ef800011d7983 */ /* 0x000f280000300800 */
[----:B----4-:R0:W-:Y:S04]  /*6c6f0*/  STG.E.U16 [R28.64], R0 ;  /* 0x000000001c007986 */ /* 0x0101e8000c101506 */
[----:B0-----:R-:W2:Y:S04]  /*6c700*/  LDL.LU.64 R28, [R1+0x1ef0] ;  /* 0x001ef000011c7983 */ /* 0x001ea80000300a00 */
[----:B--2---:R0:W-:Y:S04]  /*6c710*/  STG.E.U16 [R24.64], R28 ;  /* 0x0000001c18007986 */ /* 0x0041e8000c101506 */
        /* <DEDUP_REMOVED lines=10> */
[----:B0-----:R-:W2:Y:S04]  /*6c7c0*/  LDL.LU R29, [R1+0x1ec8] ;  /* 0x001ec800011d7983 */ /* 0x001ea80000300800 */
[----:B--2---:R0:W-:Y:S04]  /*6c7d0*/  STG.E.U16 [R24.64], R29 ;  /* 0x0000001d18007986 */ /* 0x0041e8000c101506 */
[----:B0-----:R-:W2:Y:S01]  /*6c7e0*/  LDL.LU.64 R24, [R1+0x1ec0] ;  /* 0x001ec00001187983 */ /* 0x001ea20000300a00 */
[----:B------:R-:W-:-:S02]  /*6c7f0*/  PRMT R16, R29, 0x7632, R16 ;  /* 0x000076321d107816 */ /* 0x000fc40000000010 */
        /* <DEDUP_REMOVED lines=13> */
[----:B---3--:R0:W-:Y:S04]  /*6c8d0*/  STG.E.U16 [R4.64], R7 ;  /* 0x0000000704007986 */ /* 0x0081e8000c101506 */
        /* <DEDUP_REMOVED lines=676> */
[----:B------:R0:W-:Y:S04]  /*6f320*/  STG.E.U16 [R8.64], R0 ;  /* 0x0000000008007986 */ /* 0x0001e8000c101506 */
[----:B0-----:R-:W2:Y:S04]  /*6f330*/  LDL.LU.64 R8, [R1+0x760] ;  /* 0x0007600001087983 */ /* 0x001ea80000300a00 */
[----:B------:R-:W-:Y:S04]  /*6f340*/  STG.E.U16 [R4.64], R7 ;  /* 0x0000000704007986 */ /* 0x000fe8000c101506 */
[----:B--2---:R0:W-:Y:S04]  /*6f350*/  STL.64 [R1+0x1b70], R8 ;  /* 0x001b700801007387 */ /* 0x0041e80000100a00 */
[----:B0-----:R-:W2:Y:S04]  /*6f360*/  LDL.LU.64 R8, [R1+0x768] ;  /* 0x0007680001087983 */ /* 0x001ea80000300a00 */
[----:B------:R-:W3:Y:S04]  /*6f370*/  LDL.LU R5, [R1+0x128] ;  /* 0x0001280001057983 */ /* 0x000ee80000300800 */
[----:B------:R-:W4:Y:S04]  /*6f380*/  LDL.LU R29, [R1+0x68] ;  /* 0x00006800011d7983 */ /* 0x000f280000300800 */
[----:B----4-:R0:W-:Y:S04]  /*6f390*/  STL [R1+0x1b10], R29 ;  /* 0x001b101d01007387 */ /* 0x0101e80000100800 */
[----:B0-----:R-:W4:Y:S04]  /*6f3a0*/  LDL.LU.64 R28, [R1+0x6c8] ;  /* 0x0006c800011c7983 */ /* 0x001f280000300a00 */
[----:B----4-:R0:W-:Y:S04]  /*6f3b0*/  STL [R1+0x1b28], R28 ;  /* 0x001b281c01007387 */ /* 0x0101e80000100800 */
[----:B0-----:R-:W4:Y:S04]  /*6f3c0*/  LDL.LU R28, [R1+0x158] ;  /* 0x00015800011c7983 */ /* 0x001f280000300800 */
[----:B------:R0:W-:Y:S04]  /*6f3d0*/  STL [R1+0x1b14], R29 ;  /* 0x001b141d01007387 */ /* 0x0001e80000100800 */
[----:B0-----:R-:W4:Y:S04]  /*6f3e0*/  LDL.LU R29, [R1+0x118] ;  /* 0x00011800011d7983 */ /* 0x001f280000300800 */
[----:B----4-:R0:W-:Y:S04]  /*6f3f0*/  STL.64 [R1+0x1b38], R28 ;  /* 0x001b381c01007387 */ /* 0x0101e80000100a00 */
[----:B0-----:R-:W4:Y:S04]  /*6f400*/  LDL.LU.64 R28, [R1+0x718] ;  /* 0x00071800011c7983 */ /* 0x001f280000300a00 */
[----:B----4-:R0:W-:Y:S04]  /*6f410*/  STL [R1+0x1b58], R28 ;  /* 0x001b581c01007387 */ /* 0x0101e80000100800 */
[----:B0-----:R-:W4:Y:S01]  /*6f420*/  LDL.LU R28, [R1+0x78] ;  /* 0x00007800011c7983 */ /* 0x001f220000300800 */
[----:B------:R0:W-:Y:S03]  /*6f430*/  STL [R1+0x1b40], R29 ;  /* 0x001b401d01007387 */ /* 0x0001e60000100800 */
[----:B0-----:R-:W4:Y:S04]  /*6f440*/  LDL.LU R29, [R1+0x198] ;  /* 0x00019800011d7983 */ /* 0x001f280000300800 */
[----:B----4-:R0:W-:Y:S04]  /*6f450*/  STL.64 [R1+0x1b68], R28 ;  /* 0x001b681c01007387 */ /* 0x0101e80000100a00 */
[----:B0-----:R-:W4:Y:S01]  /*6f460*/  LDL.LU.64 R28, [R1+0x758] ;  /* 0x00075800011c7983 */ /* 0x001f220000300a00 */
[----:B------:R-:W2:Y:S03]  /*6f470*/  LDL.LU.64 R24, [R1+0x6b8] ;  /* 0x0006b80001187983 */ /* 0x000ea60000300a00 */
        /* <DEDUP_REMOVED lines=12> */
[----:B------:R-:W-:-:S05]  /*6f540*/  PRMT R16, R7, 0x7632, R16 ;  /* 0x0000763207107816 */ /* 0x000fca0000000010 */
[----:B------:R-:W-:Y:S04]  /*6f550*/  STG.E.U16 [R8.64], R16 ;  /* 0x0000001008007986 */ /* 0x000fe8000c101506 */
[----:B--2---:R0:W-:Y:S04]  /*6f560*/  STL.64 [R1+0x1b60], R24 ;  /* 0x001b601801007387 */ /* 0x0041e80000100a00 */
[----:B0-----:R-:W2:Y:S01]  /*6f570*/  LDL.LU.64 R24, [R1+0x730] ;  /* 0x0007300001187983 */ /* 0x001ea20000300a00 */
[----:B------:R-:W2:Y:S02]  /*6f580*/  LDL.LU.64 R26, [R1+0x690] ;  /* 0x00069000011a7983 */ /* 0x000ea40000300a00 */
[----:B------:R-:W2:Y:S02]  /*6f590*/  LDL.LU R17, [R1+0x1cc] ;  /* 0x0001cc0001117983 */ /* 0x000ea40000300800 */
[----:B------:R-:W2:Y:S01]  /*6f5a0*/  LDL.LU.64 R20, [R1+0x688] ;  /* 0x0006880001147983 */ /* 0x000ea20000300a00 */
[----:B------:R-:W2:Y:S01]  /*6f5b0*/  LDL.LU.64 R22, [R1+0x680] ;  /* 0x0006800001167983 */ /* 0x000ea20000300a00 */
[----:B------:R-:W2:Y:S02]  /*6f5c0*/  LDL.LU R6, [R1+0x18c] ;  /* 0x00018c0001067983 */ /* 0x000ea40000300800 */
[----:B------:R-:W2:Y:S02]  /*6f5d0*/  LDL.LU.64 R18, [R1+0x678] ;  /* 0x0006780001127983 */ /* 0x000ea40000300a00 */
[----:B------:R-:W2:Y:S01]  /*6f5e0*/  LDL.LU.64 R2, [R1+0x670] ;  /* 0x0006700001027983 */ /* 0x000ea20000300a00 */
[----:B------:R-:W2:Y:S01]  /*6f5f0*/  LDL.LU R12, [R1+0x14c] ;  /* 0x00014c00010c7983 */ /* 0x000ea20000300800 */
[----:B------:R-:W2:Y:S02]  /*6f600*/  LDL.LU.64 R10, [R1+0x668] ;  /* 0x00066800010a7983 */ /* 0x000ea40000300a00 */
[----:B------:R-:W2:Y:S02]  /*6f610*/  LDL.LU.64 R14, [R1+0x630] ;  /* 0x00063000010e7983 */ /* 0x000ea40000300a00 */
[----:B------:R-:W2:Y:S01]  /*6f620*/  LDL.LU R13, [R1+0x9c] ;  /* 0x00009c00010d7983 */ /* 0x000ea20000300800 */
[----:B------:R-:W2:Y:S01]  /*6f630*/  LDL.LU R7, [R1+0x1bc] ;  /* 0x0001bc0001077983 */ /* 0x000ea20000300800 */
[----:B------:R-:W2:Y:S01]  /*6f640*/  LDL.LU.64 R8, [R1+0x1b70] ;  /* 0x001b700001087983 */ /* 0x000ea20000300a00 */
[----:B---3--:R-:W-:-:S02]  /*6f650*/  PRMT R0, R5, 0x7632, R0 ;  /* 0x0000763205007816 */ /* 0x008fc40000000000 */
[----:B--2---:R0:W-:Y:S03]  /*6f660*/  STG.E.U16 [R8.64], R5 ;  /* 0x0000000508007986 */ /* 0x0041e6000c101506 */
[----:B----4-:R1:W-:Y:S01]  /*6f670*/  STG.E.U16 [R28.64], R0 ;  /* 0x000000001c007986 */ /* 0x0103e2000c101506 */
[----:B0-----:R-:W2:Y:S01]  /*6f680*/  LDL.LU.64 R8, [R1+0x628] ;  /* 0x0006280001087983 */ /* 0x001ea20000300a00 */
[----:B------:R-:W3:Y:S02]  /*6f690*/  LDL.LU.64 R4, [R1+0x620] ;  /* 0x0006200001047983 */ /* 0x000ee40000300a00 */
[----:B-1----:R-:W4:Y:S02]  /*6f6a0*/  LDL.LU.64 R28, [R1+0x1b68] ;  /* 0x001b6800011c7983 */ /* 0x002f240000300a00 */
[----:B----4-:R0:W-:Y:S04]  /*6f6b0*/  STG.E.U16 [R24.64], R28 ;  /* 0x0000001c18007986 */ /* 0x0101e8000c101506 */
[----:B0-----:R-:W4:Y:S01]  /*6f6c0*/  LDL.LU.64 R24, [R1+0x1b60] ;  /* 0x001b600001187983 */ /* 0x001f220000300a00 */
[----:B------:R-:W-:-:S02]  /*6f6d0*/  PRMT R16, R28, 0x7632, R16 ;  /* 0x000076321c107816 */ /* 0x000fc40000000010 */
[----:B------:R-:W2:Y:S03]  /*6f6e0*/  LDL.LU R28, [R1+0x1b58] ;  /* 0x001b5800011c7983 */ /* 0x000ea60000300800 */
[----:B----4-:R0:W-:Y:S04]  /*6f6f0*/  STG.E.U16 [R24.64], R16 ;  /* 0x0000001018007986 */ /* 0x0101e8000c101506 */
[----:B0-----:R-:W4:Y:S01]  /*6f700*/  LDL.LU.64 R24, [R1+0x1b50] ;  /* 0x001b500001187983 */ /* 0x001f220000300a00 */
[----:B------:R-:W-:-:S03]  /*6f710*/  PRMT R0, R29, 0x7632, R0 ;  /* 0x000076321d007816 */ /* 0x000fc60000000000 */
[----:B----4-:R0:W-:Y:S04]  /*6f720*/  STG.E.U16 [R24.64], R29 ;  /* 0x0000001d18007986 */ /* 0x0101e8000c101506 */
[----:B0-----:R-:W4:Y:S01]  /*6f730*/  LDL.LU.64 R24, [R1+0x1b48] ;  /* 0x001b480001187983 */ /* 0x001f220000300a00 */
[----:B------:R-:W2:Y:S03]  /*6f740*/  LDL.LU R29, [R1+0x1b40] ;  /* 0x001b4000011d7983 */ /* 0x000ea60000300800 */
[----:B--2---:R0:W-:Y:S04]  /*6f750*/  STG.E.U16 [R28.64], R0 ;  /* 0x000000001c007986 */ /* 0x0041e8000c101506 */
[----:B0-----:R-:W4:Y:S04]  /*6f760*/  LDL.LU.64 R28, [R1+0x1b38] ;  /* 0x001b3800011c7983 */ /* 0x001f280000300a00 */
[----:B----4-:R0:W-:Y:S04]  /*6f770*/  STG.E.U16 [R24.64], R28 ;  /* 0x0000001c18007986 */ /* 0x0101e8000c101506 */
[----:B0-----:R-:W2:Y:S01]  /*6f780*/  LDL.LU.64 R24, [R1+0x1b30] ;  /* 0x001b300001187983 */ /* 0x001ea20000300a00 */
[----:B------:R-:W-:-:S02]  /*6f790*/  PRMT R16, R28, 0x7632, R16 ;  /* 0x000076321c107816 */ /* 0x000fc40000000010 */
[----:B------:R-:W4:Y:S03]  /*6f7a0*/  LDL.LU R28, [R1+0x1b28] ;  /* 0x001b2800011c7983 */ /* 0x000f260000300800 */
[----:B--2---:R0:W-:Y:S04]  /*6f7b0*/  STG.E.U16 [R24.64], R16 ;  /* 0x0000001018007986 */ /* 0x0041e8000c101506 */
[----:B0-----:R-:W2:Y:S01]  /*6f7c0*/  LDL.LU.64 R24, [R1+0x1b20] ;  /* 0x001b200001187983 */ /* 0x001ea20000300a00 */
[----:B------:R-:W-:-:S03]  /*6f7d0*/  PRMT R0, R29, 0x7632, R0 ;  /* 0x000076321d007816 */ /* 0x000fc60000000000 */
[----:B--2---:R0:W-:Y:S04]  /*6f7e0*/  STG.E.U16 [R24.64], R29 ;  /* 0x0000001d18007986 */ /* 0x0041e8000c101506 */
[----:B0-----:R-:W2:Y:S01]  /*6f7f0*/  LDL.LU.64 R24, [R1+0x1b18] ;  /* 0x001b180001187983 */ /* 0x001ea20000300a00 */
[----:B------:R-:W4:Y:S03]  /*6f800*/  LDL.LU R29, [R1+0x1b14] ;  /* 0x001b1400011d7983 */ /* 0x000f260000300800 */
[----:B----4-:R0:W-:Y:S04]  /*6f810*/  STG.E.U16 [R28.64], R0 ;  /* 0x000000001c007986 */ /* 0x0101e8000c101506 */
[----:B0-----:R-:W2:Y:S04]  /*6f820*/  LDL.LU R29, [R1+0x1b10] ;  /* 0x001b1000011d7983 */ /* 0x001ea80000300800 */
[----:B--2---:R0:W-:Y:S04]  /*6f830*/  STG.E.U16 [R24.64], R29 ;  /* 0x0000001d18007986 */ /* 0x0041e8000c101506 */
[----:B0-----:R-:W2:Y:S01]  /*6f840*/  LDL.LU.64 R24, [R1+0x1b08] ;  /* 0x001b080001187983 */ /* 0x001ea20000300a00 */
[----:B------:R-:W-:-:S02]  /*6f850*/  PRMT R16, R29, 0x7632, R16 ;  /* 0x000076321d107816 */ /* 0x000fc40000000010 */
[----:B------:R-:W-:-:S03]  /*6f860*/  PRMT R0, R17, 0x7632, R0 ;  /* 0x0000763211007816 */ /* 0x000fc60000000000 */
[----:B--2---:R0:W-:Y:S01]  /*6f870*/  STG.E.U16 [R24.64], R16 ;  /* 0x0000001018007986 */ /* 0x0041e2000c101506 */
[----:B------:R-:W-:Y:S02]  /*6f880*/  STG.E.U16 [R26.64], R17 ;  /* 0x000000111a007986 */ /* 0x000fe4000c101506 */
[----:B------:R1:W-:Y:S02]  /*6f890*/  STG.E.U16 [R20.64], R0 ;  /* 0x0000000014007986 */ /* 0x0003e4000c101506 */
[----:B------:R2:W-:Y:S01]  /*6f8a0*/  STG.E.U16 [R22.64], R6 ;  /* 0x0000000616007986 */ /* 0x0005e2000c101506 */
[----:B0-----:R-:W-:Y:S02]  /*6f8b0*/  PRMT R16, R6, 0x7632, R16 ;  /* 0x0000763206107816 */ /* 0x001fe40000000010 */
[----:B-1----:R-:W-:Y:S01]  /*6f8c0*/  PRMT R0, R12, 0x7632, R0 ;  /* 0x000076320c007816 */ /* 0x002fe20000000000 */
[----:B--2---:R-:W2:Y:S04]  /*6f8d0*/  LDL.LU.64 R22, [R1+0x618] ;  /* 0x0006180001167983 */ /* 0x004ea80000300a00 */
[----:B------:R0:W-:Y:S01]  /*6f8e0*/  STG.E.U16 [R18.64], R16 ;  /* 0x0000001012007986 */ /* 0x0001e2000c101506 */
[----:B------:R-:W-:Y:S02]  /*6f8f0*/  STG.E.U16 [R2.64], R12 ;  /* 0x0000000c02007986 */ /* 0x000fe4000c101506 */
[----:B------:R-:W-:Y:S02]  /*6f900*/  STG.E.U16 [R10.64], R0 ;  /* 0x000000000a007986 */ /* 0x000fe4000c101506 */
[----:B------:R1:W-:Y:S01]  /*6f910*/  STG.E.U16 [R14.64], R13 ;  /* 0x0000000d0e007986 */ /* 0x0003e2000c101506 */
[----:B0-----:R-:W-:-:S02]  /*6f920*/  PRMT R16, R13, 0x7632, R16 ;  /* 0x000076320d107816 */ /* 0x001fc40000000010 */
[----:B-1----:R-:W4:Y:S04]  /*6f930*/  LDL.LU.64 R12, [R1+0x5f0] ;  /* 0x0005f000010c7983 */ /* 0x002f280000300a00 */
[----:B------:R-:W-:Y:S01]  /*6f940*/  STG.E.U16 [R8.64], R16 ;  /* 0x0000001008007986 */ /* 0x000fe2000c101506 */
[----:B---3--:R0:W-:Y:S03]  /*6f950*/  STG.E.U16 [R4.64], R7 ;  /* 0x0000000704007986 */ /* 0x0081e6000c101506 */
[----:B0-----:R-:W3:Y:S01]  /*6f960*/  LDL.LU R4, [R1+0x17c] ;  /* 0x00017c0001047983 */ /* 0x001ee20000300800 */
[----:B------:R-:W2:Y:S02]  /*6f970*/  LDL.LU.64 R18, [R1+0x5e8] ;  /* 0x0005e80001127983 */ /* 0x000ea40000300a00 */
[----:B------:R-:W2:Y:S02]  /*6f980*/  LDL.LU R11, [R1+0x13c] ;  /* 0x00013c00010b7983 */ /* 0x000ea40000300800 */
[----:B------:R-:W2:Y:S02]  /*6f990*/  LDL.LU.64 R14, [R1+0x5d8] ;  /* 0x0005d800010e7983 */ /* 0x000ea40000300a00 */
[----:B--2---:R0:W-:Y:S04]  /*6f9a0*/  STL.64 [R1+0x1b00], R14 ;  /* 0x001b000e01007387 */ /* 0x0041e80000100a00 */
[----:B0-----:R-:W2:Y:S01]  /*6f9b0*/  LDL.LU.64 R14, [R1+0x5e0] ;  /* 0x0005e000010e7983 */ /* 0x001ea20000300a00 */
[----:B------:R-:W2:Y:S02]  /*6f9c0*/  LDL.LU R5, [R1+0x8c] ;  /* 0x00008c0001057983 */ /* 0x000ea40000300800 */
[----:B------:R-:W2:Y:S02]  /*6f9d0*/  LDL.LU.64 R2, [R1+0x5c8] ;  /* 0x0005c80001027983 */ /* 0x000ea40000300a00 */
[----:B--2---:R0:W-:Y:S04]  /*6f9e0*/  STL.64 [R1+0x1af8], R2 ;  /* 0x001af80201007387 */ /* 0x0041e80000100a00 */
[----:B0-----:R-:W2:Y:S01]  /*6f9f0*/  LDL.LU.64 R2, [R1+0x5d0] ;  /* 0x0005d00001027983 */ /* 0x001ea20000300a00 */
[----:B------:R-:W2:Y:S03]  /*6fa00*/  LDL.LU R8, [R1+0x16c] ;  /* 0x00016c0001087983 */ /* 0x000ea60000300800 */
[----:B--2---:R0:W-:Y:S04]  /*6fa10*/  STL [R1+0x1ae8], R8 ;  /* 0x001ae80801007387 */ /* 0x0041e80000100800 */
[----:B0-----:R-:W2:Y:S01]  /*6fa20*/  LDL.LU R8, [R1+0x1ac] ;  /* 0x0001ac0001087983 */ /* 0x001ea20000300800 */
[----:B------:R-:W2:Y:S02]  /*6fa30*/  LDL.LU R17, [R1+0x12c] ;  /* 0x00012c0001117983 */ /* 0x000ea40000300800 */
[----:B------:R-:W2:Y:S02]  /*6fa40*/  LDL.LU.64 R28, [R1+0x548] ;  /* 0x00054800011c7983 */ /* 0x000ea40000300a00 */
        /* <DEDUP_REMOVED lines=8> */
[----:B------:R-:W-:-:S02]  /*6fad0*/  PRMT R0, R7, 0x7632, R0 ;  /* 0x0000763207007816 */ /* 0x000fc40000000000 */
[----:B---3--:R-:W-:-:S03]  /*6fae0*/  PRMT R16, R4, 0x7632, R16 ;  /* 0x0000763204107816 */ /* 0x008fc60000000010 */
[----:B------:R-:W-:Y:S01]  /*6faf0*/  STG.E.U16 [R22.64], R0 ;  /* 0x0000000016007986 */ /* 0x000fe2000c101506 */
[----:B----4-:R-:W-:Y:S02]  /*6fb00*/  STG.E.U16 [R12.64], R4 ;  /* 0x000000040c007986 */ /* 0x010fe4000c101506 */
[----:B------:R-:W-:Y:S02]  /*6fb10*/  STG.E.U16 [R18.64], R16 ;  /* 0x0000001012007986 */ /* 0x000fe4000c101506 */
[----:B------:R-:W-:Y:S01]  /*6fb20*/  STG.E.U16 [R14.64], R11 ;  /* 0x0000000b0e007986 */ /* 0x000fe2000c101506 */
[----:B--2---:R0:W-:Y:S04]  /*6fb30*/  STL.64 [R1+0x1af0], R28 ;  /* 0x001af01c01007387 */ /* 0x0041e80000100a00 */
[----:B0-----:R-:W2:Y:S01]  /*6fb40*/  LDL.LU.64 R28, [R1+0x590] ;  /* 0x00059000011c7983 */ /* 0x001ea20000300a00 */
[----:B------:R-:W3:Y:S02]  /*6fb50*/  LDL.LU R6, [R1+0x7c] ;  /* 0x00007c0001067983 */ /* 0x000ee40000300800 */
[----:B------:R-:W4:Y:S02]  /*6fb60*/  LDL.LU R7, [R1+0x19c] ;  /* 0x00019c0001077983 */ /* 0x000f240000300800 */
[----:B------:R-:W2:Y:S01]  /*6fb70*/  LDL.LU.64 R24, [R1+0x540] ;  /* 0x0005400001187983 */ /* 0x000ea20000300a00 */
[----:B------:R-:W2:Y:S01]  /*6fb80*/  LDL.LU.64 R26, [R1+0x538] ;  /* 0x00053800011a7983 */ /* 0x000ea20000300a00 */
[----:B------:R-:W4:Y:S02]  /*6fb90*/  LDL.LU.64 R22, [R1+0x530] ;  /* 0x0005300001167983 */ /* 0x000f240000300a00 */
[----:B------:R-:W2:Y:S02]  /*6fba0*/  LDL.LU.64 R12, [R1+0x528] ;  /* 0x00052800010c7983 */ /* 0x000ea40000300a00 */
[----:B------:R-:W2:Y:S01]  /*6fbb0*/  LDL.LU.64 R20, [R1+0x4f0] ;  /* 0x0004f00001147983 */ /* 0x000ea20000300a00 */
[----:B------:R-:W2:Y:S01]  /*6fbc0*/  LDL.LU R9, [R1+0x15c] ;  /* 0x00015c0001097983 */ /* 0x000ea20000300800 */
[----:B------:R-:W2:Y:S02]  /*6fbd0*/  LDL.LU R4, [R1+0x11c] ;  /* 0x00011c0001047983 */ /* 0x000ea40000300800 */
[----:B------:R-:W2:Y:S02]  /*6fbe0*/  LDL.LU.64 R18, [R1+0x4e8] ;  /* 0x0004e80001127983 */ /* 0x000ea40000300a00 */
[----:B------:R-:W2:Y:S01]  /*6fbf0*/  LDL.LU.64 R14, [R1+0x1b00] ;  /* 0x001b0000010e7983 */ /* 0x000ea20000300a00 */
[----:B------:R-:W-:-:S02]  /*6fc00*/  PRMT R0, R11, 0x7632, R0 ;  /* 0x000076320b007816 */ /* 0x000fc40000000000 */
[----:B------:R-:W3:Y:S04]  /*6fc10*/  LDL.LU.64 R10, [R1+0x4e0] ;  /* 0x0004e000010a7983 */ /* 0x000ee80000300a00 */
[----:B--2---:R0:W-:Y:S01]  /*6fc20*/  STG.E.U16 [R14.64], R0 ;  /* 0x000000000e007986 */ /* 0x0041e2000c101506 */
[----:B------:R1:W-:Y:S03]  /*6fc30*/  STG.E.U16 [R2.64], R5 ;  /* 0x0000000502007986 */ /* 0x0003e6000c101506 */
[----:B0-----:R-:W2:Y:S01]  /*6fc40*/  LDL.LU.64 R14, [R1+0x4d8] ;  /* 0x0004d800010e7983 */ /* 0x001ea20000300a00 */
[----:B-1----:R-:W2:Y:S01]  /*6fc50*/  LDL.LU.64 R2, [R1+0x1af8] ;  /* 0x001af80001027983 */ /* 0x002ea20000300a00 */
[----:B------:R-:W-:-:S02]  /*6fc60*/  PRMT R16, R5, 0x7632, R16 ;  /* 0x0000763205107816 */ /* 0x000fc40000000010 */
[----:B------:R-:W3:Y:S04]  /*6fc70*/  LDL.LU R5, [R1+0x6c] ;  /* 0x00006c0001057983 */ /* 0x000ee80000300800 */
[----:B--2---:R0:W-:Y:S01]  /*6fc80*/  STG.E.U16 [R2.64], R16 ;  /* 0x0000001002007986 */ /* 0x0041e2000c101506 */
[----:B------:R1:W-:Y:S03]  /*6fc90*/  STG.E.U16 [R28.64], R8 ;  /* 0x000000081c007986 */ /* 0x0003e6000c101506 */
[----:B0-----:R-:W2:Y:S01]  /*6fca0*/  LDL.LU.64 R2, [R1+0x4b0] ;  /* 0x0004b00001027983 */ /* 0x001ea20000300a00 */
[----:B-1----:R-:W2:Y:S01]  /*6fcb0*/  LDL.LU.64 R28, [R1+0x1af0] ;  /* 0x001af000011c7983 */ /* 0x002ea20000300a00 */
[----:B------:R-:W-:-:S02]  /*6fcc0*/  PRMT R0, R8, 0x7632, R0 ;  /* 0x0000763208007816 */ /* 0x000fc40000000000 */
[----:B------:R-:W3:Y:S04]  /*6fcd0*/  LDL.LU R8, [R1+0x1ae8] ;  /* 0x001ae80001087983 */ /* 0x000ee80000300800 */
[----:B--2---:R0:W-:Y:S04]  /*6fce0*/  STG.E.U16 [R28.64], R0 ;  /* 0x000000001c007986 */ /* 0x0041e8000c101506 */
[----:B0-----:R-:W2:Y:S01]  /*6fcf0*/  LDL.LU.64 R28, [R1+0x1ae0] ;  /* 0x001ae000011c7983 */ /* 0x001ea20000300a00 */
[----:B---3--:R-:W-:-:S03]  /*6fd00*/  PRMT R16, R8, 0x7632, R16 ;  /* 0x0000763208107816 */ /* 0x008fc60000000010 */
[----:B--2---:R0:W-:Y:S04]  /*6fd10*/  STG.E.U16 [R28.64], R8 ;  /* 0x000000081c007986 */ /* 0x0041e8000c101506 */
[----:B0-----:R-:W2:Y:S01]  /*6fd20*/  LDL.LU.64 R28, [R1+0x1ad8] ;  /* 0x001ad800011c7983 */ /* 0x001ea20000300a00 */
[----:B------:R-:W3:Y:S03]  /*6fd30*/  LDL.LU R8, [R1+0x1ad0] ;  /* 0x001ad00001087983 */ /* 0x000ee60000300800 */
[----:B--2---:R0:W-:Y:S04]  /*6fd40*/  STG.E.U16 [R28.64], R16 ;  /* 0x000000101c007986 */ /* 0x0041e8000c101506 */
[----:B0-----:R-:W2:Y:S01]  /*6fd50*/  LDL.LU.64 R28, [R1+0x1ac8] ;  /* 0x001ac800011c7983 */ /* 0x001ea20000300a00 */
[----:B------:R-:W-:-:S02]  /*6fd60*/  PRMT R0, R17, 0x7632, R0 ;  /* 0x0000763211007816 */ /* 0x000fc40000000000 */
[----:B------:R-:W-:Y:S01]  /*6fd70*/  PRMT R16, R6, 0x7632, R16 ;  /* 0x0000763206107816 */ /* 0x000fe20000000010 */
[----:B--2---:R0:W-:Y:S04]  /*6fd80*/  STG.E.U16 [R28.64], R17 ;  /* 0x000000111c007986 */ /* 0x0041e8000c101506 */
[----:B0-----:R-:W2:Y:S04]  /*6fd90*/  LDL.LU.64 R28, [R1+0x1ac0] ;  /* 0x001ac000011c7983 */ /* 0x001ea80000300a00 */
[----:B--2---:R0:W-:Y:S01]  /*6fda0*/  STG.E.U16 [R28.64], R0 ;  /* 0x000000001c007986 */ /* 0x0041e2000c101506 */
[----:B------:R-:W-:Y:S02]  /*6fdb0*/  STG.E.U16 [R24.64], R6 ;  /* 0x0000000618007986 */ /* 0x000fe4000c101506 */
[----:B------:R1:W-:Y:S02]  /*6fdc0*/  STG.E.U16 [R26.64], R16 ;  /* 0x000000101a007986 */ /* 0x0003e4000c101506 */
[----:B----4-:R2:W-:Y:S01]  /*6fdd0*/  STG.E.U16 [R22.64], R7 ;  /* 0x0000000716007986 */ /* 0x0105e2000c101506 */
[----:B0-----:R-:W-:-:S02]  /*6fde0*/  PRMT R0, R7, 0x7632, R0 ;  /* 0x0000763207007816 */ /* 0x001fc40000000000 */
[----:B-1----:R-:W-:Y:S01]  /*6fdf0*/  PRMT R16, R9, 0x7632, R16 ;  /* 0x0000763209107816 */ /* 0x002fe20000000010 */
[----:B--2---:R-:W2:Y:S04]  /*6fe00*/  LDL.LU R7, [R1+0x50] ;  /* 0x0000500001077983 */ /* 0x004ea80000300800 */
[----:B------:R0:W-:Y:S01]  /*6fe10*/  STG.E.U16 [R12.64], R0 ;  /* 0x000000000c007986 */ /* 0x0001e2000c101506 */
[----:B------:R-:W4:Y:S02]  /*6fe20*/  LDL.LU.64 R22, [R1+0x4a8] ;  /* 0x0004a80001167983 */ /* 0x000f240000300a00 */
[----:B------:R-:W-:Y:S02]  /*6fe30*/  STG.E.U16 [R20.64], R9 ;  /* 0x0000000914007986 */ /* 0x000fe4000c101506 */
[----:B------:R1:W-:Y:S01]  /*6fe40*/  STG.E.U16 [R18.64], R16 ;  /* 0x0000001012007986 */ /* 0x0003e2000c101506 */
[----:B0-----:R-:W2:Y:S01]  /*6fe50*/  LDL.LU.64 R12, [R1+0x4a0] ;  /* 0x0004a000010c7983 */ /* 0x001ea20000300a00 */
[----:B-1----:R-:W2:Y:S02]  /*6fe60*/  LDL.LU.64 R18, [R1+0xfd8] ;  /* 0x000fd80001127983 */ /* 0x002ea40000300a00 */
[----:B------:R-:W3:Y:S01]  /*6fe70*/  LDL.LU R9, [R1+0x40] ;  /* 0x0000400001097983 */ /* 0x000ee20000300800 */
[----:B------:R-:W-:Y:S01]  /*6fe80*/  PRMT R0, R4, 0x7632, R0 ;  /* 0x0000763204007816 */ /* 0x000fe20000000000 */
[----:B------:R0:W-:Y:S04]  /*6fe90*/  STG.E.U16 [R10.64], R4 ;  /* 0x000000040a007986 */ /* 0x0001e8000c101506 */
[----:B------:R1:W-:Y:S04]  /*6fea0*/  STG.E.U16 [R14.64], R0 ;  /* 0x000000000e007986 */ /* 0x0003e8000c101506 */
[----:B---3--:R3:W-:Y:S01]  /*6feb0*/  STL.64 [R1+0x1aa0], R8 ;  /* 0x001aa00801007387 */ /* 0x0087e20000100a00 */
[----:B0-----:R-:W2:Y:S02]  /*6fec0*/  LDL.LU.64 R10, [R1+0xfe0] ;  /* 0x000fe000010a7983 */ /* 0x001ea40000300a00 */
[----:B-1----:R-:W2:Y:S02]  /*6fed0*/  LDL.LU R15, [R1+0x20] ;  /* 0x00002000010f7983 */ /* 0x002ea40000300800 */
[----:B------:R-:W2:Y:S01]  /*6fee0*/  LDL.LU R6, [R1] ;  /* 0x0000000001067983 */ /* 0x000ea20000300800 */
[----:B---3--:R-:W3:Y:S04]  /*6fef0*/  LDL.LU.64 R8, [R1+0xfe8] ;  /* 0x000fe80001087983 */ /* 0x008ee80000300a00 */
[----:B---3--:R0:W-:Y:S04]  /*6ff00*/  STL.64 [R1+0x1ab0], R8 ;  /* 0x001ab00801007387 */ /* 0x0081e80000100a00 */
[----:B0-----:R-:W3:Y:S01]  /*6ff10*/  LDL.LU.64 R8, [R1+0xff0] ;  /* 0x000ff00001087983 */ /* 0x001ee20000300a00 */
[----:B------:R-:W-:-:S03]  /*6ff20*/  PRMT R16, R5, 0x7632, R16 ;  /* 0x0000763205107816 */ /* 0x000fc60000000010 */
[----:B------:R-:W-:Y:S04]  /*6ff30*/  STG.E.U16 [R2.64], R5 ;  /* 0x0000000502007986 */ /* 0x000fe8000c101506 */
[----:B---3--:R0:W-:Y:S04]  /*6ff40*/  STL.64 [R1+0x1ab8], R8 ;  /* 0x001ab80801007387 */ /* 0x0081e80000100a00 */
[----:B0-----:R-:W3:Y:S01]  /*6ff50*/  LDL.LU.64 R8, [R1+0xff8] ;  /* 0x000ff80001087983 */ /* 0x001ee20000300a00 */
[----:B------:R-:W2:Y:S03]  /*6ff60*/  LDL.LU.64 R4, [R1+0x1020] ;  /* 0x0010200001047983 */ /* 0x000ea60000300a00 */
[----:B--2---:R0:W-:Y:S04]  /*6ff70*/  STL.64 [R1+0x1a78], R4 ;  /* 0x001a780401007387 */ /* 0x0041e80000100a00 */
[----:B0-----:R-:W2:Y:S04]  /*6ff80*/  LDL.LU.64 R4, [R1+0x1008] ;  /* 0x0010080001047983 */ /* 0x001ea80000300a00 */
[----:B--2---:R0:W-:Y:S04]  /*6ff90*/  STL.64 [R1+0x1a88], R4 ;  /* 0x001a880401007387 */ /* 0x0041e80000100a00 */
[----:B0-----:R-:W2:Y:S04]  /*6ffa0*/  LDL.LU.64 R4, [R1+0x1010] ;  /* 0x0010100001047983 */ /* 0x001ea80000300a00 */
[----:B--2---:R0:W-:Y:S04]  /*6ffb0*/  STL.64 [R1+0x1a90], R4 ;  /* 0x001a900401007387 */ /* 0x0041e80000100a00 */
[----:B0-----:R-:W2:Y:S04]  /*6ffc0*/  LDL.LU.64 R4, [R1+0x1018] ;  /* 0x0010180001047983 */ /* 0x001ea80000300a00 */
[----:B----4-:R0:W-:Y:S01]  /*6ffd0*/  STG.E.U16 [R22.64], R16 ;  /* 0x0000001016007986 */ /* 0x0101e2000c101506 */
[----:B------:R-:W-:Y:S01]  /*6ffe0*/  STG.E.U16 [R12.64], R7 ;  /* 0x000000070c007986 */ /* 0x000fe2000c101506 */
[----:B------:R-:W-:-:S05]  /*6fff0*/  PRMT R0, R7, 0x7632, R0 ;  /* 0x0000763207007816 */ /* 0x000fca0000000000 */
[----:B------:R-:W-:Y:S01]  /*70000*/  STG.E.U16 [R18.64], R0 ;  /* 0x0000000012007986 */ /* 0x000fe2000c101506 */
[----:B------:R-:W-:Y:S01]  /*70010*/  STG.E.U16 [R10.64], R15 ;  /* 0x0000000f0a007986 */ /* 0x000fe2000c101506 */
[----:B0-----:R-:W-:-:S05]  /*70020*/  PRMT R16, R15, 0x7632, R16 ;  /* 0x000076320f107816 */ /* 0x001fca0000000010 */
[----:B---3--:R-:W-:Y:S04]  /*70030*/  STG.E.U16 [R8.64], R16 ;  /* 0x0000001008007986 */ /* 0x008fe8000c101506 */
[----:B--2---:R0:W-:Y:S04]  /*70040*/  STL.64 [R1+0x1a98], R4 ;  /* 0x001a980401007387 */ /* 0x0041e80000100a00 */
[----:B0-----:R-:W2:Y:S01]  /*70050*/  LDL.LU.64 R4, [R1+0x1000] ;  /* 0x0010000001047983 */ /* 0x001ea20000300a00 */
[----:B------:R-:W3:Y:S02]  /*70060*/  LDL.LU.64 R2, [R1+0x1038] ;  /* 0x0010380001027983 */ /* 0x000ee40000300a00 */
[----:B------:R-:W4:Y:S02]  /*70070*/  LDL.LU.64 R12, [R1+0x1030] ;  /* 0x00103000010c7983 */ /* 0x000f240000300a00 */
[----:B------:R-:W2:Y:S01]  /*70080*/  LDL.LU.64 R28, [R1+0x1040] ;  /* 0x00104000011c7983 */ /* 0x000ea20000300a00 */
[----:B------:R-:W2:Y:S01]  /*70090*/  LDL.LU R17, [R1+0x30] ;  /* 0x0000300001117983 */ /* 0x000ea20000300800 */
[----:B------:R-:W2:Y:S02]  /*700a0*/  LDL.LU.64 R24, [R1+0x1058] ;  /* 0x0010580001187983 */ /* 0x000ea40000300a00 */
[----:B------:R-:W2:Y:S02]  /*700b0*/  LDL.LU.64 R26, [R1+0x1050] ;  /* 0x00105000011a7983 */ /* 0x000ea40000300a00 */
[----:B------:R-:W2:Y:S01]  /*700c0*/  LDL.LU.64 R20, [R1+0x1048] ;  /* 0x0010480001147983 */ /* 0x000ea20000300a00 */
[----:B------:R-:W2:Y:S01]  /*700d0*/  LDL.LU.64 R22, [R1+0x1060] ;  /* 0x0010600001167983 */ /* 0x000ea20000300a00 */
[----:B------:R-:W2:Y:S02]  /*700e0*/  LDL.LU R7, [R1+0xa0] ;  /* 0x0000a00001077983 */ /* 0x000ea40000300800 */
[----:B------:R-:W2:Y:S02]  /*700f0*/  LDL.LU.64 R18, [R1+0x1078] ;  /* 0x0010780001127983 */ /* 0x000ea40000300a00 */
[----:B------:R-:W2:Y:S01]  /*70100*/  LDL.LU.64 R10, [R1+0x1070] ;  /* 0x00107000010a7983 */ /* 0x000ea20000300a00 */
[----:B------:R-:W2:Y:S01]  /*70110*/  LDL.LU.64 R14, [R1+0x1068] ;  /* 0x00106800010e7983 */ /* 0x000ea20000300a00 */
[----:B------:R-:W2:Y:S01]  /*70120*/  LDL.LU.64 R8, [R1+0x1ab8] ;  /* 0x001ab80001087983 */ /* 0x000ea20000300a00 */
[----:B------:R-:W-:-:S02]  /*70130*/  PRMT R0, R6, 0x7632, R0 ;  /* 0x0000763206007816 */ /* 0x000fc40000000000 */
[----:B--2---:R0:W-:Y:S04]  /*70140*/  STG.E.U16 [R8.64], R6 ;  /* 0x0000000608007986 */ /* 0x0041e8000c101506 */
[----:B0-----:R-:W2:Y:S01]  /*70150*/  LDL.LU.64 R8, [R1+0x1ab0] ;  /* 0x001ab00001087983 */ /* 0x001ea20000300a00 */
[----:B------:R-:W3:Y:S03]  /*70160*/  LDL.LU R6, [R1+0x1aa8] ;  /* 0x001aa80001067983 */ /* 0x000ee60000300800 */
[----:B--2---:R0:W-:Y:S04]  /*70170*/  STG.E.U16 [R8.64], R0 ;  /* 0x0000000008007986 */ /* 0x0041e8000c101506 */
[----:B0-----:R-:W2:Y:S04]  /*70180*/  LDL.LU.64 R8, [R1+0x1aa0] ;  /* 0x001aa00001087983 */ /* 0x001ea80000300a00 */
[----:B--2---:R0:W-:Y:S04]  /*70190*/  STG.E.U16 [R4.64], R8 ;  /* 0x0000000804007986 */ /* 0x0041e8000c101506 */
[----:B0-----:R-:W2:Y:S01]  /*701a0*/  LDL.LU.64 R4, [R1+0x1a98] ;  /* 0x001a980001047983 */ /* 0x001ea20000300a00 */
[----:B------:R-:W-:-:S05]  /*701b0*/  PRMT R16, R8, 0x7632, R16 ;  /* 0x0000763208107816 */ /* 0x000fca0000000010 */
[----:B--2---:R0:W-:Y:S04]  /*701c0*/  STG.E.U16 [R4.64], R16 ;  /* 0x0000001004007986 */ /* 0x0041e8000c101506 */
[----:B0-----:R-:W2:Y:S01]  /*701d0*/  LDL.LU.64 R4, [R1+0x1a90] ;  /* 0x001a900001047983 */ /* 0x001ea20000300a00 */
[----:B------:R-:W3:Y:S01]  /*701e0*/  LDL.LU R16, [R1+0x10] ;  /* 0x0000100001107983 */ /* 0x000ee20000300800 */
[----:B------:R-:W-:Y:S02]  /*701f0*/  PRMT R0, R9, 0x7632, R0 ;  /* 0x0000763209007816 */ /* 0x000fe40000000000 */
[----:B--2---:R0:W-:Y:S04]  /*70200*/  STG.E.U16 [R4.64], R9 ;  /* 0x0000000904007986 */ /* 0x0041e8000c101506 */
[----:B0-----:R-:W2:Y:S01]  /*70210*/  LDL.LU.64 R4, [R1+0x1a88] ;  /* 0x001a880001047983 */ /* 0x001ea20000300a00 */
[----:B------:R-:W3:Y:S03]  /*70220*/  LDL.LU R9, [R1+0x1a80] ;  /* 0x001a800001097983 */ /* 0x000ee60000300800 */
[----:B--2---:R0:W-:Y:S04]  /*70230*/  STG.E.U16 [R4.64], R0 ;  /* 0x0000000004007986 */ /* 0x0041e8000c101506 */
[----:B0-----:R-:W2:Y:S01]  /*70240*/  LDL.LU.64 R4, [R1+0x1a78] ;  /* 0x001a780001047983 */ /* 0x001ea20000300a00 */
[----:B---3--:R-:W-:-:S03]  /*70250*/  PRMT R8, R16, 0x7632, R8 ;  /* 0x0000763210087816 */ /* 0x008fc60000000008 */
[----:B--2---:R0:W-:Y:S04]  /*70260*/  STG.E.U16 [R4.64], R16 ;  /* 0x0000001004007986 */ /* 0x0041e8000c101506 */
[----:B0-----:R-:W4:Y:S01]  /*70270*/  LDL.LU.64 R4, [R1+0x1a70] ;  /* 0x001a700001047983 */ /* 0x001f220000300a00 */
[----:B------:R0:W-:Y:S03]  /*70280*/  STG.E.U16 [R2.64], R8 ;  /* 0x0000000802007986 */ /* 0x0001e6000c101506 */
[----:B0-----:R-:W2:Y:S01]  /*70290*/  LDL.LU.64 R2, [R1+0x1080] ;  /* 0x0010800001027983 */ /* 0x001ea20000300a00 */
[----:B------:R0:W-:Y:S03]  /*702a0*/  STL [R1+0x1a00], R9 ;  /* 0x001a000901007387 */ /* 0x0001e60000100800 */
[----:B0-----:R-:W3:Y:S04]  /*702b0*/  LDL.LU.64 R8, [R1+0x1028] ;  /* 0x0010280001087983 */ /* 0x001ee80000300a00 */
[----:B----4-:R0:W-:Y:S04]  /*702c0*/  STG.E.U16 [R12.64], R4 ;  /* 0x000000040c007986 */ /* 0x0101e8000c101506 */
[----:B0-----:R-:W4:Y:S01]  /*702d0*/  LDL.LU.64 R12, [R1+0x1a68] ;  /* 0x001a6800010c7983 */ /* 0x001f220000300a00 */
[----:B------:R-:W-:-:S05]  /*702e0*/  PRMT R0, R4, 0x7632, R0 ;  /* 0x0000763204007816 */ /* 0x000fca0000000000 */
[----:B---3--:R0:W-:Y:S02]  /*702f0*/  STG.E.U16 [R8.64], R0 ;  /* 0x0000000008007986 */ /* 0x0081e4000c101506 */
[----:B0-----:R-:W-:Y:S02]  /*70300*/  PRMT R0, R17, 0x7632, R0 ;  /* 0x0000763211007816 */ /* 0x001fe40000000000 */
[----:B----4-:R-:W-:Y:S01]  /*70310*/  PRMT R4, R12, 0x7632, R4 ;  /* 0x000076320c047816 */ /* 0x010fe20000000004 */
[----:B------:R-:W-:Y:S04]  /*70320*/  STG.E.U16 [R28.64], R12 ;  /* 0x0000000c1c007986 */ /* 0x000fe8000c101506 */
[----:B------:R0:W-:Y:S01]  /*70330*/  STG.E.U16 [R24.64], R4 ;  /* 0x0000000418007986 */ /* 0x0001e2000c101506 */
[----:B------:R-:W-:Y:S02]  /*70340*/  STG.E.U16 [R26.64], R17 ;  /* 0x000000111a007986 */ /* 0x000fe4000c101506 */
[----:B------:R1:W-:Y:S02]  /*70350*/  STG.E.U16 [R20.64], R0 ;  /* 0x0000000014007986 */ /* 0x0003e4000c101506 */
[----:B------:R-:W-:Y:S01]  /*70360*/  STG.E.U16 [R22.64], R7 ;  /* 0x0000000716007986 */ /* 0x000fe2000c101506 */
[----:B------:R-:W-:Y:S01]  /*70370*/  STL [R1+0x1a04], R13 ;  /* 0x001a040d01007387 */ /* 0x000fe20000100800 */
[----:B0-----:R-:W-:-:S02]  /*70380*/  PRMT R4, R7, 0x7632, R4 ;  /* 0x0000763207047816 */ /* 0x001fc40000000004 */
[----:B-1----:R-:W-:-:S03]  /*70390*/  PRMT R0, R5, 0x7632, R0 ;  /* 0x0000763205007816 */ /* 0x002fc60000000000 */
[----:B------:R0:W-:Y:S01]  /*703a0*/  STG.E.U16 [R18.64], R4 ;  /* 0x0000000412007986 */ /* 0x0001e2000c101506 */
[----:B------:R-:W-:Y:S02]  /*703b0*/  STG.E.U16 [R10.64], R5 ;  /* 0x000000050a007986 */ /* 0x000fe4000c101506 */
[----:B------:R1:W-:Y:S01]  /*703c0*/  STG.E.U16 [R14.64], R0 ;  /* 0x000000000e007986 */ /* 0x0003e2000c101506 */
[----:B0-----:R-:W3:Y:S01]  /*703d0*/  LDL.LU.64 R18, [R1+0x1098] ;  /* 0x0010980001127983 */ /* 0x001ee20000300a00 */
[----:B-1----:R-:W4:Y:S03]  /*703e0*/  LDL.LU.64 R14, [R1+0x1088] ;  /* 0x00108800010e7983 */ /* 0x002f260000300a00 */
[----:B----4-:R0:W-:Y:S04]  /*703f0*/  STL [R1+0x1a58], R15 ;  /* 0x001a580f01007387 */ /* 0x0101e80000100800 */
[----:B0-----:R-:W4:Y:S01]  /*70400*/  LDL.LU R15, [R1+0xe0] ;  /* 0x0000e000010f7983 */ /* 0x001f220000300800 */
[----:B------:R-:W2:Y:S03]  /*70410*/  LDL.LU R11, [R1+0x100] ;  /* 0x00010000010b7983 */ /* 0x000ea60000300800 */
[----:B--2---:R-:W-:Y:S01]  /*70420*/  STL [R1+0x1a38], R11 ;  /* 0x001a380b01007387 */ /* 0x004fe20000100800 */
[----:B------:R-:W2:Y:S03]  /*70430*/  LDL.LU R5, [R1+0x54] ;  /* 0x0000540001057983 */ /* 0x000ea60000300800 */
[----:B--2---:R0:W-:Y:S04]  /*70440*/  STL [R1+0x1a3c], R5 ;  /* 0x001a3c0501007387 */ /* 0x0041e80000100800 */
[----:B0-----:R-:W2:Y:S04]  /*70450*/  LDL.LU R5, [R1+0xf0] ;  /* 0x0000f00001057983 */ /* 0x001ea80000300800 */
[----:B--2---:R0:W-:Y:S04]  /*70460*/  STL [R1+0x1a48], R5 ;  /* 0x001a480501007387 */ /* 0x0041e80000100800 */
[----:B0-----:R-:W2:Y:S01]  /*70470*/  LDL.LU R5, [R1+0xd0] ;  /* 0x0000d00001057983 */ /* 0x001ea20000300800 */
[----:B------:R-:W2:Y:S02]  /*70480*/  LDL.LU R16, [R1+0x24] ;  /* 0x0000240001107983 */ /* 0x000ea40000300800 */
[----:B------:R-:W2:Y:S01]  /*70490*/  LDL.LU R17, [R1+0x4] ;  /* 0x0000040001117983 */ /* 0x000ea20000300800 */
[----:B------:R-:W-:Y:S01]  /*704a0*/  PRMT R4, R6, 0x7632, R4 ;  /* 0x0000763206047816 */ /* 0x000fe20000000004 */
[----:B------:R0:W-:Y:S04]  /*704b0*/  STG.E.U16 [R2.64], R6 ;  /* 0x0000000602007986 */ /* 0x0001e8000c101506 */
[----:B--2---:R-:W-:Y:S01]  /*704c0*/  STL.64 [R1+0x1a10], R16 ;  /* 0x001a101001007387 */ /* 0x004fe20000100a00 */
[----:B0-----:R-:W2:Y:S03]  /*704d0*/  LDL.LU.64 R6, [R1+0x10b8] ;  /* 0x0010b80001067983 */ /* 0x001ea60000300a00 */
[----:B--2---:R0:W-:Y:S04]  /*704e0*/  STL.64 [R1+0x1a50], R6 ;  /* 0x001a500601007387 */ /* 0x0041e80000100a00 */
[----:B0-----:R-:W2:Y:S04]  /*704f0*/  LDL.LU.64 R6, [R1+0x10a0] ;  /* 0x0010a00001067983 */ /* 0x001ea80000300a00 */
[----:B--2---:R0:W-:Y:S04]  /*70500*/  STL.64 [R1+0x1a60], R6 ;  /* 0x001a600601007387 */ /* 0x0041e80000100a00 */
[----:B0-----:R-:W4:Y:S01]  /*70510*/  LDL.LU.64 R6, [R1+0x1090] ;  /* 0x0010900001067983 */ /* 0x001f220000300a00 */
[----:B------:R-:W2:Y:S03]  /*70520*/  LDL.LU.64 R10, [R1+0x10a8] ;  /* 0x0010a800010a7983 */ /* 0x000ea60000300a00 */
[----:B--2---:R0:W-:Y:S04]  /*70530*/  STL.64 [R1+0x1a40], R10 ;  /* 0x001a400a01007387 */ /* 0x0041e80000100a00 */
[----:B0-----:R-:W2:Y:S01]  /*70540*/  LDL.LU.64 R10, [R1+0x10b0] ;  /* 0x0010b000010a7983 */ /* 0x001ea20000300a00 */
[----:B------:R-:W2:Y:S03]  /*70550*/  LDL.LU.64 R16, [R1+0x10c8] ;  /* 0x0010c80001107983 */ /* 0x000ea60000300a00 */
[----:B--2---:R0:W-:Y:S04]  /*70560*/  STL.64 [R1+0x1a20], R16 ;  /* 0x001a201001007387 */ /* 0x0041e80000100a00 */
[----:B0-----:R-:W2:Y:S04]  /*70570*/  LDL.LU.64 R16, [R1+0x10d0] ;  /* 0x0010d00001107983 */ /* 0x001ea80000300a00 */
[----:B--2---:R0:W-:Y:S04]  /*70580*/  STL.64 [R1+0x1a28], R16 ;  /* 0x001a281001007387 */ /* 0x0041e80000100a00 */
[----:B0-----:R-:W2:Y:S04]  /*70590*/  LDL.LU.64 R16, [R1+0x10d8] ;  /* 0x0010d80001107983 */ /* 0x001ea80000300a00 */
[----:B--2---:R0:W-:Y:S04]  /*705a0*/  STL.64 [R1+0x1a30], R16 ;  /* 0x001a301001007387 */ /* 0x0041e80000100a00 */
[----:B0-----:R-:W2:Y:S01]  /*705b0*/  LDL.LU.64 R16, [R1+0x10c0] ;  /* 0x0010c00001107983 */ /* 0x001ea20000300a00 */
[----:B------:R-:W2:Y:S03]  /*705c0*/  LDL.LU.64 R12, [R1+0x10f8] ;  /* 0x0010f800010c7983 */ /* 0x000ea60000300a00 */
[----:B---3--:R-:W-:Y:S01]  /*705d0*/  STG.E.U16 [R18.64], R4 ;  /* 0x0000000412007986 */ /* 0x008fe2000c101506 */
[----:B----4-:R-:W-:Y:S01]  /*705e0*/  STG.E.U16 [R6.64], R15 ;  /* 0x0000000f06007986 */ /* 0x010fe2000c101506 */
[----:B------:R-:W-:-:S02]  /*705f0*/  PRMT R0, R15, 0x7632, R0 ;  /* 0x000076320f007816 */ /* 0x000fc40000000000 */
[----:B--2---:R0:W-:Y:S04]  /*70600*/  STL.64 [R1+0x1a08], R12 ;  /* 0x001a080c01007387 */ /* 0x0041e80000100a00 */
[----:B0-----:R-:W2:Y:S01]  /*70610*/  LDL.LU.64 R12, [R1+0x10e0] ;  /* 0x0010e000010c7983 */ /* 0x001ea20000300a00 */
[----:B------:R-:W3:Y:S02]  /*70620*/  LDL.LU.64 R8, [R1+0x10f0] ;  /* 0x0010f00001087983 */ /* 0x000ee40000300a00 */
[----:B------:R-:W4:Y:S02]  /*70630*/  LDL.LU.64 R28, [R1+0x10e8] ;  /* 0x0010e800011c7983 */ /* 0x000f240000300a00 */
[----:B------:R-:W2:Y:S01]  /*70640*/  LDL.LU.64 R24, [R1+0x1100] ;  /* 0x0011000001187983 */ /* 0x000ea20000300a00 */
[----:B------:R-:W2:Y:S01]  /*70650*/  LDL.LU.64 R26, [R1+0x1118] ;  /* 0x00111800011a7983 */ /* 0x000ea20000300a00 */
[----:B------:R-:W2:Y:S02]  /*70660*/  LDL.LU.64 R20, [R1+0x1110] ;  /* 0x0011100001147983 */ /* 0x000ea40000300a00 */
[----:B------:R-:W2:Y:S02]  /*70670*/  LDL.LU R2, [R1+0x44] ;  /* 0x0000440001027983 */ /* 0x000ea40000300800 */
[----:B------:R-:W2:Y:S01]  /*70680*/  LDL.LU.64 R22, [R1+0x1108] ;  /* 0x0011080001167983 */ /* 0x000ea20000300a00 */
[----:B------:R-:W2:Y:S01]  /*70690*/  LDL.LU R3, [R1+0x14] ;  /* 0x0000140001037983 */ /* 0x000ea20000300800 */
[----:B------:R-:W2:Y:S02]  /*706a0*/  LDL.LU.64 R18, [R1+0x1120] ;  /* 0x0011200001127983 */ /* 0x000ea40000300a00 */
[----:B------:R-:W2:Y:S02]  /*706b0*/  LDL.LU.64 R6, [R1+0x1a60] ;  /* 0x001a600001067983 */ /* 0x000ea40000300a00 */
[----:B------:R-:W2:Y:S01]  /*706c0*/  LDL.LU R15, [R1+0x1a58] ;  /* 0x001a5800010f7983 */ /* 0x000ea20000300800 */
[----:B------:R-:W-:Y:S01]  /*706d0*/  PRMT R4, R5, 0x7632, R4 ;  /* 0x0000763205047816 */ /* 0x000fe20000000004 */
[----:B--2---:R0:W-:Y:S01]  /*706e0*/  STG.E.U16 [R14.64], R0 ;  /* 0x000000000e007986 */ /* 0x0041e2000c101506 */
[----:B------:R1:W-:Y:S03]  /*706f0*/  STG.E.U16 [R6.64], R5 ;  /* 0x0000000506007986 */ /* 0x0003e6000c101506 */
[----:B0-----:R-:W2:Y:S01]  /*70700*/  LDL.LU.64 R14, [R1+0x1138] ;  /* 0x00113800010e7983 */ /* 0x001ea20000300a00 */
[----:B-1----:R-:W2:Y:S02]  /*70710*/  LDL.LU.64 R6, [R1+0x1a50] ;  /* 0x001a500001067983 */ /* 0x002ea40000300a00 */
[----:B------:R-:W3:Y:S01]  /*70720*/  LDL.LU R5, [R1+0x1a48] ;  /* 0x001a480001057983 */ /* 0x000ee20000300800 */
[----:B--2---:R0:W-:Y:S01]  /*70730*/  STG.E.U16 [R6.64], R4 ;  /* 0x0000000406007986 */ /* 0x0041e2000c101506 */
[----:B---3--:R1:W-:Y:S03]  /*70740*/  STG.E.U16 [R10.64], R5 ;  /* 0x000000050a007986 */ /* 0x0083e6000c101506 */
[----:B0-----:R-:W2:Y:S01]  /*70750*/  LDL.LU.64 R6, [R1+0x1130] ;  /* 0x0011300001067983 */ /* 0x001ea20000300a00 */
[----:B-1----:R-:W3:Y:S01]  /*70760*/  LDL.LU.64 R10, [R1+0x1a40] ;  /* 0x001a4000010a7983 */ /* 0x002ee20000300a00 */
[----:B------:R-:W-:-:S02]  /*70770*/  PRMT R0, R5, 0x7632, R0 ;  /* 0x0000763205007816 */ /* 0x000fc40000000000 */
[----:B------:R-:W2:Y:S04]  /*70780*/  LDL.LU R5, [R1+0x1a3c] ;  /* 0x001a3c0001057983 */ /* 0x000ea80000300800 */
[----:B---3--:R0:W-:Y:S04]  /*70790*/  STG.E.U16 [R10.64], R0 ;  /* 0x000000000a007986 */ /* 0x0081e8000c101506 */
[----:B0-----:R-:W3:Y:S04]  /*707a0*/  LDL.LU R11, [R1+0x1a38] ;  /* 0x001a3800010b7983 */ /* 0x001ee80000300800 */
[----:B---3--:R0:W-:Y:S04]  /*707b0*/  STG.E.U16 [R16.64], R11 ;  /* 0x0000000b10007986 */ /* 0x0081e8000c101506 */
[----:B0-----:R-:W3:Y:S01]  /*707c0*/  LDL.LU.64 R16, [R1+0x1a30] ;  /* 0x001a300001107983 */ /* 0x001ee20000300a00 */
[----:B------:R-:W-:-:S02]  /*707d0*/  PRMT R4, R11, 0x7632, R4 ;  /* 0x000076320b047816 */ /* 0x000fc40000000004 */
[----:B------:R-:W2:Y:S03]  /*707e0*/  LDL.LU.64 R10, [R1+0x1128] ;  /* 0x00112800010a7983 */ /* 0x000ea60000300a00 */
[----:B---3--:R0:W-:Y:S04]  /*707f0*/  STG.E.U16 [R16.64], R4 ;  /* 0x0000000410007986 */ /* 0x0081e8000c101506 */
[----:B0-----:R-:W3:Y:S01]  /*70800*/  LDL.LU.64 R16, [R1+0x1a28] ;  /* 0x001a280001107983 */ /* 0x001ee20000300a00 */
[----:B--2---:R-:W-:-:S03]  /*70810*/  PRMT R0, R5, 0x7632, R0 ;  /* 0x0000763205007816 */ /* 0x004fc60000000000 */
[----:B---3--:R0:W-:Y:S04]  /*70820*/  STG.E.U16 [R16.64], R5 ;  /* 0x0000000510007986 */ /* 0x0081e8000c101506 */
[----:B0-----:R-:W2:Y:S01]  /*70830*/  LDL.LU.64 R16, [R1+0x1a20] ;  /* 0x001a200001107983 */ /* 0x001ea20000300a00 */
[----:B------:R-:W2:Y:S03]  /*70840*/  LDL.LU R5, [R1+0x1a18] ;  /* 0x001a180001057983 */ /* 0x000ea60000300800 */
[----:B--2---:R0:W-:Y:S04]  /*70850*/  STG.E.U16 [R16.64], R0 ;  /* 0x0000000010007986 */ /* 0x0041e8000c101506 */
[----:B0-----:R-:W2:Y:S04]  /*70860*/  LDL.LU.64 R16, [R1+0x1a10] ;  /* 0x001a100001107983 */ /* 0x001ea80000300a00 */
[----:B--2---:R0:W-:Y:S04]  /*70870*/  STG.E.U16 [R12.64], R16 ;  /* 0x000000100c007986 */ /* 0x0041e8000c101506 */
[----:B0-----:R-:W2:Y:S01]  /*70880*/  LDL.LU.64 R12, [R1+0x1a08] ;  /* 0x001a0800010c7983 */ /* 0x001ea20000300a00 */
[----:B------:R-:W-:-:S05]  /*70890*/  PRMT R4, R16, 0x7632, R4 ;  /* 0x0000763210047816 */ /* 0x000fca0000000004 */
[----:B--2---:R0:W-:Y:S01]  /*708a0*/  STG.E.U16 [R12.64], R4 ;  /* 0x000000040c007986 */ /* 0x0041e2000c101506 */
[----:B------:R1:W-:Y:S03]  /*708b0*/  STG.E.U16 [R8.64], R17 ;  /* 0x0000001108007986 */ /* 0x0003e6000c101506 */
[----:B0-----:R-:W2:Y:S01]  /*708c0*/  LDL.LU R13, [R1+0x1a04] ;  /* 0x001a0400010d7983 */ /* 0x001ea20000300800 */
[----:B-1----:R-:W2:Y:S01]  /*708d0*/  LDL.LU R9, [R1+0x1a00] ;  /* 0x001a000001097983 */ /* 0x002ea20000300800 */
[----:B------:R-:W-:-:S05]  /*708e0*/  PRMT R0, R17, 0x7632, R0 ;  /* 0x0000763211007816 */ /* 0x000fca0000000000 */
[----:B----4-:R0:W-:Y:S02]  /*708f0*/  STG.E.U16 [R28.64], R0 ;  /* 0x000000001c007986 */ /* 0x0101e4000c101506 */
[----:B0-----:R-:W-:Y:S02]  /*70900*/  PRMT R0, R2, 0x7632, R0 ;  /* 0x0000763202007816 */ /* 0x001fe40000000000 */
[----:B--2---:R-:W-:Y:S01]  /*70910*/  PRMT R4, R9, 0x7632, R4 ;  /* 0x0000763209047816 */ /* 0x004fe20000000004 */
[----:B------:R-:W-:Y:S04]  /*70920*/  STG.E.U16 [R24.64], R9 ;  /* 0x0000000918007986 */ /* 0x000fe8000c101506 */
[----:B------:R0:W-:Y:S01]  /*70930*/  STG.E.U16 [R26.64], R4 ;  /* 0x000000041a007986 */ /* 0x0001e2000c101506 */
[----:B------:R1:W-:Y:S02]  /*70940*/  STG.E.U16 [R20.64], R2 ;  /* 0x0000000214007986 */ /* 0x0003e4000c101506 */
[----:B------:R2:W-:Y:S02]  /*70950*/  STG.E.U16 [R22.64], R0 ;  /* 0x0000000016007986 */ /* 0x0005e4000c101506 */
[----:B------:R4:W-:Y:S01]  /*70960*/  STG.E.U16 [R18.64], R3 ;  /* 0x0000000312007986 */ /* 0x0009e2000c101506 */
[----:B0-----:R-:W-:Y:S01]  /*70970*/  PRMT R4, R3, 0x7632, R4 ;  /* 0x0000763203047816 */ /* 0x001fe20000000004 */
[----:B-1----:R-:W3:Y:S01]  /*70980*/  LDL.LU.64 R20, [R1+0x1140] ;  /* 0x0011400001147983 */ /* 0x002ee20000300a00 */
[----:B--2---:R-:W2:Y:S02]  /*70990*/  LDL.LU R23, [R1+0x34] ;  /* 0x0000340001177983 */ /* 0x004ea40000300800 */
[----:B----4-:R-:W4:Y:S01]  /*709a0*/  LDL.LU.64 R18, [R1+0x1158] ;  /* 0x0011580001127983 */ /* 0x010f220000300a00 */
[----:B------:R0:W-:Y:S01]  /*709b0*/  STG.E.U16 [R14.64], R4 ;  /* 0x000000040e007986 */ /* 0x0001e2000c101506 */
[----:B------:R1:W-:Y:S01]  /*709c0*/  STG.E.U16 [R6.64], R5 ;  /* 0x0000000506007986 */ /* 0x0003e2000c101506 */
[----:B------:R-:W-:-:S02]  /*709d0*/  PRMT R0, R5, 0x7632, R0 ;  /* 0x0000763205007816 */ /* 0x000fc40000000000 */
[----:B0-----:R-:W2:Y:S01]  /*709e0*/  LDL.LU R15, [R1+0xc4] ;  /* 0x0000c400010f7983 */ /* 0x001ea20000300800 */
[----:B------:R-:W2:Y:S02]  /*709f0*/  LDL.LU R3, [R1+0xe4] ;  /* 0x0000e40001037983 */ /* 0x000ea40000300800 */
[----:B------:R-:W2:Y:S02]  /*70a00*/  LDL.LU.64 R24, [R1+0x1150] ;  /* 0x0011500001187983 */ /* 0x000ea40000300a00 */
[----:B-1----:R-:W2:Y:S01]  /*70a10*/  LDL.LU.64 R6, [R1+0x1148] ;  /* 0x0011480001067983 */ /* 0x002ea20000300a00 */
[----:B------:R-:W2:Y:S01]  /*70a20*/  LDL.LU R5, [R1+0xa4] ;  /* 0x0000a40001057983 */ /* 0x000ea20000300800 */
        /* <DEDUP_REMOVED lines=10> */
[----:B------:R-:W2:Y:S03]  /*70ad0*/  LDL.LU.64 R28, [R1+0x1188] ;  /* 0x00118800011c7983 */ /* 0x000ea60000300a00 */
[----:B--2---:R0:W-:Y:S04]  /*70ae0*/  STL.64 [R1+0x19d0], R28 ;  /* 0x0019d01c01007387 */ /* 0x0041e80000100a00 */
[----:B0-----:R-:W2:Y:S04]  /*70af0*/  LDL.LU.64 R28, [R1+0x1190] ;  /* 0x00119000011c7983 */ /* 0x001ea80000300a00 */
[----:B------:R0:W-:Y:S01]  /*70b00*/  STG.E.U16 [R10.64], R0 ;  /* 0x000000000a007986 */ /* 0x0001e2000c101506 */
[----:B------:R-:W-:Y:S01]  /*70b10*/  PRMT R4, R13, 0x7632, R4 ;  /* 0x000076320d047816 */ /* 0x000fe20000000004 */
[----:B---3--:R-:W-:Y:S04]  /*70b20*/  STG.E.U16 [R20.64], R13 ;  /* 0x0000000d14007986 */ /* 0x008fe8000c101506 */
[----:B----4-:R-:W-:Y:S01]  /*70b30*/  STG.E.U16 [R18.64], R4 ;  /* 0x0000000412007986 */ /* 0x010fe2000c101506 */
[----:B------:R-:W-:Y:S01]  /*70b40*/  STG.E.U16 [R24.64], R23 ;  /* 0x0000001718007986 */ /* 0x000fe2000c101506 */
[----:B0-----:R-:W-:-:S05]  /*70b50*/  PRMT R0, R23, 0x7632, R0 ;  /* 0x0000763217007816 */ /* 0x001fca0000000000 */
[----:B------:R-:W-:Y:S01]  /*70b60*/  STG.E.U16 [R6.64], R0 ;  /* 0x0000000006007986 */ /* 0x000fe2000c101506 */
[----:B------:R-:W-:Y:S03]  /*70b70*/  STG.E.U16 [R8.64], R5 ;  /* 0x0000000508007986 */ /* 0x000fe6000c101506 */
[----:B--2---:R0:W-:Y:S04]  /*70b80*/  STL.64 [R1+0x19d8], R28 ;  /* 0x0019d81c01007387 */ /* 0x0041e80000100a00 */
[----:B0-----:R-:W2:Y:S01]  /*70b90*/  LDL.LU.64 R28, [R1+0x1198] ;  /* 0x00119800011c7983 */ /* 0x001ea20000300a00 */
[----:B------:R-:W3:Y:S02]  /*70ba0*/  LDL.LU.64 R10, [R1+0x11a0] ;  /* 0x0011a000010a7983 */ /* 0x000ee40000300a00 */
[----:B------:R-:W4:Y:S02]  /*70bb0*/  LDL.LU R27, [R1+0xd4] ;  /* 0x0000d400011b7983 */ /* 0x000f240000300800 */
[----:B------:R-:W2:Y:S01]  /*70bc0*/  LDL.LU R2, [R1+0xf4] ;  /* 0x0000f40001027983 */ /* 0x000ea20000300800 */
[----:B------:R-:W2:Y:S01]  /*70bd0*/  LDL.LU.64 R12, [R1+0x11b8] ;  /* 0x0011b800010c7983 */ /* 0x000ea20000300a00 */
[----:B------:R-:W2:Y:S02]  /*70be0*/  LDL.LU.64 R16, [R1+0x11b0] ;  /* 0x0011b00001107983 */ /* 0x000ea40000300a00 */
[----:B------:R-:W2:Y:S02]  /*70bf0*/  LDL.LU.64 R20, [R1+0x11a8] ;  /* 0x0011a80001147983 */ /* 0x000ea40000300a00 */
[----:B------:R-:W2:Y:S01]  /*70c00*/  LDL.LU.64 R18, [R1+0x11c0] ;  /* 0x0011c00001127983 */ /* 0x000ea20000300a00 */
[----:B------:R-:W2:Y:S01]  /*70c10*/  LDL.LU R14, [R1+0x58] ;  /* 0x00005800010e7983 */ /* 0x000ea20000300800 */
[----:B------:R-:W2:Y:S02]  /*70c20*/  LDL.LU.64 R24, [R1+0x11d8] ;  /* 0x0011d80001187983 */ /* 0x000ea40000300a00 */
[----:B------:R-:W2:Y:S02]  /*70c30*/  LDL.LU.64 R22, [R1+0x11d0] ;  /* 0x0011d00001167983 */ /* 0x000ea40000300a00 */
[----:B------:R-:W2:Y:S01]  /*70c40*/  LDL.LU.64 R6, [R1+0x11c8] ;  /* 0x0011c80001067983 */ /* 0x000ea20000300a00 */
[----:B------:R-:W2:Y:S01]  /*70c50*/  LDL.LU.64 R8, [R1+0x19f8] ;  /* 0x0019f80001087983 */ /* 0x000ea20000300a00 */
        /* <DEDUP_REMOVED lines=8> */
[----:B0-----:R-:W2:Y:S01]  /*70ce0*/  LDL.LU.64 R8, [R1+0x19e0] ;  /* 0x0019e00001087983 */ /* 0x001ea20000300a00 */
[----:B------:R-:W3:Y:S03]  /*70cf0*/  LDL.LU R15, [R1+0x28] ;  /* 0x00002800010f7983 */ /* 0x000ee60000300800 */
[----:B--2---:R0:W-:Y:S01]  /*70d00*/  STG.E.U16 [R8.64], R26 ;  /* 0x0000001a08007986 */ /* 0x0041e2000c101506 */
[----:B------:R1:W-:Y:S03]  /*70d10*/  STG.E.U16 [R28.64], R4 ;  /* 0x000000041c007986 */ /* 0x0003e6000c101506 */
[----:B0-----:R-:W2:Y:S01]  /*70d20*/  LDL.LU.64 R8, [R1+0x11e0] ;  /* 0x0011e00001087983 */ /* 0x001ea20000300a00 */
[----:B-1----:R-:W2:Y:S01]  /*70d30*/  LDL.LU.64 R28, [R1+0x19d8] ;  /* 0x0019d800011c7983 */ /* 0x002ea20000300a00 */
[----:B------:R-:W-:-:S02]  /*70d40*/  PRMT R0, R3, 0x7632, R0 ;  /* 0x0000763203007816 */ /* 0x000fc40000000000 */
[----:B--2---:R0:W-:Y:S04]  /*70d50*/  STG.E.U16 [R28.64], R3 ;  /* 0x000000031c007986 */ /* 0x0041e8000c101506 */
[----:B0-----:R-:W2:Y:S01]  /*70d60*/  LDL.LU.64 R28, [R1+0x19d0] ;  /* 0x0019d000011c7983 */ /* 0x001ea20000300a00 */
[----:B------:R-:W3:Y:S01]  /*70d70*/  LDL.LU R3, [R1+0x8] ;  /* 0x0000080001037983 */ /* 0x000ee20000300800 */
[----:B----4-:R-:W-:Y:S02]  /*70d80*/  PRMT R4, R27, 0x7632, R4 ;  /* 0x000076321b047816 */ /* 0x010fe40000000004 */
[----:B--2---:R0:W-:Y:S01]  /*70d90*/  STG.E.U16 [R28.64], R0 ;  /* 0x000000001c007986 */ /* 0x0041e2000c101506 */
[----:B---3--:R1:W-:Y:S03]  /*70da0*/  STG.E.U16 [R10.64], R27 ;  /* 0x0000001b0a007986 */ /* 0x0083e6000c101506 */
[----:B0-----:R-:W2:Y:S01]  /*70db0*/  LDL.LU.64 R28, [R1+0x11f8] ;  /* 0x0011f800011c7983 */ /* 0x001ea20000300a00 */
[----:B-1----:R-:W3:Y:S01]  /*70dc0*/  LDL.LU.64 R10, [R1+0x19c8] ;  /* 0x0019c800010a7983 */ /* 0x002ee20000300a00 */
[----:B------:R-:W-:Y:S01]  /*70dd0*/  PRMT R0, R2, 0x7632, R0 ;  /* 0x0000763202007816 */ /* 0x000fe20000000000 */
[----:B------:R-:W-:Y:S01]  /*70de0*/  STG.E.U16 [R12.64], R4 ;  /* 0x000000040c007986 */ /* 0x000fe2000c101506 */
[----:B------:R-:W-:Y:S03]  /*70df0*/  STG.E.U16 [R16.64], R2 ;  /* 0x0000000210007986 */ /* 0x000fe6000c101506 */
[----:B------:R0:W-:Y:S01]  /*70e00*/  STG.E.U16 [R20.64], R0 ;  /* 0x0000000014007986 */ /* 0x0001e2000c101506 */
[----:B------:R-:W4:Y:S01]  /*70e10*/  LDL.LU.64 R26, [R1+0x11f0] ;  /* 0x0011f000011a7983 */ /* 0x000f220000300a00 */
[----:B0-----:R-:W-:-:S03]  /*70e20*/  PRMT R0, R14, 0x7632, R0 ;  /* 0x000076320e007816 */ /* 0x001fc60000000000 */
[----:B------:R-:W2:Y:S01]  /*70e30*/  LDL.LU.64 R20, [R1+0x11e8] ;  /* 0x0011e80001147983 */ /* 0x000ea20000300a00 */
[----:B---3--:R-:W-:-:S03]  /*70e40*/  PRMT R4, R11, 0x7632, R4 ;  /* 0x000076320b047816 */ /* 0x008fc60000000004 */
[----:B------:R0:W-:Y:S04]  /*70e50*/  STG.E.U16 [R18.64], R11 ;  /* 0x0000000b12007986 */ /* 0x0001e8000c101506 */
[----:B------:R1:W-:Y:S01]  /*70e60*/  STG.E.U16 [R24.64], R4 ;  /* 0x0000000418007986 */ /* 0x0003e2000c101506 */
[----:B------:R-:W-:Y:S02]  /*70e70*/  STG.E.U16 [R22.64], R14 ;  /* 0x0000000e16007986 */ /* 0x000fe4000c101506 */
[----:B------:R3:W-:Y:S01]  /*70e80*/  STG.E.U16 [R6.64], R0 ;  /* 0x0000000006007986 */ /* 0x0007e2000c101506 */
[----:B0-----:R-:W2:Y:S01]  /*70e90*/  LDL.LU R11, [R1+0x19c0] ;  /* 0x0019c000010b7983 */ /* 0x001ea20000300800 */
[----:B------:R-:W2:Y:S02]  /*70ea0*/  LDL.LU.64 R18, [R1+0x1200] ;  /* 0x0012000001127983 */ /* 0x000ea40000300a00 */
[----:B------:R-:W2:Y:S01]  /*70eb0*/  LDL.LU R16, [R1+0x48] ;  /* 0x0000480001107983 */ /* 0x000ea20000300800 */
[----:B-1----:R-:W2:Y:S01]  /*70ec0*/  LDL.LU.64 R24, [R1+0x1218] ;  /* 0x0012180001187983 */ /* 0x002ea20000300a00 */
[----:B---3--:R-:W3:Y:S03]  /*70ed0*/  LDL.LU.64 R6, [R1+0x1220] ;  /* 0x0012200001067983 */ /* 0x008ee60000300a00 */
[----:B---3--:R0:W-:Y:S04]  /*70ee0*/  STL.64 [R1+0x19b0], R6 ;  /* 0x0019b00601007387 */ /* 0x0081e80000100a00 */
[----:B0-----:R-:W3:Y:S01]  /*70ef0*/  LDL.LU.64 R6, [R1+0x1208] ;  /* 0x0012080001067983 */ /* 0x001ee20000300a00 */
[----:B------:R-:W-:Y:S01]  /*70f00*/  PRMT R4, R15, 0x7632, R4 ;  /* 0x000076320f047816 */ /* 0x000fe20000000004 */
[----:B------:R-:W-:Y:S02]  /*70f10*/  STG.E.U16 [R8.64], R15 ;  /* 0x0000000f08007986 */ /* 0x000fe4000c101506 */
[----:B---3--:R0:W-:Y:S04]  /*70f20*/  STL.64 [R1+0x19b8], R6 ;  /* 0x0019b80601007387 */ /* 0x0081e80000100a00 */
[----:B0-----:R-:W3:Y:S01]  /*70f30*/  LDL.LU.64 R6, [R1+0x1210] ;  /* 0x0012100001067983 */ /* 0x001ee20000300a00 */
[----:B------:R-:W2:Y:S02]  /*70f40*/  LDL.LU R22, [R1+0x18] ;  /* 0x0000180001167983 */ /* 0x000ea40000300800 */
[----:B------:R-:W2:Y:S02]  /*70f50*/  LDL.LU.64 R14, [R1+0x1228] ;  /* 0x00122800010e7983 */ /* 0x000ea40000300a00 */
[----:B--2---:R0:W-:Y:S04]  /*70f60*/  STL.64 [R1+0x1998], R14 ;  /* 0x0019980e01007387 */ /* 0x0041e80000100a00 */
[----:B0-----:R-:W2:Y:S01]  /*70f70*/  LDL.LU.64 R14, [R1+0x1230] ;  /* 0x00123000010e7983 */ /* 0x001ea20000300a00 */
[----:B------:R-:W-:-:S03]  /*70f80*/  PRMT R0, R3, 0x7632, R0 ;  /* 0x0000763203007816 */ /* 0x000fc60000000000 */
[----:B------:R0:W-:Y:S01]  /*70f90*/  STG.E.U16 [R28.64], R4 ;  /* 0x000000041c007986 */ /* 0x0001e2000c101506 */
[----:B----4-:R-:W-:Y:S03]  /*70fa0*/  STG.E.U16 [R26.64], R3 ;  /* 0x000000031a007986 */ /* 0x010fe6000c101506 */
[----:B------:R-:W-:Y:S01]  /*70fb0*/  STG.E.U16 [R20.64], R0 ;  /* 0x0000000014007986 */ /* 0x000fe2000c101506 */
[----:B------:R-:W-:Y:S01]  /*70fc0*/  STG.E.U16 [R18.64], R10 ;  /* 0x0000000a12007986 */ /* 0x000fe2000c101506 */
[----:B0-----:R-:W-:-:S05]  /*70fd0*/  PRMT R4, R10, 0x7632, R4 ;  /* 0x000076320a047816 */ /* 0x001fca0000000004 */
[----:B------:R-:W-:Y:S01]  /*70fe0*/  STG.E.U16 [R24.64], R4 ;  /* 0x0000000418007986 */ /* 0x000fe2000c101506 */
[----:B---3--:R-:W-:Y:S03]  /*70ff0*/  STG.E.U16 [R6.64], R16 ;  /* 0x0000001006007986 */ /* 0x008fe6000c101506 */
[----:B--2---:R0:W-:Y:S04]  /*71000*/  STL.64 [R1+0x19a0], R14 ;  /* 0x0019a00e01007387 */ /* 0x0041e80000100a00 */
[----:B0-----:R-:W2:Y:S01]  /*71010*/  LDL.LU.64 R14, [R1+0x1238] ;  /* 0x00123800010e7983 */ /* 0x001ea20000300a00 */
[----:B------:R-:W3:Y:S02]  /*71020*/  LDL.LU R23, [R1+0x38] ;  /* 0x0000380001177983 */ /* 0x000ee40000300800 */
[----:B------:R-:W4:Y:S02]  /*71030*/  LDL.LU.64 R12, [R1+0x1250] ;  /* 0x00125000010c7983 */ /* 0x000f240000300a00 */
[----:B------:R-:W2:Y:S01]  /*71040*/  LDL.LU.64 R26, [R1+0x1248] ;  /* 0x00124800011a7983 */ /* 0x000ea20000300a00 */
[----:B------:R-:W2:Y:S01]  /*71050*/  LDL.LU R17, [R1+0xa8] ;  /* 0x0000a80001117983 */ /* 0x000ea20000300800 */
[----:B------:R-:W2:Y:S02]  /*71060*/  LDL.LU R2, [R1+0xc8] ;  /* 0x0000c80001027983 */ /* 0x000ea40000300800 */
[----:B------:R-:W2:Y:S02]  /*71070*/  LDL.LU.64 R8, [R1+0x1260] ;  /* 0x0012600001087983 */ /* 0x000ea40000300a00 */
[----:B------:R-:W2:Y:S01]  /*71080*/  LDL.LU.64 R20, [R1+0x1278] ;  /* 0x0012780001147983 */ /* 0x000ea20000300a00 */
[----:B------:R-:W2:Y:S01]  /*71090*/  LDL.LU.64 R28, [R1+0x1270] ;  /* 0x00127000011c7983 */ /* 0x000ea20000300a00 */
[----:B------:R-:W2:Y:S02]  /*710a0*/  LDL.LU.64 R18, [R1+0x1268] ;  /* 0x0012680001127983 */ /* 0x000ea40000300a00 */
[----:B------:R-:W2:Y:S02]  /*710b0*/  LDL.LU R3, [R1+0xb8] ;  /* 0x0000b80001037983 */ /* 0x000ea40000300800 */
[----:B------:R0:W-:Y:S02]  /*710c0*/  STL [R1+0x1964], R11 ;  /* 0x0019640b01007387 */ /* 0x0001e40000100800 */
[----:B0-----:R-:W2:Y:S01]  /*710d0*/  LDL.LU.64 R10, [R1+0x1240] ;  /* 0x00124000010a7983 */ /* 0x001ea20000300a00 */
[----:B------:R-:W2:Y:S02]  /*710e0*/  LDL.LU.64 R24, [R1+0x1280] ;  /* 0x0012800001187983 */ /* 0x000ea40000300a00 */
[----:B------:R-:W2:Y:S01]  /*710f0*/  LDL.LU.64 R6, [R1+0x19b8] ;  /* 0x0019b80001067983 */ /* 0x000ea20000300a00 */
[----:B------:R-:W-:-:S02]  /*71100*/  PRMT R0, R16, 0x7632, R0 ;  /* 0x0000763210007816 */ /* 0x000fc40000000000 */
[----:B------:R-:W-:-:S03]  /*71110*/  PRMT R4, R22, 0x7632, R4 ;  /* 0x0000763216047816 */ /* 0x000fc60000000004 */
[----:B--2---:R0:W-:Y:S04]  /*71120*/  STG.E.U16 [R6.64], R0 ;  /* 0x0000000006007986 */ /* 0x0041e8000c101506 */
[----:B0-----:R-:W2:Y:S04]  /*71130*/  LDL.LU.64 R6, [R1+0x19b0] ;  /* 0x0019b00001067983 */ /* 0x001ea80000300a00 */
[----:B--2---:R0:W-:Y:S01]  /*71140*/  STG.E.U16 [R6.64], R22 ;  /* 0x0000001606007986 */ /* 0x0041e2000c101506 */
[----:B------:R1:W-:Y:S03]  /*71150*/  STG.E.U16 [R14.64], R4 ;  /* 0x000000040e007986 */ /* 0x0003e6000c101506 */
[----:B0-----:R-:W2:Y:S01]  /*71160*/  LDL.LU.64 R6, [R1+0x19a8] ;  /* 0x0019a80001067983 */ /* 0x001ea20000300a00 */
[----:B-1----:R-:W2:Y:S03]  /*71170*/  LDL.LU.64 R14, [R1+0x19a0] ;  /* 0x0019a000010e7983 */ /* 0x002ea60000300a00 */
[----:B--2---:R0:W-:Y:S04]  /*71180*/  STG.E.U16 [R14.64], R6 ;  /* 0x000000060e007986 */ /* 0x0041e8000c101506 */
[----:B0-----:R-:W2:Y:S01]  /*71190*/  LDL.LU.64 R14, [R1+0x1998] ;  /* 0x00199800010e7983 */ /* 0x001ea20000300a00 */
[----:B------:R-:W-:Y:S01]  /*711a0*/  PRMT R0, R6, 0x7632, R0 ;  /* 0x0000763206007816 */ /* 0x000fe20000000000 */
[----:B------:R0:W-:Y:S02]  /*711b0*/  STL [R1+0x1960], R7 ;  /* 0x0019600701007387 */ /* 0x0001e40000100800 */
[----:B0-----:R-:W3:Y:S04]  /*711c0*/  LDL.LU.64 R6, [R1+0x1258] ;  /* 0x0012580001067983 */ /* 0x001ee80000300a00 */
[----:B--2---:R0:W-:Y:S04]  /*711d0*/  STG.E.U16 [R14.64], R0 ;  /* 0x000000000e007986 */ /* 0x0041e8000c101506 */
[----:B0-----:R-:W2:Y:S01]  /*711e0*/  LDL.LU.64 R14, [R1+0x1990] ;  /* 0x00199000010e7983 */ /* 0x001ea20000300a00 */
[----:B---3--:R-:W-:Y:S01]  /*711f0*/  PRMT R0, R23, 0x7632, R0 ;  /* 0x0000763217007816 */ /* 0x008fe20000000000 */
[----:B------:R-:W3:Y:S01]  /*71200*/  LDL.LU R22, [R1+0xe8] ;  /* 0x0000e80001167983 */ /* 0x000ee20000300800 */
[----:B--2---:R-:W-:Y:S01]  /*71210*/  PRMT R4, R14, 0x7632, R4 ;  /* 0x000076320e047816 */ /* 0x004fe20000000004 */
[----:B------:R0:W-:Y:S04]  /*71220*/  STG.E.U16 [R10.64], R14 ;  /* 0x0000000e0a007986 */ /* 0x0001e8000c101506 */
[----:B------:R1:W-:Y:S01]  /*71230*/  STG.E.U16 [R6.64], R4 ;  /* 0x0000000406007986 */ /* 0x0003e2000c101506 */
[----:B----4-:R-:W-:Y:S02]  /*71240*/  STG.E.U16 [R12.64], R23 ;  /* 0x000000170c007986 */ /* 0x010fe4000c101506 */
[----:B------:R2:W-:Y:S02]  /*71250*/  STG.E.U16 [R26.64], R0 ;  /* 0x000000001a007986 */ /* 0x0005e4000c101506 */
[----:B------:R-:W-:Y:S01]  /*71260*/  STG.E.U16 [R8.64], R17 ;  /* 0x0000001108007986 */ /* 0x000fe2000c101506 */
[----:B0-----:R-:W4:Y:S01]  /*71270*/  LDL.LU.64 R10, [R1+0x1298] ;  /* 0x00129800010a7983 */ /* 0x001f220000300a00 */
[----:B-1----:R-:W-:-:S03]  /*71280*/  PRMT R4, R17, 0x7632, R4 ;  /* 0x0000763211047816 */ /* 0x002fc60000000004 */
[----:B------:R-:W-:Y:S01]  /*71290*/  STL [R1+0x1968], R15 ;  /* 0x0019680f01007387 */ /* 0x000fe20000100800 */
[----:B--2---:R-:W-:Y:S01]  /*712a0*/  PRMT R0, R2, 0x7632, R0 ;  /* 0x0000763202007816 */ /* 0x004fe20000000000 */
[----:B------:R-:W2:Y:S02]  /*712b0*/  LDL.LU.64 R26, [R1+0x1290] ;  /* 0x00129000011a7983 */ /* 0x000ea40000300a00 */
[----:B------:R0:W-:Y:S01]  /*712c0*/  STG.E.U16 [R20.64], R4 ;  /* 0x0000000414007986 */ /* 0x0001e2000c101506 */
[----:B------:R1:W-:Y:S02]  /*712d0*/  STG.E.U16 [R28.64], R2 ;  /* 0x000000021c007986 */ /* 0x0003e4000c101506 */
[----:B------:R1:W-:Y:S02]  /*712e0*/  STG.E.U16 [R18.64], R0 ;  /* 0x0000000012007986 */ /* 0x0003e4000c101506 */
[----:B------:R3:W-:Y:S01]  /*712f0*/  STG.E.U16 [R24.64], R3 ;  /* 0x0000000318007986 */ /* 0x0007e2000c101506 */
[----:B0-----:R-:W2:Y:S01]  /*71300*/  LDL.LU.64 R20, [R1+0x1288] ;  /* 0x0012880001147983 */ /* 0x001ea20000300a00 */
[----:B------:R-:W2:Y:S02]  /*71310*/  LDL.LU R23, [R1+0xd8] ;  /* 0x0000d80001177983 */ /* 0x000ea40000300800 */
[----:B-1----:R-:W2:Y:S02]  /*71320*/  LDL.LU.64 R28, [R1+0x12a0] ;  /* 0x0012a000011c7983 */ /* 0x002ea40000300a00 */
[----:B------:R-:W2:Y:S01]  /*71330*/  LDL.LU R18, [R1+0xf8] ;  /* 0x0000f80001127983 */ /* 0x000ea20000300800 */
[----:B------:R-:W2:Y:S01]  /*71340*/  LDL.LU.64 R8, [R1+0x12b8] ;  /* 0x0012b80001087983 */ /* 0x000ea20000300a00 */
[----:B------:R-:W2:Y:S02]  /*71350*/  LDL.LU.64 R16, [R1+0x12b0] ;  /* 0x0012b00001107983 */ /* 0x000ea40000300a00 */
[----:B---3--:R-:W3:Y:S01]  /*71360*/  LDL.LU.64 R24, [R1+0x12a8] ;  /* 0x0012a80001187983 */ /* 0x008ee20000300a00 */
[----:B------:R-:W-:Y:S01]  /*71370*/  PRMT R4, R3, 0x7632, R4 ;  /* 0x0000763203047816 */ /* 0x000fe20000000004 */
[----:B------:R-:W2:Y:S01]  /*71380*/  LDL.LU R19, [R1+0x108] ;  /* 0x0001080001137983 */ /* 0x000ea20000300800 */
[----:B------:R-:W2:Y:S03]  /*71390*/  LDL.LU.64 R2, [R1+0x12c8] ;  /* 0x0012c80001027983 */ /* 0x000ea60000300a00 */
[----:B--2---:R0:W-:Y:S04]  /*713a0*/  STL [R1+0x1974], R3 ;  /* 0x0019740301007387 */ /* 0x0041e80000100800 */
[----:B0-----:R-:W2:Y:S04]  /*713b0*/  LDL.LU R3, [R1+0x5c] ;  /* 0x00005c0001037983 */ /* 0x001ea80000300800 */
[----:B--2---:R0:W-:Y:S04]  /*713c0*/  STL.64 [R1+0x1988], R2 ;  /* 0x0019880201007387 */ /* 0x0041e80000100a00 */
[----:B0-----:R-:W2:Y:S01]  /*713d0*/  LDL.LU.64 R2, [R1+0x12c0] ;  /* 0x0012c00001027983 */ /* 0x001ea20000300a00 */
[----:B------:R-:W2:Y:S02]  /*713e0*/  LDL.LU R5, [R1+0x2c] ;  /* 0x00002c0001057983 */ /* 0x000ea40000300800 */
[----:B------:R-:W2:Y:S02]  /*713f0*/  LDL.LU R12, [R1+0xc] ;  /* 0x00000c00010c7983 */ /* 0x000ea40000300800 */
[----:B--2---:R0:W-:Y:S04]  /*71400*/  STL [R1+0x196c], R12 ;  /* 0x00196c0c01007387 */ /* 0x0041e80000100800 */
[----:B0-----:R-:W2:Y:S04]  /*71410*/  LDL.LU.64 R12, [R1+0x12e0] ;  /* 0x0012e000010c7983 */ /* 0x001ea80000300a00 */
[----:B--2---:R0:W-:Y:S04]  /*71420*/  STL.64 [R1+0x1978], R12 ;  /* 0x0019780c01007387 */ /* 0x0041e80000100a00 */
[----:B0-----:R-:W2:Y:S01]  /*71430*/  LDL.LU.64 R12, [R1+0x12d0] ;  /* 0x0012d000010c7983 */ /* 0x001ea20000300a00 */
[----:B------:R-:W-:-:S03]  /*71440*/  PRMT R0, R22, 0x7632, R0 ;  /* 0x0000763216007816 */ /* 0x000fc60000000000 */
[----:B----4-:R-:W-:Y:S01]  /*71450*/  STG.E.U16 [R10.64], R4 ;  /* 0x000000040a007986 */ /* 0x010fe2000c101506 */
[----:B------:R-:W-:Y:S03]  /*71460*/  STG.E.U16 [R26.64], R22 ;  /* 0x000000161a007986 */ /* 0x000fe6000c101506 */
[----:B------:R-:W-:Y:S01]  /*71470*/  STG.E.U16 [R20.64], R0 ;  /* 0x0000000014007986 */ /* 0x000fe2000c101506 */
[----:B------:R-:W-:Y:S03]  /*71480*/  STG.E.U16 [R28.64], R23 ;  /* 0x000000171c007986 */ /* 0x000fe6000c101506 */
[----:B--2---:R0:W-:Y:S04]  /*71490*/  STL.64 [R1+0x1980], R12 ;  /* 0x0019800c01007387 */ /* 0x0041e80000100a00 */
[----:B0-----:R-:W2:Y:S01]  /*714a0*/  LDL.LU.64 R12, [R1+0x12d8] ;  /* 0x0012d800010c7983 */ /* 0x001ea20000300a00 */
[----:B------:R-:W4:Y:S02]  /*714b0*/  LDL.LU.64 R14, [R1+0x12f8] ;  /* 0x0012f800010e7983 */ /* 0x000f240000300a00 */
[----:B------:R-:W4:Y:S01]  /*714c0*/  LDL.LU.64 R10, [R1+0x12f0] ;  /* 0x0012f000010a7983 */ /* 0x000f220000300a00 */
[----:B------:R-:W-:Y:S01]  /*714d0*/  PRMT R4, R23, 0x7632, R4 ;  /* 0x0000763217047816 */ /* 0x000fe20000000004 */
[----:B------:R-:W4:Y:S01]  /*714e0*/  LDL.LU.64 R26, [R1+0x12e8] ;  /* 0x0012e800011a7983 */ /* 0x000f220000300a00 */
[----:B------:R-:W4:Y:S02]  /*714f0*/  LDL.LU.64 R6, [R1+0x1300] ;  /* 0x0013000001067983 */ /* 0x000f240000300a00 */
[----:B------:R-:W4:Y:S01]  /*71500*/  LDL.LU R20, [R1+0x4c] ;  /* 0x00004c0001147983 */ /* 0x000f220000300800 */
[----:B------:R-:W-:Y:S01]  /*71510*/  PRMT R0, R18, 0x7632, R0 ;  /* 0x0000763212007816 */ /* 0x000fe20000000000 */
[----:B------:R-:W4:Y:S01]  /*71520*/  LDL.LU.64 R28, [R1+0x1310] ;  /* 0x00131000011c7983 */ /* 0x000f220000300a00 */
[----:B------:R-:W4:Y:S03]  /*71530*/  LDL.LU.64 R22, [R1+0x1308] ;  /* 0x0013080001167983 */ /* 0x000f260000300a00 */
[----:B------:R0:W-:Y:S01]  /*71540*/  STG.E.U16 [R8.64], R4 ;  /* 0x0000000408007986 */ /* 0x0001e2000c101506 */
[----:B------:R-:W4:Y:S02]  /*71550*/  LDL.LU R21, [R1+0x1c] ;  /* 0x00001c0001157983 */ /* 0x000f240000300800 */
[----:B------:R1:W-:Y:S02]  /*71560*/  STG.E.U16 [R16.64], R18 ;  /* 0x0000001210007986 */ /* 0x0003e4000c101506 */
[----:B---3--:R3:W-:Y:S01]  /*71570*/  STG.E.U16 [R24.64], R0 ;  /* 0x0000000018007986 */ /* 0x0087e2000c101506 */
[----:B------:R3:W-:Y:S01]  /*71580*/  STG.E.U16 [R2.64], R19 ;  /* 0x0000001302007986 */ /* 0x0007e2000c101506 */
[----:B0-----:R-:W-:-:S03]  /*71590*/  PRMT R4, R19, 0x7632, R4 ;  /* 0x0000763213047816 */ /* 0x001fc60000000004 */
[----:B------:R-:W4:Y:S01]  /*715a0*/  LDL.LU.64 R8, [R1+0x1320] ;  /* 0x0013200001087983 */ /* 0x000f220000300a00 */
[----:B-1----:R-:W4:Y:S02]  /*715b0*/  LDL.LU.64 R16, [R1+0x1338] ;  /* 0x0013380001107983 */ /* 0x002f240000300a00 */
[----:B---3--:R-:W3:Y:S01]  /*715c0*/  LDL.LU.64 R24, [R1+0x1330] ;  /* 0x0013300001187983 */ /* 0x008ee20000300a00 */
[----:B------:R-:W3:Y:S04]  /*715d0*/  LDL.LU.64 R2, [R1+0x1988] ;  /* 0x0019880001027983 */ /* 0x000ee80000300a00 */
[----:B------:R-:W4:Y:S04]  /*715e0*/  LDL.LU.64 R18, [R1+0x1328] ;  /* 0x0013280001127983 */ /* 0x000f280000300a00 */
[----:B--2---:R0:W-:Y:S04]  /*715f0*/  STG.E.U16 [R12.64], R4 ;  /* 0x000000040c007986 */ /* 0x0041e8000c101506 */
[----:B0-----:R-:W2:Y:S01]  /*71600*/  LDL.LU.64 R12, [R1+0x1980] ;  /* 0x00198000010c7983 */ /* 0x001ea20000300a00 */
[----:B---3--:R-:W-:-:S03]  /*71610*/  PRMT R0, R3, 0x7632, R0 ;  /* 0x0000763203007816 */ /* 0x008fc60000000000 */
[----:B--2---:R0:W-:Y:S04]  /*71620*/  STG.E.U16 [R12.64], R3 ;  /* 0x000000030c007986 */ /* 0x0041e8000c101506 */
[----:B0-----:R-:W2:Y:S01]  /*71630*/  LDL.LU.64 R12, [R1+0x1978] ;  /* 0x00197800010c7983 */ /* 0x001ea20000300a00 */
[----:B------:R-:W3:Y:S03]  /*71640*/  LDL.LU R3, [R1+0x1974] ;  /* 0x0019740001037983 */ /* 0x000ee60000300800 */
[----:B---3--:R0:W-:Y:S04]  /*71650*/  STG.E.U16 [R2.64], R0 ;  /* 0x0000000002007986 */ /* 0x0081e8000c101506 */
[----:B0-----:R-:W3:Y:S01]  /*71660*/  LDL.LU R2, [R1+0x1970] ;  /* 0x0019700001027983 */ /* 0x001ee20000300800 */
[----:B------:R-:W3:Y:S02]  /*71670*/  LDL.LU R3, [R1+0x3c] ;  /* 0x00003c0001037983 */ /* 0x000ee40000300800 */
[----:B--2---:R-:W-:Y:S01]  /*71680*/  STG.E.U16 [R12.64], R5 ;  /* 0x000000050c007986 */ /* 0x004fe2000c101506 */
[----:B------:R-:W-:Y:S01]  /*71690*/  PRMT R4, R5, 0x7632, R4 ;  /* 0x0000763205047816 */ /* 0x000fe20000000004 */
[----:B---3--:R0:W-:Y:S04]  /*716a0*/  STL.64 [R1+0x1958], R2 ;  /* 0x0019580201007387 */ /* 0x0081e80000100a00 */
[----:B0-----:R-:W2:Y:S01]  /*716b0*/  LDL.LU.64 R2, [R1+0x1340] ;  /* 0x0013400001027983 */ /* 0x001ea20000300a00 */
[----:B------:R-:W3:Y:S03]  /*716c0*/  LDL.LU R12, [R1+0x196c] ;  /* 0x00196c00010c7983 */ /* 0x000ee60000300800 */
[----:B----4-:R0:W-:Y:S04]  /*716d0*/  STG.E.U16 [R14.64], R4 ;  /* 0x000000040e007986 */ /* 0x0101e8000c101506 */
[----:B0-----:R-:W2:Y:S04]  /*716e0*/  LDL.LU R15, [R1+0x1968] ;  /* 0x00196800010f7983 */ /* 0x001ea80000300800 */
[----:B---3--:R0:W-:Y:S04]  /*716f0*/  STG.E.U16 [R10.64], R12 ;  /* 0x0000000c0a007986 */ /* 0x0081e8000c101506 */
[----:B0-----:R-:W3:Y:S01]  /*71700*/  LDL.LU R11, [R1+0x1964] ;  /* 0x00196400010b7983 */ /* 0x001ee20000300800 */
[----:B------:R-:W-:-:S02]  /*71710*/  PRMT R0, R12, 0x7632, R0 ;  /* 0x000076320c007816 */ /* 0x000fc40000000000 */
[----:B------:R-:W4:Y:S03]  /*71720*/  LDL.LU.64 R12, [R1+0x1348] ;  /* 0x00134800010c7983 */ /* 0x000f260000300a00 */
[----:B------:R0:W-:Y:S04]  /*71730*/  STG.E.U16 [R26.64], R0 ;  /* 0x000000001a007986 */ /* 0x0001e8000c101506 */
[----:B0-----:R-:W2:Y:S04]  /*71740*/  LDL.LU R27, [R1+0xac] ;  /* 0x0000ac00011b7983 */ /* 0x001ea80000300800 */
[----:B---3--:R0:W-:Y:S01]  /*71750*/  STG.E.U16 [R6.64], R11 ;  /* 0x0000000b06007986 */ /* 0x0081e2000c101506 */
[----:B------:R-:W-:-:S03]  /*71760*/  PRMT R4, R11, 0x7632, R4 ;  /* 0x000076320b047816 */ /* 0x000fc60000000004 */
[----:B0-----:R-:W3:Y:S01]  /*71770*/  LDL.LU R7, [R1+0x1960] ;  /* 0x0019600001077983 */ /* 0x001ee20000300800 */
[----:B------:R-:W2:Y:S01]  /*71780*/  LDL.LU.64 R10, [R1+0x1318] ;  /* 0x00131800010a7983 */ /* 0x000ea20000300a00 */
[----:B------:R-:W-:Y:S02]  /*71790*/  PRMT R0, R20, 0x7632, R0 ;  /* 0x0000763214007816 */ /* 0x000fe40000000000 */
[----:B--2---:R0:W-:Y:S01]  /*717a0*/  STG.E.U16 [R10.64], R4 ;  /* 0x000000040a007986 */ /* 0x0041e2000c101506 */
[----:B------:R1:W-:Y:S02]  /*717b0*/  STG.E.U16 [R28.64], R20 ;  /* 0x000000141c007986 */ /* 0x0003e4000c101506 */
[----:B------:R2:W-:Y:S02]  /*717c0*/  STG.E.U16 [R22.64], R0 ;  /* 0x0000000016007986 */ /* 0x0005e4000c101506 */
[----:B------:R-:W-:Y:S01]  /*717d0*/  STG.E.U16 [R8.64], R21 ;  /* 0x0000001508007986 */ /* 0x000fe2000c101506 */
[----:B0-----:R-:W-:Y:S01]  /*717e0*/  PRMT R4, R21, 0x7632, R4 ;  /* 0x0000763215047816 */ /* 0x001fe20000000004 */
[----:B-1----:R-:W4:Y:S01]  /*717f0*/  LDL.LU.64 R28, [R1+0x1368] ;  /* 0x00136800011c7983 */ /* 0x002f220000300a00 */
[----:B--2---:R-:W2:Y:S01]  /*71800*/  LDL.LU.64 R22, [R1+0x1360] ;  /* 0x0013600001167983 */ /* 0x004ea20000300a00 */
[----:B---3--:R-:W-:Y:S01]  /*71810*/  PRMT R0, R7, 0x7632, R0 ;  /* 0x0000763207007816 */ /* 0x008fe20000000000 */
[----:B------:R-:W3:Y:S01]  /*71820*/  LDL.LU R20, [R1+0xcc] ;  /* 0x0000cc0001147983 */ /* 0x000ee20000300800 */
[----:B------:R-:W-:Y:S01]  /*71830*/  STG.E.U16 [R16.64], R4 ;  /* 0x0000000410007986 */ /* 0x000fe2000c101506 */
[----:B------:R0:W-:Y:S02]  /*71840*/  STG.E.U16 [R24.64], R7 ;  /* 0x0000000718007986 */ /* 0x0001e4000c101506 */
[----:B------:R1:W-:Y:S02]  /*71850*/  STG.E.U16 [R18.64], R0 ;  /* 0x0000000012007986 */ /* 0x0003e4000c101506 */
[----:B------:R1:W-:Y:S01]  /*71860*/  STG.E.U16 [R2.64], R15 ;  /* 0x0000000f02007986 */ /* 0x0003e2000c101506 */
[----:B0-----:R-:W2:Y:S01]  /*71870*/  LDL.LU.64 R6, [R1+0x1350] ;  /* 0x0013500001067983 */ /* 0x001ea20000300a00 */
[----:B------:R-:W3:Y:S02]  /*71880*/  LDL.LU.64 R10, [R1+0x1378] ;  /* 0x00137800010a7983 */ /* 0x000ee40000300a00 */
[----:B------:R-:W2:Y:S02]  /*71890*/  LDL.LU.64 R8, [R1+0x1370] ;  /* 0x0013700001087983 */ /* 0x000ea40000300a00 */
[----:B------:R-:W2:Y:S01]  /*718a0*/  LDL.LU.64 R24, [R1+0x1380] ;  /* 0x0013800001187983 */ /* 0x000ea20000300a00 */
[----:B-1----:R-:W2:Y:S01]  /*718b0*/  LDL.LU R18, [R1+0xbc] ;  /* 0x0000bc0001127983 */ /* 0x002ea20000300800 */
[----:B------:R-:W2:Y:S01]  /*718c0*/  LDL.LU.64 R2, [R1+0x1958] ;  /* 0x0019580001027983 */ /* 0x000ea20000300a00 */
[----:B------:R-:W-:-:S02]  /*718d0*/  PRMT R4, R15, 0x7632, R4 ;  /* 0x000076320f047816 */ /* 0x000fc40000000004 */
[----:B------:R-:W3:Y:S04]  /*718e0*/  LDL.LU.64 R14, [R1+0x1358] ;  /* 0x00135800010e7983 */ /* 0x000ee80000300a00 */
[----:B------:R-:W0:Y:S02]  /*718f0*/  S2R R17, SR_TID.X ;  /* 0x0000000000117919 */ /* 0x000e240000002100 */
[C---:B0-----:R-:W-:Y:S02]  /*71900*/  LOP3.LUT R21, R17.reuse, 0x7f, RZ, 0xc0, !PT ;  /* 0x0000007f11157812 */ /* 0x041fe400078ec0ff */
[C---:B------:R-:W-:Y:S02]  /*71910*/  SHF.L.U32 R5, R17.reuse, 0xc, RZ ;  /* 0x0000000c11057819 */ /* 0x040fe400000006ff */
[----:B--2---:R-:W-:Y:S01]  /*71920*/  MOV R19, R2 ;  /* 0x0000000200137202 */ /* 0x004fe20000000f00 */
[----:B------:R-:W-:Y:S01]  /*71930*/  IMAD.SHL.U32 R2, R17, 0x1000, RZ ;  /* 0x0000100011027824 */ /* 0x000fe200078e00ff */
[----:B------:R-:W-:-:S04]  /*71940*/  PRMT R0, R3, 0x7632, R0 ;  /* 0x0000763203007816 */ /* 0x000fc80000000000 */
[----:B------:R-:W-:Y:S01]  /*71950*/  LOP3.LUT R2, R2, 0x6000, RZ, 0xc0, !PT ;  /* 0x0000600002027812 */ /* 0x000fe200078ec0ff */
[----:B---3--:R-:W-:Y:S03]  /*71960*/  STG.E.U16 [R14.64], R4 ;  /* 0x000000040e007986 */ /* 0x008fe6000c101506 */
[----:B------:R-:W-:Y:S01]  /*71970*/  LEA R2, R21, R2, 0x4 ;  /* 0x0000000215027211 */ /* 0x000fe200078e20ff */
[----:B------:R0:W-:Y:S01]  /*71980*/  STG.E.U16 [R6.64], R3 ;  /* 0x0000000306007986 */ /* 0x0001e2000c101506 */
[----:B----4-:R-:W-:Y:S03]  /*71990*/  STG.E.U16 [R12.64], R0 ;  /* 0x000000000c007986 */ /* 0x010fe6000c101506 */
[----:B------:R-:W1:Y:S01]  /*719a0*/  LDS.128 R12, [R2] ;  /* 0x00000000020c7984 */ /* 0x000e620000000c00 */
[----:B0-----:R-:W-:-:S04]  /*719b0*/  SHF.L.U32 R3, R17, 0xc, RZ ;  /* 0x0000000c11037819 */ /* 0x001fc800000006ff */
[----:B------:R-:W-:-:S04]  /*719c0*/  LOP3.LUT R3, R3, 0x6000, RZ, 0xc0, !PT ;  /* 0x0000600003037812 */ /* 0x000fc800078ec0ff */
[----:B------:R-:W-:-:S04]  /*719d0*/  LEA R3, R21, R3, 0x4 ;  /* 0x0000000315037211 */ /* 0x000fc800078e20ff */
[----:B------:R-:W-:Y:S01]  /*719e0*/  LOP3.LUT R3, R3, 0x20, RZ, 0x3c, !PT ;  /* 0x0000002003037812 */ /* 0x000fe200078e3cff */
[----:B-1----:R-:W-:Y:S01]  /*719f0*/  STL [R1+0x94], R13 ;  /* 0x0000940d01007387 */ /* 0x002fe20000100800 */
[----:B------:R-:W-:Y:S02]  /*71a00*/  STL.64 [R1+0x98], R14 ;  /* 0x0000980e01007387 */ /* 0x000fe40000100a00 */
[----:B------:R-:W-:Y:S02]  /*71a10*/  STL [R1+0x1940], R12 ;  /* 0x0019400c01007387 */ /* 0x000fe40000100800 */
[----:B------:R-:W0:Y:S01]  /*71a20*/  LDS.128 R12, [R3] ;  /* 0x00000000030c7984 */ /* 0x000e220000000c00 */
[----:B------:R-:W-:-:S03]  /*71a30*/  PRMT R0, R27, 0x7632, R0 ;  /* 0x000076321b007816 */ /* 0x000fc60000000000 */
[----:B------:R-:W-:Y:S04]  /*71a40*/  STG.E.U16 [R28.64], R27 ;  /* 0x0000001b1c007986 */ /* 0x000fe8000c101506 */
[----:B------:R1:W-:Y:S01]  /*71a50*/  STG.E.U16 [R22.64], R0 ;  /* 0x0000000016007986 */ /* 0x0003e2000c101506 */
[----:B------:R-:W-:Y:S01]  /*71a60*/  STG.E.U16 [R10.64], R20 ;  /* 0x000000140a007986 */ /* 0x000fe2000c101506 */
[----:B-1----:R-:W-:-:S05]  /*71a70*/  PRMT R0, R20, 0x7632, R0 ;  /* 0x0000763214007816 */ /* 0x002fca0000000000 */
[----:B------:R-:W-:Y:S01]  /*71a80*/  STG.E.U16 [R8.64], R0 ;  /* 0x0000000008007986 */ /* 0x000fe2000c101506 */
[----:B------:R1:W-:Y:S01]  /*71a90*/  STG.E.U16 [R24.64], R18 ;  /* 0x0000001218007986 */ /* 0x0003e2000c101506 */
[----:B------:R-:W-:Y:S02]  /*71aa0*/  SHF.L.U32 R27, R17, 0xc, RZ ;  /* 0x0000000c111b7819 */ /* 0x000fe400000006ff */
[----:B0-----:R-:W-:Y:S01]  /*71ab0*/  MOV R28, R15 ;  /* 0x0000000f001c7202 */ /* 0x001fe20000000f00 */
[----:B------:R-:W-:Y:S01]  /*71ac0*/  STL [R1+0x54], R13 ;  /* 0x0000540d01007387 */ /* 0x000fe20000100800 */
[----:B------:R-:W-:Y:S02]  /*71ad0*/  STL [R1+0x58], R14 ;  /* 0x0000580e01007387 */ /* 0x000fe40000100800 */
[----:B------:R-:W2:Y:S02]  /*71ae0*/  LDL.LU.64 R22, [R1+0x1390] ;  /* 0x0013900001167983 */ /* 0x000ea40000300a00 */
[----:B------:R-:W3:Y:S01]  /*71af0*/  LDL.LU R6, [R1+0xec] ;  /* 0x0000ec0001067983 */ /* 0x000ee20000300800 */
[----:B------:R0:W-:Y:S01]  /*71b00*/  STL [R1+0x1830], R28 ;  /* 0x0018301c01007387 */ /* 0x0001e20000100800 */
[----:B-1----:R-:W4:Y:S01]  /*71b10*/  LDL.LU R24, [R1+0xdc] ;  /* 0x0000dc0001187983 */ /* 0x002f220000300800 */
[----:B------:R-:W-:-:S02]  /*71b20*/  PRMT R0, R18, 0x7632, R0 ;  /* 0x0000763212007816 */ /* 0x000fc40000000000 */
[----:B0-----:R-:W2:Y:S01]  /*71b30*/  LDL.LU.64 R28, [R1+0x13b0] ;  /* 0x0013b000011c7983 */ /* 0x001ea20000300a00 */
[----:B------:R-:W2:Y:S02]  /*71b40*/  LDL.LU R18, [R1+0xfc] ;  /* 0x0000fc0001127983 */ /* 0x000ea40000300800 */
[----:B------:R-:W3:Y:S01]  /*71b50*/  LDL.LU.64 R16, [R1+0x13b8] ;  /* 0x0013b80001107983 */ /* 0x000ee20000300a00 */
[----:B------:R-:W-:-:S05]  /*71b60*/  LOP3.LUT R27, R27, 0x6000, RZ, 0xc0, !PT ;  /* 0x000060001b1b7812 */ /* 0x000fca00078ec0ff */
[----:B------:R-:W-:-:S05]  /*71b70*/  IMAD R27, R21, 0x10, R27 ;  /* 0x00000010151b7824 */ /* 0x000fca00078e021b */
[----:B------:R-:W-:-:S05]  /*71b80*/  LOP3.LUT R27, R27, 0x40, RZ, 0x3c, !PT ;  /* 0x000000401b1b7812 */ /* 0x000fca00078e3cff */
[----:B------:R-:W0:Y:S01]  /*71b90*/  LDS.128 R8, [R27] ;  /* 0x000000001b087984 */ /* 0x000e220000000c00 */
[----:B------:R-:W-:-:S03]  /*71ba0*/  LOP3.LUT R5, R5, 0x6000, RZ, 0xc0, !PT ;  /* 0x0000600005057812 */ /* 0x000fc600078ec0ff */
[----:B------:R-:W-:Y:S01]  /*71bb0*/  STL [R1+0x1944], R19 ;  /* 0x0019441301007387 */ /* 0x000fe20000100800 */
[----:B------:R-:W-:Y:S01]  /*71bc0*/  IMAD.MOV.U32 R26, RZ, RZ, R12 ;  /* 0x000000ffff1a7224 */ /* 0x000fe200078e000c */
[----:B------:R-:W-:-:S04]  /*71bd0*/  LEA R5, R21, R5, 0x4 ;  /* 0x0000000515057211 */ /* 0x000fc800078e20ff */
[----:B------:R-:W-:Y:S02]  /*71be0*/  LOP3.LUT R5, R5, 0x60, RZ, 0x3c, !PT ;  /* 0x0000006005057812 */ /* 0x000fe400078e3cff */
[----:B0-----:R-:W-:Y:S01]  /*71bf0*/  MOV R7, R8 ;  /* 0x0000000800077202 */ /* 0x001fe20000000f00 */
[----:B--2---:R0:W-:Y:S04]  /*71c00*/  STL [R1+0x1950], R18 ;  /* 0x0019501201007387 */ /* 0x0041e80000100800 */
[----:B0-----:R-:W4:Y:S01]  /*71c10*/  LDL.LU.64 R18, [R1+0x13a8] ;  /* 0x0013a80001127983 */ /* 0x001f220000300a00 */
[----:B---3--:R0:W-:Y:S03]  /*71c20*/  STL.64 [R1+0x1948], R16 ;  /* 0x0019481001007387 */ /* 0x0081e60000100a00 */
[----:B0-----:R-:W2:Y:S01]  /*71c30*/  LDL.LU.64 R16, [R1+0x1398] ;  /* 0x0013980001107983 */ /* 0x001ea20000300a00 */
[----:B------:R-:W3:Y:S02]  /*71c40*/  LDL.LU.64 R12, [R1+0x13c0] ;  /* 0x0013c000010c7983 */ /* 0x000ee40000300a00 */
[----:B------:R-:W2:Y:S02]  /*71c50*/  LDL.LU.64 R14, [R1+0x13c8] ;  /* 0x0013c800010e7983 */ /* 0x000ea40000300a00 */
[----:B------:R-:W2:Y:S01]  /*71c60*/  LDL.LU R25, [R1+0x10c] ;  /* 0x00010c0001197983 */ /* 0x000ea20000300800 */
[----:B------:R-:W2:Y:S01]  /*71c70*/  LDL.LU.64 R20, [R1+0x13d0] ;  /* 0x0013d00001147983 */ /* 0x000ea20000300a00 */
[----:B------:R-:W-:Y:S02]  /*71c80*/  STL [R1+0x14], R9 ;  /* 0x0000140901007387 */ /* 0x000fe40000100800 */
[----:B------:R-:W-:Y:S02]  /*71c90*/  STL.64 [R1+0x18], R10 ;  /* 0x0000180a01007387 */ /* 0x000fe40000100a00 */
[----:B------:R-:W0:Y:S04]  /*71ca0*/  LDS.128 R8, [R5] ;  /* 0x0000000005087984 */ /* 0x000e280000000c00 */
[----:B------:R1:W-:Y:S04]  /*71cb0*/  STG.E.U16 [R22.64], R0 ;  /* 0x0000000016007986 */ /* 0x0003e8000c101506 */
[----:B-1----:R-:W2:Y:S04]  /*71cc0*/  LDL.LU.64 R22, [R1+0x13d8] ;  /* 0x0013d80001167983 */ /* 0x002ea80000300a00 */
[----:B0-----:R-:W-:Y:S01]  /*71cd0*/  STL [R1+0x18f8], R9 ;  /* 0x0018f80901007387 */ /* 0x001fe20000100800 */
[----:B------:R0:W-:Y:S03]  /*71ce0*/  STL.64 [R1+0x1868], R10 ;  /* 0x0018680a01007387 */ /* 0x0001e60000100a00 */
[----:B0-----:R-:W2:Y:S01]  /*71cf0*/  LDL.LU.64 R10, [R1+0x13e0] ;  /* 0x0013e000010a7983 */ /* 0x001ea20000300a00 */
[----:B------:R0:W-:Y:S03]  /*71d00*/  STL [R1+0x193c], R8 ;  /* 0x00193c0801007387 */ /* 0x0001e60000100800 */
[----:B0-----:R-:W2:Y:S01]  /*71d10*/  LDL.LU.64 R8, [R1+0x13a0] ;  /* 0x0013a00001087983 */ /* 0x001ea20000300a00 */
[----:B------:R-:W-:-:S03]  /*71d20*/  PRMT R0, R6, 0x7632, R0 ;  /* 0x0000763206007816 */ /* 0x000fc60000000000 */
[----:B--2---:R-:W-:Y:S02]  /*71d30*/  STG.E.U16 [R8.64], R6 ;  /* 0x0000000608007986 */ /* 0x004fe4000c101506 */
[----:B------:R-:W-:Y:S02]  /*71d40*/  STG.E.U16 [R16.64], R0 ;  /* 0x0000000010007986 */ /* 0x000fe4000c101506 */
[----:B----4-:R-:W-:Y:S02]  /*71d50*/  STG.E.U16 [R18.64], R24 ;  /* 0x0000001812007986 */ /* 0x010fe4000c101506 */
[----:B------:R-:W0:Y:S04]  /*71d60*/  LDS.128 R16, [R2+0x800] ;  /* 0x0008000002107984 */ /* 0x000e280000000c00 */
[----:B0-----:R-:W-:Y:S01]  /*71d70*/  STL [R1+0x84], R17 ;  /* 0x0000841101007387 */ /* 0x001fe20000100800 */
[----:B------:R0:W-:Y:S01]  /*71d80*/  STL.64 [R1+0x88], R18 ;  /* 0x0000881201007387 */ /* 0x0001e20000100a00 */
[----:B------:R-:W-:-:S02]  /*71d90*/  MOV R6, R16 ;  /* 0x0000001000067202 */ /* 0x000fc40000000f00 */
[----:B0-----:R-:W2:Y:S01]  /*71da0*/  LDL.LU R18, [R1+0x1950] ;  /* 0x0019500001127983 */ /* 0x001ea20000300800 */
[----:B------:R-:W4:Y:S01]  /*71db0*/  LDL.LU.64 R16, [R1+0x1948] ;  /* 0x0019480001107983 */ /* 0x000f220000300a00 */
[----:B------:R-:W-:-:S05]  /*71dc0*/  PRMT R0, R24, 0x7632, R0 ;  /* 0x0000763218007816 */ /* 0x000fca0000000000 */
[----:B------:R2:W-:Y:S02]  /*71dd0*/  STG.E.U16 [R28.64], R0 ;  /* 0x000000001c007986 */ /* 0x0005e4000c101506 */
[----:B--2---:R-:W-:Y:S02]  /*71de0*/  PRMT R0, R18, 0x7632, R0 ;  /* 0x0000763212007816 */ /* 0x004fe40000000000 */
[----:B----4-:R-:W-:Y:S02]  /*71df0*/  STG.E.U16 [R16.64], R18 ;  /* 0x0000001210007986 */ /* 0x010fe4000c101506 */
[----:B------:R-:W0:Y:S02]  /*71e00*/  LDS.128 R16, [R3+0x800] ;  /* 0x0008000003107984 */ /* 0x000e240000000c00 */
[----:B0-----:R-:W-:Y:S02]  /*71e10*/  STL [R1+0x44], R17 ;  /* 0x0000441101007387 */ /* 0x001fe40000100800 */
[----:B------:R0:W-:Y:S02]  /*71e20*/  STL.64 [R1+0x48], R18 ;  /* 0x0000481201007387 */ /* 0x0001e40000100a00 */
[----:B------:R-:W-:Y:S01]  /*71e30*/  IMAD.MOV.U32 R29, RZ, RZ, R16 ;  /* 0x000000ffff1d7224 */ /* 0x000fe200078e0010 */
[----:B0-----:R-:W2:Y:S01]  /*71e40*/  LDL.LU R19, [R1+0x1944] ;  /* 0x0019440001137983 */ /* 0x001ea20000300800 */
[----:B------:R-:W4:Y:S03]  /*71e50*/  LDL.LU.64 R16, [R1+0x13f8] ;  /* 0x0013f80001107983 */ /* 0x000f260000300a00 */
[----:B---3--:R-:W-:Y:S01]  /*71e60*/  STG.E.U16 [R12.64], R0 ;  /* 0x000000000c007986 */ /* 0x008fe2000c101506 */
[----:B------:R-:W-:Y:S02]  /*71e70*/  STG.E.U16 [R14.64], R25 ;  /* 0x000000190e007986 */ /* 0x000fe4000c101506 */
[----:B------:R-:W0:Y:S01]  /*71e80*/  LDS.128 R12, [R27+0x800] ;  /* 0x000800001b0c7984 */ /* 0x000e220000000c00 */
[----:B--2---:R1:W-:Y:S04]  /*71e90*/  STL [R1+0x1938], R19 ;  /* 0x0019381301007387 */ /* 0x0043e80000100800 */
[----:B-1----:R-:W2:Y:S01]  /*71ea0*/  LDL.LU.64 R18, [R1+0x13e8] ;  /* 0x0013e80001127983 */ /* 0x002ea20000300a00 */
[----:B----4-:R1:W-:Y:S03]  /*71eb0*/  STL.64 [R1+0x1930], R16 ;  /* 0x0019301001007387 */ /* 0x0103e60000100a00 */
[----:B-1----:R-:W3:Y:S01]  /*71ec0*/  LDL.LU.64 R16, [R1+0x13f0] ;  /* 0x0013f00001107983 */ /* 0x002ee20000300a00 */
[----:B0-----:R0:W-:Y:S02]  /*71ed0*/  STL.64 [R1], R12 ;  /* 0x0000000c01007387 */ /* 0x0011e40000100a00 */
[----:B------:R-:W-:Y:S01]  /*71ee0*/  STL.64 [R1+0x8], R14 ;  /* 0x0000080e01007387 */ /* 0x000fe20000100a00 */
[----:B0-----:R-:W4:Y:S01]  /*71ef0*/  LDL.LU R12, [R1+0x1940] ;  /* 0x00194000010c7983 */ /* 0x001f220000300800 */
[----:B------:R-:W-:-:S02]  /*71f00*/  PRMT R0, R25, 0x7632, R0 ;  /* 0x0000763219007816 */ /* 0x000fc40000000000 */
[----:B------:R-:W2:Y:S03]  /*71f10*/  LDL.LU.64 R24, [R1+0x1410] ;  /* 0x0014100001187983 */ /* 0x000ea60000300a00 */
[----:B------:R0:W-:Y:S04]  /*71f20*/  STG.E.U16 [R20.64], R0 ;  /* 0x0000000014007986 */ /* 0x0001e8000c101506 */
[----:B0-----:R-:W2:Y:S01]  /*71f30*/  LDL.LU.64 R20, [R1+0x1408] ;  /* 0x0014080001147983 */ /* 0x001ea20000300a00 */
[----:B----4-:R-:W-:-:S03]  /*71f40*/  PRMT R0, R12, 0x7632, R0 ;  /* 0x000076320c007816 */ /* 0x010fc60000000000 */
[----:B------:R0:W-:Y:S02]  /*71f50*/  STG.E.U16 [R22.64], R12 ;  /* 0x0000000c16007986 */ /* 0x0001e4000c101506 */
[----:B------:R-:W1:Y:S02]  /*71f60*/  LDS.128 R12, [R5+0x800] ;  /* 0x00080000050c7984 */ /* 0x000e640000000c00 */
[----:B------:R4:W-:Y:S02]  /*71f70*/  STG.E.U16 [R10.64], R0 ;  /* 0x000000000a007986 */ /* 0x0009e4000c101506 */
[----:B------:R-:W1:Y:S04]  /*71f80*/  LDS.128 R8, [R2+0x1000] ;  /* 0x0010000002087984 */ /* 0x000e680000000c00 */
[----:B---3--:R-:W-:Y:S01]  /*71f90*/  STG.E.U16 [R16.64], R26 ;  /* 0x0000001a10007986 */ /* 0x008fe2000c101506 */
[----:B0-----:R-:W3:Y:S01]  /*71fa0*/  LDL.LU.64 R22, [R1+0x1400] ;  /* 0x0014000001167983 */ /* 0x001ee20000300a00 */
[----:B----4-:R-:W-:-:S05]  /*71fb0*/  PRMT R0, R26, 0x7632, R0 ;  /* 0x000076321a007816 */ /* 0x010fca0000000000 */
[----:B--2---:R-:W-:Y:S02]  /*71fc0*/  STG.E.U16 [R18.64], R0 ;  /* 0x0000000012007986 */ /* 0x004fe4000c101506 */
[----:B------:R-:W0:Y:S02]  /*71fd0*/  LDS.128 R16, [R3+0x1000] ;  /* 0x0010000003107984 */ /* 0x000e240000000c00 */
[----:B-1----:R1:W-:Y:S02]  /*71fe0*/  STL.64 [R1+0x1928], R12 ;  /* 0x0019280c01007387 */ /* 0x0023e40000100a00 */
[----:B------:R-:W-:Y:S02]  /*71ff0*/  STL.64 [R1+0x1858], R14 ;  /* 0x0018580e01007387 */ /* 0x000fe40000100a00 */
[----:B-1----:R-:W2:Y:S01]  /*72000*/  LDL.LU.64 R12, [R1+0x1418] ;  /* 0x00141800010c7983 */ /* 0x002ea20000300a00 */
[----:B------:R1:W-:Y:S02]  /*72010*/  STL [R1+0x70], R8 ;  /* 0x0000700801007387 */ /* 0x0003e40000100800 */
[----:B------:R4:W-:Y:S01]  /*72020*/  STL.64 [R1+0x78], R10 ;  /* 0x0000780a01007387 */ /* 0x0009e20000100a00 */
[----:B-1----:R-:W2:Y:S01]  /*72030*/  LDL.LU R8, [R1+0x193c] ;  /* 0x00193c0001087983 */ /* 0x002ea20000300800 */
[----:B0-----:R0:W-:Y:S01]  /*72040*/  STL [R1+0x3c], R19 ;  /* 0x00003c1301007387 */ /* 0x0011e20000100800 */
[----:B----4-:R-:W-:Y:S01]  /*72050*/  MOV R11, R9 ;  /* 0x00000009000b7202 */ /* 0x010fe20000000f00 */
[----:B------:R-:W-:Y:S01]  /*72060*/  MOV R9, R16 ;  /* 0x0000001000097202 */ /* 0x000fe20000000f00 */
[----:B------:R-:W-:Y:S01]  /*72070*/  MOV R10, R17 ;  /* 0x00000011000a7202 */ /* 0x000fe20000000f00 */
[----:B0-----:R-:W4:Y:S01]  /*72080*/  LDL.LU R19, [R1+0x1938] ;  /* 0x0019380001137983 */ /* 0x001f220000300800 */
[----:B------:R-:W2:Y:S02]  /*72090*/  LDL.LU.64 R16, [R1+0x1930] ;  /* 0x0019300001107983 */ /* 0x000ea40000300a00 */
[----:B------:R-:W-:-:S02]  /*720a0*/  IMAD.MOV.U32 R28, RZ, RZ, R18 ;  /* 0x000000ffff1c7224 */ /* 0x000fc400078e0012 */
[----:B------:R-:W-:Y:S01]  /*720b0*/  STL [R1+0x1910], R9 ;  /* 0x0019100901007387 */ /* 0x000fe20000100800 */
[----:B------:R0:W-:Y:S04]  /*720c0*/  STL.64 [R1+0x18a8], R10 ;  /* 0x0018a80a01007387 */ /* 0x0001e80000100a00 */
[----:B0-----:R-:W3:Y:S01]  /*720d0*/  LDL.LU.64 R10, [R1+0x1420] ;  /* 0x00142000010a7983 */ /* 0x001ee20000300a00 */
[----:B------:R-:W-:Y:S01]  /*720e0*/  STL [R1+0x1888], R28 ;  /* 0x0018881c01007387 */ /* 0x000fe20000100800 */
[----:B------:R-:W-:Y:S02]  /*720f0*/  PRMT R4, R7, 0x7632, R4 ;  /* 0x0000763207047816 */ /* 0x000fe40000000004 */
[----:B----4-:R-:W-:Y:S01]  /*72100*/  MOV R26, R19 ;  /* 0x00000013001a7202 */ /* 0x010fe20000000f00 */
[----:B--2---:R-:W-:Y:S02]  /*72110*/  STG.E.U16 [R16.64], R7 ;  /* 0x0000000710007986 */ /* 0x004fe4000c101506 */
[----:B------:R-:W0:Y:S02]  /*72120*/  LDS.128 R16, [R27+0x1000] ;  /* 0x001000001b107984 */ /* 0x000e240000000c00 */
[----:B0-----:R0:W-:Y:S04]  /*72130*/  STL.64 [R1+0x1900], R16 ;  /* 0x0019001001007387 */ /* 0x0011e80000100a00 */
[----:B0-----:R-:W2:Y:S01]  /*72140*/  LDL.LU.64 R16, [R1+0x1428] ;  /* 0x0014280001107983 */ /* 0x001ea20000300a00 */
[----:B------:R-:W-:Y:S01]  /*72150*/  PRMT R0, R8, 0x7632, R0 ;  /* 0x0000763208007816 */ /* 0x000fe20000000000 */
[----:B------:R0:W-:Y:S02]  /*72160*/  STG.E.U16 [R24.64], R4 ;  /* 0x0000000418007986 */ /* 0x0001e4000c101506 */
[----:B------:R-:W-:Y:S02]  /*72170*/  STG.E.U16 [R20.64], R8 ;  /* 0x0000000814007986 */ /* 0x000fe4000c101506 */
[----:B---3--:R-:W-:Y:S02]  /*72180*/  STG.E.U16 [R22.64], R0 ;  /* 0x0000000016007986 */ /* 0x008fe4000c101506 */
[----:B------:R-:W1:Y:S02]  /*72190*/  LDS.128 R20, [R5+0x1000] ;  /* 0x0010000005147984 */ /* 0x000e640000000c00 */
[----:B------:R3:W-:Y:S04]  /*721a0*/  STL.64 [R1+0x1838], R18 ;  /* 0x0018381201007387 */ /* 0x0007e80000100a00 */
[----:B0-----:R-:W4:Y:S04]  /*721b0*/  LDL.LU.64 R24, [R1+0x1430] ;  /* 0x0014300001187983 */ /* 0x001f280000300a00 */
[----:B---3--:R-:W3:Y:S04]  /*721c0*/  LDL.LU R19, [R1] ;  /* 0x0000000001137983 */ /* 0x008ee80000300800 */
[----:B-1----:R-:W-:Y:S01]  /*721d0*/  STL.64 [R1+0x18f0], R20 ;  /* 0x0018f01401007387 */ /* 0x002fe20000100a00 */
[----:B------:R-:W-:Y:S02]  /*721e0*/  STL.64 [R1+0x1818], R22 ;  /* 0x0018181601007387 */ /* 0x000fe40000100a00 */
[----:B------:R-:W0:Y:S04]  /*721f0*/  LDS.128 R20, [R2+0x1800] ;  /* 0x0018000002147984 */ /* 0x000e280000000c00 */
[----:B------:R1:W-:Y:S01]  /*72200*/  STG.E.U16 [R12.64], R6 ;  /* 0x000000060c007986 */ /* 0x0003e2000c101506 */
[----:B------:R-:W-:Y:S01]  /*72210*/  PRMT R0, R6, 0x7632, R0 ;  /* 0x0000763206007816 */ /* 0x000fe20000000000 */
[----:B-1----:R-:W3:Y:S01]  /*72220*/  LDL.LU.64 R12, [R1+0x1438] ;  /* 0x00143800010c7983 */ /* 0x002ee20000300a00 */
[----:B------:R-:W3:Y:S03]  /*72230*/  LDL.LU.64 R6, [R1+0x1388] ;  /* 0x0013880001067983 */ /* 0x000ee60000300a00 */
[----:B0-----:R-:W-:Y:S01]  /*72240*/  STL [R1+0x64], R21 ;  /* 0x0000641501007387 */ /* 0x001fe20000100800 */
[----:B------:R-:W-:Y:S01]  /*72250*/  MOV R15, R20 ;  /* 0x00000014000f7202 */ /* 0x000fe20000000f00 */
[----:B------:R-:W-:Y:S01]  /*72260*/  STL [R1+0x6c], R23 ;  /* 0x00006c1701007387 */ /* 0x000fe20000100800 */
[----:B------:R-:W-:Y:S01]  /*72270*/  MOV R2, R22 ;  /* 0x0000001600027202 */ /* 0x000fe20000000f00 */
[----:B------:R-:W3:Y:S04]  /*72280*/  LDL.LU R9, [R1+0x70] ;  /* 0x0000700001097983 */ /* 0x000ee80000300800 */
[----:B------:R-:W0:Y:S04]  /*72290*/  LDS.128 R20, [R3+0x1800] ;  /* 0x0018000003147984 */ /* 0x000e280000000c00 */
[----:B0-----:R-:W-:Y:S04]  /*722a0*/  STL [R1+0x2c], R23 ;  /* 0x00002c1701007387 */ /* 0x001fe80000100800 */
[----:B--2---:R-:W-:Y:S01]  /*722b0*/  STG.E.U16 [R16.64], R0 ;  /* 0x0000000010007986 */ /* 0x004fe2000c101506 */
[----:B------:R0:W-:Y:S03]  /*722c0*/  STG.E.U16 [R10.64], R29 ;  /* 0x0000001d0a007986 */ /* 0x0001e6000c101506 */
[----:B0-----:R-:W2:Y:S01]  /*722d0*/  LDL.LU.64 R10, [R1+0xb78] ;  /* 0x000b7800010a7983 */ /* 0x001ea20000300a00 */
[----:B------:R-:W-:Y:S01]  /*722e0*/  PRMT R0, R29, 0x7632, R0 ;  /* 0x000076321d007816 */ /* 0x000fe20000000000 */
[----:B------:R-:W-:-:S04]  /*722f0*/  MOV R29, R26 ;  /* 0x0000001a001d7202 */ /* 0x000fc80000000f00 */
[----:B----4-:R-:W-:Y:S02]  /*72300*/  STG.E.U16 [R24.64], R0 ;  /* 0x0000000018007986 */ /* 0x010fe4000c101506 */
[----:B------:R-:W0:Y:S01]  /*72310*/  LDS.128 R24, [R27+0x1800] ;  /* 0x001800001b187984 */ /* 0x000e220000000c00 */
[----:B------:R-:W-:-:S03]  /*72320*/  MOV R28, R21 ;  /* 0x00000015001c7202 */ /* 0x000fc60000000f00 */
[----:B------:R-:W-:Y:S01]  /*72330*/  IMAD.MOV.U32 R14, RZ, RZ, R20 ;  /* 0x000000ffff0e7224 */ /* 0x000fe200078e0014 */
[----:B------:R-:W-:Y:S01]  /*72340*/  MOV R3, R22 ;  /* 0x0000001600037202 */ /* 0x000fe20000000f00 */
[----:B---3--:R-:W-:Y:S04]  /*72350*/  STG.E.U16 [R12.64], R19 ;  /* 0x000000130c007986 */ /* 0x008fe8000c101506 */
[----:B--2---:R1:W-:Y:S04]  /*72360*/  STL.64 [R1+0x1920], R10 ;  /* 0x0019200a01007387 */ /* 0x0043e80000100a00 */
[----:B-1----:R-:W2:Y:S01]  /*72370*/  LDL.LU.64 R10, [R1+0xfd0] ;  /* 0x000fd000010a7983 */ /* 0x002ea20000300a00 */
[----:B------:R1:W-:Y:S03]  /*72380*/  STL.64 [R1+0x1918], R28 ;  /* 0x0019181c01007387 */ /* 0x0003e60000100a00 */
[----:B-1----:R-:W3:Y:S01]  /*72390*/  LDL.LU.64 R28, [R1+0xb68] ;  /* 0x000b6800011c7983 */ /* 0x002ee20000300a00 */
[----:B------:R1:W-:Y:S03]  /*723a0*/  STL.64 [R1+0x1908], R14 ;  /* 0x0019080e01007387 */ /* 0x0003e60000100a00 */
[----:B-1----:R-:W4:Y:S01]  /*723b0*/  LDL.LU.64 R14, [R1+0xaa0] ;  /* 0x000aa000010e7983 */ /* 0x002f220000300a00 */
[----:B------:R-:W2:Y:S02]  /*723c0*/  LDL.LU.64 R16, [R1+0xa88] ;  /* 0x000a880001107983 */ /* 0x000ea40000300a00 */
[----:B------:R-:W2:Y:S02]  /*723d0*/  LDL.LU.64 R20, [R1+0xa80] ;  /* 0x000a800001147983 */ /* 0x000ea40000300a00 */
[----:B------:R1:W-:Y:S02]  /*723e0*/  STL.64 [R1+0x1810], R2 ;  /* 0x0018100201007387 */ /* 0x0003e40000100a00 */
[----:B-1----:R-:W2:Y:S01]  /*723f0*/  LDL.LU.64 R2, [R1+0x7a0] ;  /* 0x0007a00001027983 */ /* 0x002ea20000300a00 */
[----:B------:R-:W2:Y:S02]  /*72400*/  LDL.LU.64 R22, [R1+0x798] ;  /* 0x0007980001167983 */ /* 0x000ea40000300a00 */
[----:B0-----:R-:W-:Y:S02]  /*72410*/  STL [R1+0x1778], R27 ;  /* 0x0017781b01007387 */ /* 0x001fe40000100800 */
[----:B------:R0:W-:Y:S02]  /*72420*/  STL [R1+0x1848], R26 ;  /* 0x0018481a01007387 */ /* 0x0001e40000100800 */
[----:B0-----:R-:W2:Y:S01]  /*72430*/  LDL.LU.64 R26, [R1+0xa28] ;  /* 0x000a2800011a7983 */ /* 0x001ea20000300a00 */
[----:B------:R-:W2:Y:S01]  /*72440*/  LDL.LU.64 R12, [R1+0x1928] ;  /* 0x00192800010c7983 */ /* 0x000ea20000300a00 */
[----:B------:R-:W-:-:S02]  /*72450*/  PRMT R0, R19, 0x7632, R0 ;  /* 0x0000763213007816 */ /* 0x000fc40000000000 */
[----:B------:R-:W3:Y:S04]  /*72460*/  LDL.LU.64 R18, [R1+0x790] ;  /* 0x0007900001127983 */ /* 0x000ee80000300a00 */
[----:B------:R-:W-:Y:S02]  /*72470*/  STG.E.U16 [R6.64], R0 ;  /* 0x0000000006007986 */ /* 0x000fe4000c101506 */
[----:B------:R-:W0:Y:S02]  /*72480*/  LDS.128 R4, [R5+0x1800] ;  /* 0x0018000005047984 */ /* 0x000e240000000c00 */
[----:B0-----:R0:W-:Y:S04]  /*72490*/  STL.64 [R1+0x18e8], R4 ;  /* 0x0018e80401007387 */ /* 0x0011e80000100a00 */
[----:B0-----:R-:W3:Y:S01]  /*724a0*/  LDL.LU.64 R4, [R1+0xa30] ;  /* 0x000a300001047983 */ /* 0x001ee20000300a00 */
[----:B------:R-:W-:Y:S02]  /*724b0*/  STL [R1+0x1790], R7 ;  /* 0x0017900701007387 */ /* 0x000fe40000100800 */
[----:B------:R0:W-:Y:S02]  /*724c0*/  STL [R1+0x1820], R6 ;  /* 0x0018200601007387 */ /* 0x0001e40000100800 */
[----:B0-----:R-:W3:Y:S04]  /*724d0*/  LDL.LU.64 R6, [R1+0xa38] ;  /* 0x000a380001067983 */ /* 0x001ee80000300a00 */
[----:B--2---:R0:W-:Y:S04]  /*724e0*/  STG.E.U16 [R10.64], R12 ;  /* 0x0000000c0a007986 */ /* 0x0041e8000c101506 */
[----:B0-----:R-:W2:Y:S01]  /*724f0*/  LDL.LU.64 R10, [R1+0x1920] ;  /* 0x00192000010a7983 */ /* 0x001ea20000300a00 */
[----:B------:R-:W-:Y:S01]  /*72500*/  PRMT R8, R12, 0x7632, R8 ;  /* 0x000076320c087816 */ /* 0x000fe20000000008 */
[----:B------:R0:W-:Y:S01]  /*72510*/  STL [R1+0x18b0], R13 ;  /* 0x0018b00d01007387 */ /* 0x0001e20000100800 */
[----:B------:R-:W-:Y:S01]  /*72520*/  PRMT R0, R9, 0x7632, R0 ;  /* 0x0000763209007816 */ /* 0x000fe20000000000 */
[----:B0-----:R-:W4:Y:S04]  /*72530*/  LDL.LU.64 R12, [R1+0xa40] ;  /* 0x000a4000010c7983 */ /* 0x001f280000300a00 */
[----:B--2---:R0:W-:Y:S01]  /*72540*/  STG.E.U16 [R10.64], R8 ;  /* 0x000000080a007986 */ /* 0x0041e2000c101506 */
[----:B---3--:R1:W-:Y:S03]  /*72550*/  STG.E.U16 [R28.64], R9 ;  /* 0x000000091c007986 */ /* 0x0083e6000c101506 */
[----:B0-----:R-:W2:Y:S01]  /*72560*/  LDL.LU.64 R10, [R1+0x788] ;  /* 0x00078800010a7983 */ /* 0x001ea20000300a00 */
[----:B-1----:R-:W3:Y:S02]  /*72570*/  LDL.LU.64 R28, [R1+0x1918] ;  /* 0x00191800011c7983 */ /* 0x002ee40000300a00 */
[----:B------:R-:W2:Y:S02]  /*72580*/  LDL.LU R9, [R1+0x1910] ;  /* 0x0019100001097983 */ /* 0x000ea40000300800 */
[----:B----4-:R0:W-:Y:S02]  /*72590*/  STG.E.U16 [R14.64], R0 ;  /* 0x000000000e007986 */ /* 0x0101e4000c101506 */
[----:B0-----:R-:W4:Y:S01]  /*725a0*/  LDL.LU.64 R14, [R1+0x1908] ;  /* 0x00190800010e7983 */ /* 0x001f220000300a00 */
[----:B--2---:R-:W-:-:S03]  /*725b0*/  PRMT R8, R9, 0x7632, R8 ;  /* 0x0000763209087816 */ /* 0x004fc60000000008 */
[----:B------:R0:W-:Y:S04]  /*725c0*/  STG.E.U16 [R16.64], R9 ;  /* 0x0000000910007986 */ /* 0x0001e8000c101506 */
[----:B------:R1:W-:Y:S04]  /*725d0*/  STG.E.U16 [R20.64], R8 ;  /* 0x0000000814007986 */ /* 0x0003e8000c101506 */
[----:B0-----:R-:W2:Y:S01]  /*725e0*/  LDL.LU.64 R16, [R1+0x1900] ;  /* 0x0019000001107983 */ /* 0x001ea20000300a00 */
[----:B------:R-:W3:Y:S03]  /*725f0*/  LDL.LU R9, [R1+0x18f8] ;  /* 0x0018f80001097983 */ /* 0x000ee60000300800 */
[----:B-1----:R-:W3:Y:S01]  /*72600*/  LDL.LU.64 R20, [R1+0x18f0] ;  /* 0x0018f00001147983 */ /* 0x002ee20000300a00 */
[----:B--2---:R-:W-:-:S03]  /*72610*/  PRMT R0, R16, 0x7632, R0 ;  /* 0x0000763210007816 */ /* 0x004fc60000000000 */
[----:B------:R-:W-:Y:S01]  /*72620*/  STG.E.U16 [R12.64], R16 ;  /* 0x000000100c007986 */ /* 0x000fe2000c101506 */
[----:B---3--:R-:W-:-:S03]  /*72630*/  PRMT R8, R20, 0x7632, R8 ;  /* 0x0000763214087816 */ /* 0x008fc60000000008 */
[----:B------:R0:W-:Y:S04]  /*72640*/  STG.E.U16 [R6.64], R0 ;  /* 0x0000000006007986 */ /* 0x0001e8000c101506 */
[----:B------:R-:W-:Y:S01]  /*72650*/  STL [R1+0x18b4], R17 ;  /* 0x0018b41101007387 */ /* 0x000fe20000100800 */
[----:B------:R-:W-:Y:S02]  /*72660*/  STG.E.U16 [R4.64], R20 ;  /* 0x0000001404007986 */ /* 0x000fe4000c101506 */
[----:B------:R1:W-:Y:S02]  /*72670*/  STL [R1+0x1898], R21 ;  /* 0x0018981501007387 */ /* 0x0003e40000100800 */
[----:B------:R-:W-:Y:S01]  /*72680*/  STG.E.U16 [R26.64], R8 ;  /* 0x000000081a007986 */ /* 0x000fe2000c101506 */
[----:B----4-:R2:W-:Y:S01]  /*72690*/  STG.E.U16 [R2.64], R15 ;  /* 0x0000000f02007986 */ /* 0x0105e2000c101506 */
[----:B0-----:R-:W-:-:S03]  /*726a0*/  PRMT R0, R15, 0x7632, R0 ;  /* 0x000076320f007816 */ /* 0x001fc60000000000 */
[----:B-1----:R-:W3:Y:S01]  /*726b0*/  LDL.LU.64 R20, [R1+0x780] ;  /* 0x0007800001147983 */ /* 0x002ee20000300a00 */
[----:B------:R-:W4:Y:S03]  /*726c0*/  LDL.LU.64 R4, [R1+0x778] ;  /* 0x0007780001047983 */ /* 0x000f260000300a00 */
[----:B------:R-:W-:Y:S01]  /*726d0*/  STG.E.U16 [R22.64], R0 ;  /* 0x0000000016007986 */ /* 0x000fe2000c101506 */
[----:B--2---:R-:W2:Y:S01]  /*726e0*/  LDL.LU.64 R2, [R1+0x750] ;  /* 0x0007500001027983 */ /* 0x004ea20000300a00 */
[----:B------:R-:W-:Y:S01]  /*726f0*/  PRMT R8, R14, 0x7632, R8 ;  /* 0x000076320e087816 */ /* 0x000fe20000000008 */
[----:B------:R0:W-:Y:S01]  /*72700*/  STG.E.U16 [R18.64], R14 ;  /* 0x0000000e12007986 */ /* 0x0001e2000c101506 */
[----:B------:R-:W2:Y:S04]  /*72710*/  LDL.LU R6, [R1+0x94] ;  /* 0x0000940001067983 */ /* 0x000ea80000300800 */
[----:B0-----:R-:W2:Y:S04]  /*72720*/  LDL.LU.64 R14, [R1+0x738] ;  /* 0x00073800010e7983 */ /* 0x001ea80000300a00 */
[----:B--2---:R0:W-:Y:S04]  /*72730*/  STL.64 [R1+0x18e0], R14 ;  /* 0x0018e00e01007387 */ /* 0x0041e80000100a00 */
[----:B0-----:R-:W2:Y:S01]  /*72740*/  LDL.LU.64 R14, [R1+0x748] ;  /* 0x00074800010e7983 */ /* 0x001ea20000300a00 */
[----:B------:R-:W2:Y:S02]  /*72750*/  LDL.LU R18, [R1+0x54] ;  /* 0x0000540001127983 */ /* 0x000ea40000300800 */
[----:B------:R-:W2:Y:S02]  /*72760*/  LDL.LU R19, [R1+0x14] ;  /* 0x0000140001137983 */ /* 0x000ea40000300800 */
[----:B------:R-:W2:Y:S01]  /*72770*/  LDL.LU R22, [R1+0x84] ;  /* 0x0000840001167983 */ /* 0x000ea20000300800 */
[----:B------:R-:W2:Y:S01]  /*72780*/  LDL.LU.64 R26, [R1+0x700] ;  /* 0x00070000011a7983 */ /* 0x000ea20000300a00 */
        /* <DEDUP_REMOVED lines=9> */
[----:B------:R-:W-:Y:S01]  /*72820*/  STG.E.U16 [R10.64], R8 ;  /* 0x000000080a007986 */ /* 0x000fe2000c101506 */
[----:B------:R-:W-:Y:S01]  /*72830*/  PRMT R0, R24, 0x7632, R0 ;  /* 0x0000763218007816 */ /* 0x000fe20000000000 */
[----:B---3--:R-:W-:Y:S04]  /*72840*/  STG.E.U16 [R20.64], R24 ;  /* 0x0000001814007986 */ /* 0x008fe8000c101506 */
[----:B----4-:R-:W-:Y:S04]  /*72850*/  STG.E.U16 [R4.64], R0 ;  /* 0x0000000004007986 */ /* 0x010fe8000c101506 */
[----:B--2---:R0:W-:Y:S04]  /*72860*/  STL.64 [R1+0x18d8], R16 ;  /* 0x0018d81001007387 */ /* 0x0041e80000100a00 */
[----:B0-----:R-:W2:Y:S01]  /*72870*/  LDL.LU.64 R16, [R1+0x6f8] ;  /* 0x0006f80001107983 */ /* 0x001ea20000300a00 */
[----:B------:R-:W3:Y:S02]  /*72880*/  LDL.LU.64 R12, [R1+0x6a8] ;  /* 0x0006a800010c7983 */ /* 0x000ee40000300a00 */
[----:B------:R-:W4:Y:S02]  /*72890*/  LDL.LU.64 R10, [R1+0x6a0] ;  /* 0x0006a000010a7983 */ /* 0x000f240000300a00 */
[----:B------:R-:W2:Y:S01]  /*728a0*/  LDL.LU R23, [R1+0x44] ;  /* 0x0000440001177983 */ /* 0x000ea20000300800 */
[----:B------:R-:W2:Y:S01]  /*728b0*/  LDL.LU R7, [R1+0x4] ;  /* 0x0000040001077983 */ /* 0x000ea20000300800 */
[----:B------:R-:W2:Y:S02]  /*728c0*/  LDL.LU.64 R20, [R1+0x660] ;  /* 0x0006600001147983 */ /* 0x000ea40000300a00 */
[----:B------:R0:W-:Y:S02]  /*728d0*/  STL [R1+0x188c], R25 ;  /* 0x00188c1901007387 */ /* 0x0001e40000100800 */
[----:B0-----:R-:W2:Y:S01]  /*728e0*/  LDL.LU.64 R24, [R1+0x740] ;  /* 0x0007400001187983 */ /* 0x001ea20000300a00 */
[----:B------:R-:W2:Y:S02]  /*728f0*/  LDL.LU.64 R4, [R1+0x18e8] ;  /* 0x0018e80001047983 */ /* 0x000ea40000300a00 */
[----:B--2---:R-:W-:Y:S01]  /*72900*/  PRMT R8, R4, 0x7632, R8 ;  /* 0x0000763204087816 */ /* 0x004fe20000000008 */
[----:B------:R0:W-:Y:S04]  /*72910*/  STG.E.U16 [R2.64], R4 ;  /* 0x0000000402007986 */ /* 0x0001e8000c101506 */
[----:B------:R1:W-:Y:S04]  /*72920*/  STG.E.U16 [R14.64], R8 ;  /* 0x000000080e007986 */ /* 0x0003e8000c101506 */
[----:B0-----:R-:W2:Y:S04]  /*72930*/  LDL.LU.64 R2, [R1+0x658] ;  /* 0x0006580001027983 */ /* 0x001ea80000300a00 */
[----:B-1----:R-:W2:Y:S01]  /*72940*/  LDL.LU.64 R14, [R1+0x18e0] ;  /* 0x0018e000010e7983 */ /* 0x002ea20000300a00 */
[----:B------:R-:W-:-:S02]  /*72950*/  PRMT R0, R6, 0x7632, R0 ;  /* 0x0000763206007816 */ /* 0x000fc40000000000 */
[----:B------:R-:W-:Y:S01]  /*72960*/  PRMT R4, R18, 0x7632, R4 ;  /* 0x0000763212047816 */ /* 0x000fe20000000004 */
[----:B------:R0:W-:Y:S02]  /*72970*/  STG.E.U16 [R24.64], R6 ;  /* 0x0000000618007986 */ /* 0x0001e4000c101506 */
[----:B0-----:R-:W3:Y:S04]  /*72980*/  LDL.LU.64 R24, [R1+0x650] ;  /* 0x0006500001187983 */ /* 0x001ee80000300a00 */
[----:B--2---:R0:W-:Y:S01]  /*72990*/  STG.E.U16 [R14.64], R0 ;  /* 0x000000000e007986 */ /* 0x0041e2000c101506 */
[----:B------:R1:W-:Y:S02]  /*729a0*/  STG.E.U16 [R26.64], R18 ;  /* 0x000000121a007986 */ /* 0x0003e4000c101506 */
[----:B------:R2:W-:Y:S01]  /*729b0*/  STG.E.U16 [R16.64], R4 ;  /* 0x0000000410007986 */ /* 0x0005e2000c101506 */
[----:B0-----:R-:W3:Y:S01]  /*729c0*/  LDL.LU.64 R14, [R1+0x648] ;  /* 0x00064800010e7983 */ /* 0x001ee20000300a00 */
[----:B-1----:R-:W3:Y:S02]  /*729d0*/  LDL.LU.64 R26, [R1+0x640] ;  /* 0x00064000011a7983 */ /* 0x002ee40000300a00 */
[----:B--2---:R-:W2:Y:S01]  /*729e0*/  LDL.LU.64 R16, [R1+0x18d8] ;  /* 0x0018d80001107983 */ /* 0x004ea20000300a00 */
[----:B------:R-:W-:Y:S01]  /*729f0*/  PRMT R0, R19, 0x7632, R0 ;  /* 0x0000763213007816 */ /* 0x000fe20000000000 */
[----:B--2---:R0:W-:Y:S04]  /*72a00*/  STG.E.U16 [R16.64], R19 ;  /* 0x0000001310007986 */ /* 0x0041e8000c101506 */
[----:B0-----:R-:W2:Y:S01]  /*72a10*/  LDL.LU.64 R16, [R1+0x18d0] ;  /* 0x0018d00001107983 */ /* 0x001ea20000300a00 */
[----:B------:R-:W3:Y:S03]  /*72a20*/  LDL.LU.64 R18, [R1+0x638] ;  /* 0x0006380001127983 */ /* 0x000ee60000300a00 */
[----:B--2---:R0:W-:Y:S04]  /*72a30*/  STG.E.U16 [R16.64], R0 ;  /* 0x0000000010007986 */ /* 0x0041e8000c101506 */
[----:B0-----:R-:W2:Y:S01]  /*72a40*/  LDL.LU.64 R16, [R1+0x18c8] ;  /* 0x0018c80001107983 */ /* 0x001ea20000300a00 */
[----:B------:R-:W-:-:S03]  /*72a50*/  PRMT R4, R9, 0x7632, R4 ;  /* 0x0000763209047816 */ /* 0x000fc60000000004 */
[----:B--2---:R0:W-:Y:S04]  /*72a60*/  STG.E.U16 [R16.64], R9 ;  /* 0x0000000910007986 */ /* 0x0041e8000c101506 */
[----:B0-----:R-:W2:Y:S01]  /*72a70*/  LDL.LU.64 R16, [R1+0x18c0] ;  /* 0x0018c00001107983 */ /* 0x001ea20000300a00 */
[----:B------:R-:W3:Y:S01]  /*72a80*/  LDL.LU.64 R8, [R1+0x698] ;  /* 0x0006980001087983 */ /* 0x000ee20000300a00 */
[----:B------:R-:W-:Y:S02]  /*72a90*/  PRMT R0, R22, 0x7632, R0 ;  /* 0x0000763216007816 */ /* 0x000fe40000000000 */
[----:B--2---:R0:W-:Y:S04]  /*72aa0*/  STG.E.U16 [R16.64], R4 ;  /* 0x0000000410007986 */ /* 0x0041e8000c101506 */
[----:B0-----:R-:W2:Y:S01]  /*72ab0*/  LDL.LU.64 R16, [R1+0x18b8] ;  /* 0x0018b80001107983 */ /* 0x001ea20000300a00 */
[----:B------:R-:W-:-:S03]  /*72ac0*/  PRMT R4, R23, 0x7632, R4 ;  /* 0x0000763217047816 */ /* 0x000fc60000000004 */
[----:B--2---:R0:W-:Y:S01]  /*72ad0*/  STG.E.U16 [R16.64], R22 ;  /* 0x0000001610007986 */ /* 0x0041e2000c101506 */
[----:B---3--:R1:W-:Y:S02]  /*72ae0*/  STG.E.U16 [R12.64], R0 ;  /* 0x000000000c007986 */ /* 0x0083e4000c101506 */
[----:B----4-:R2:W-:Y:S02]  /*72af0*/  STG.E.U16 [R10.64], R23 ;  /* 0x000000170a007986 */ /* 0x0105e4000c101506 */
[----:B------:R-:W-:Y:S01]  /*72b00*/  STG.E.U16 [R8.64], R4 ;  /* 0x0000000408007986 */ /* 0x000fe2000c101506 */
[----:B------:R3:W-:Y:S04]  /*72b10*/  STG.E.U16 [R20.64], R7 ;  /* 0x0000000714007986 */ /* 0x0007e8000c101506 */
[----:B0-----:R-:W4:Y:S01]  /*72b20*/  LDL.LU R17, [R1+0x18b4] ;  /* 0x0018b40001117983 */ /* 0x001f220000300800 */
[----:B-1----:R-:W4:Y:S02]  /*72b30*/  LDL.LU R13, [R1+0x18b0] ;  /* 0x0018b000010d7983 */ /* 0x002f240000300800 */
[----:B--2---:R-:W2:Y:S02]  /*72b40*/  LDL.LU.64 R10, [R1+0x18a8] ;  /* 0x0018a800010a7983 */ /* 0x004ea40000300a00 */
[----:B------:R-:W2:Y:S01]  /*72b50*/  LDL.LU.64 R22, [R1+0x610] ;  /* 0x0006100001167983 */ /* 0x000ea20000300a00 */
[----:B---3--:R-:W3:Y:S01]  /*72b60*/  LDL.LU.64 R20, [R1+0x600] ;  /* 0x0006000001147983 */ /* 0x008ee20000300a00 */
[----:B------:R-:W-:-:S05]  /*72b70*/  PRMT R0, R7, 0x7632, R0 ;  /* 0x0000763207007816 */ /* 0x000fca0000000000 */
[----:B------:R-:W-:Y:S01]  /*72b80*/  STG.E.U16 [R2.64], R0 ;  /* 0x0000000002007986 */ /* 0x000fe2000c101506 */
[----:B----4-:R-:W-:-:S03]  /*72b90*/  PRMT R4, R13, 0x7632, R4 ;  /* 0x000076320d047816 */ /* 0x010fc60000000004 */
[----:B---3--:R0:W-:Y:S04]  /*72ba0*/  STL.64 [R1+0x18a0], R20 ;  /* 0x0018a01401007387 */ /* 0x0081e80000100a00 */
[----:B------:R-:W-:Y:S01]  /*72bb0*/  STG.E.U16 [R24.64], R13 ;  /* 0x0000000d18007986 */ /* 0x000fe2000c101506 */
[----:B------:R1:W-:Y:S02]  /*72bc0*/  STG.E.U16 [R14.64], R4 ;  /* 0x000000040e007986 */ /* 0x0003e4000c101506 */
[----:B--2---:R2:W-:Y:S01]  /*72bd0*/  STG.E.U16 [R26.64], R11 ;  /* 0x0000000b1a007986 */ /* 0x0045e2000c101506 */
[----:B0-----:R-:W3:Y:S01]  /*72be0*/  LDL.LU.64 R20, [R1+0x608] ;  /* 0x0006080001147983 */ /* 0x001ee20000300a00 */
[----:B------:R-:W4:Y:S02]  /*72bf0*/  LDL.LU.64 R8, [R1+0x5f8] ;  /* 0x0005f80001087983 */ /* 0x000f240000300a00 */
[----:B------:R-:W3:Y:S02]  /*72c00*/  LDL.LU.64 R6, [R1+0x5c0] ;  /* 0x0005c00001067983 */ /* 0x000ee40000300a00 */
[----:B------:R-:W3:Y:S01]  /*72c10*/  LDL.LU R3, [R1+0x64] ;  /* 0x0000640001037983 */ /* 0x000ee20000300800 */
[----:B-1----:R-:W3:Y:S01]  /*72c20*/  LDL.LU.64 R14, [R1+0x5b8] ;  /* 0x0005b800010e7983 */ /* 0x002ee20000300a00 */
[----:B--2---:R-:W2:Y:S01]  /*72c30*/  LDL.LU.64 R26, [R1+0x5a8] ;  /* 0x0005a800011a7983 */ /* 0x004ea20000300a00 */
[----:B------:R-:W-:-:S05]  /*72c40*/  PRMT R0, R11, 0x7632, R0 ;  /* 0x000076320b007816 */ /* 0x000fca0000000000 */
[----:B------:R-:W-:Y:S04]  /*72c50*/  STG.E.U16 [R18.64], R0 ;  /* 0x0000000012007986 */ /* 0x000fe8000c101506 */
[----:B--2---:R0:W-:Y:S04]  /*72c60*/  STL.64 [R1+0x1890], R26 ;  /* 0x0018901a01007387 */ /* 0x0041e80000100a00 */
[----:B0-----:R-:W2:Y:S01]  /*72c70*/  LDL.LU.64 R26, [R1+0x5b0] ;  /* 0x0005b000011a7983 */ /* 0x001ea20000300a00 */
[----:B------:R-:W2:Y:S02]  /*72c80*/  LDL.LU.64 R24, [R1+0x5a0] ;  /* 0x0005a00001187983 */ /* 0x000ea40000300a00 */
[----:B------:R-:W2:Y:S02]  /*72c90*/  LDL.LU.64 R18, [R1+0x560] ;  /* 0x0005600001127983 */ /* 0x000ea40000300a00 */
[----:B--2---:R0:W-:Y:S04]  /*72ca0*/  STL.64 [R1+0x1870], R18 ;  /* 0x0018701201007387 */ /* 0x0041e80000100a00 */
[----:B0-----:R-:W2:Y:S04]  /*72cb0*/  LDL.LU.64 R18, [R1+0x568] ;  /* 0x0005680001127983 */ /* 0x001ea80000300a00 */
[----:B--2---:R0:W-:Y:S04]  /*72cc0*/  STL.64 [R1+0x1878], R18 ;  /* 0x0018781201007387 */ /* 0x0041e80000100a00 */
[----:B0-----:R-:W2:Y:S01]  /*72cd0*/  LDL.LU.64 R18, [R1+0x570] ;  /* 0x0005700001127983 */ /* 0x001ea20000300a00 */
[----:B------:R-:W-:Y:S01]  /*72ce0*/  PRMT R4, R10, 0x7632, R4 ;  /* 0x000076320a047816 */ /* 0x000fe20000000004 */
[----:B------:R-:W-:Y:S04]  /*72cf0*/  STG.E.U16 [R22.64], R10 ;  /* 0x0000000a16007986 */ /* 0x000fe8000c101506 */
[----:B---3--:R-:W-:Y:S04]  /*72d00*/  STG.E.U16 [R20.64], R4 ;  /* 0x0000000414007986 */ /* 0x008fe8000c101506 */
[----:B--2---:R0:W-:Y:S04]  /*72d10*/  STL.64 [R1+0x1880], R18 ;  /* 0x0018801201007387 */ /* 0x0041e80000100a00 */
[----:B0-----:R-:W2:Y:S01]  /*72d20*/  LDL.LU.64 R18, [R1+0x598] ;  /* 0x0005980001127983 */ /* 0x001ea20000300a00 */
[----:B------:R-:W3:Y:S02]  /*72d30*/  LDL.LU R12, [R1+0x98] ;  /* 0x00009800010c7983 */ /* 0x000ee40000300800 */
[----:B------:R-:W2:Y:S02]  /*72d40*/  LDL.LU.64 R10, [R1+0x558] ;  /* 0x00055800010a7983 */ /* 0x000ea40000300a00 */
[----:B------:R-:W2:Y:S01]  /*72d50*/  LDL.LU.64 R22, [R1+0x518] ;  /* 0x0005180001167983 */ /* 0x000ea20000300a00 */
[----:B------:R-:W2:Y:S01]  /*72d60*/  LDL.LU.64 R20, [R1+0x18a0] ;  /* 0x0018a00001147983 */ /* 0x000ea20000300a00 */
[----:B------:R-:W-:-:S03]  /*72d70*/  PRMT R0, R17, 0x7632, R0 ;  /* 0x0000763211007816 */ /* 0x000fc60000000000 */
[----:B--2---:R0:W-:Y:S04]  /*72d80*/  STG.E.U16 [R20.64], R17 ;  /* 0x0000001114007986 */ /* 0x0041e8000c101506 */
[----:B0-----:R-:W2:Y:S01]  /*72d90*/  LDL.LU R21, [R1+0x1898] ;  /* 0x0018980001157983 */ /* 0x001ea20000300800 */
[----:B----4-:R-:W-:Y:S02]  /*72da0*/  STG.E.U16 [R8.64], R0 ;  /* 0x0000000008007986 */ /* 0x010fe4000c101506 */
[----:B------:R-:W4:Y:S02]  /*72db0*/  LDL.LU R16, [R1+0x58] ;  /* 0x0000580001107983 */ /* 0x000f240000300800 */
[----:B------:R-:W3:Y:S01]  /*72dc0*/  LDL.LU R2, [R1+0x18] ;  /* 0x0000180001027983 */ /* 0x000ee20000300800 */
[----:B--2---:R-:W-:Y:S01]  /*72dd0*/  PRMT R4, R21, 0x7632, R4 ;  /* 0x0000763215047816 */ /* 0x004fe20000000004 */
[----:B------:R0:W-:Y:S04]  /*72de0*/  STG.E.U16 [R6.64], R21 ;  /* 0x0000001506007986 */ /* 0x0001e8000c101506 */
[----:B------:R1:W-:Y:S01]  /*72df0*/  STG.E.U16 [R14.64], R4 ;  /* 0x000000040e007986 */ /* 0x0003e2000c101506 */
[----:B------:R2:W-:Y:S03]  /*72e00*/  STG.E.U16 [R26.64], R3 ;  /* 0x000000031a007986 */ /* 0x0005e6000c101506 */
[----:B0-----:R-:W3:Y:S01]  /*72e10*/  LDL.LU.64 R20, [R1+0x510] ;  /* 0x0005100001147983 */ /* 0x001ee20000300a00 */
[----:B------:R-:W3:Y:S02]  /*72e20*/  LDL.LU.64 R8, [R1+0x508] ;  /* 0x0005080001087983 */ /* 0x000ee40000300a00 */
[----:B------:R-:W3:Y:S01]  /*72e30*/  LDL.LU.64 R6, [R1+0x500] ;  /* 0x0005000001067983 */ /* 0x000ee20000300a00 */
[----:B-1----:R-:W3:Y:S01]  /*72e40*/  LDL.LU.64 R14, [R1+0x4f8] ;  /* 0x0004f800010e7983 */ /* 0x002ee20000300a00 */
[----:B--2---:R-:W2:Y:S01]  /*72e50*/  LDL.LU.64 R26, [R1+0x1890] ;  /* 0x00189000011a7983 */ /* 0x004ea20000300a00 */
[----:B------:R-:W-:-:S02]  /*72e60*/  PRMT R0, R3, 0x7632, R0 ;  /* 0x0000763203007816 */ /* 0x000fc40000000000 */
[----:B------:R-:W-:-:S03]  /*72e70*/  PRMT R4, R28, 0x7632, R4 ;  /* 0x000076321c047816 */ /* 0x000fc60000000004 */
[----:B--2---:R0:W-:Y:S01]  /*72e80*/  STG.E.U16 [R26.64], R0 ;  /* 0x000000001a007986 */ /* 0x0041e2000c101506 */
[----:B------:R1:W-:Y:S02]  /*72e90*/  STG.E.U16 [R24.64], R28 ;  /* 0x0000001c18007986 */ /* 0x0003e4000c101506 */
[----:B------:R2:W-:Y:S01]  /*72ea0*/  STG.E.U16 [R18.64], R4 ;  /* 0x0000000412007986 */ /* 0x0005e2000c101506 */
[----:B0-----:R-:W3:Y:S01]  /*72eb0*/  LDL.LU.64 R26, [R1+0x4d0] ;  /* 0x0004d000011a7983 */ /* 0x001ee20000300a00 */
[----:B-1----:R-:W3:Y:S02]  /*72ec0*/  LDL.LU R25, [R1+0x188c] ;  /* 0x00188c0001197983 */ /* 0x002ee40000300800 */
[----:B------:R-:W3:Y:S02]  /*72ed0*/  LDL.LU R28, [R1+0x1888] ;  /* 0x00188800011c7983 */ /* 0x000ee40000300800 */
[----:B--2---:R-:W3:Y:S02]  /*72ee0*/  LDL.LU.64 R18, [R1+0x1880] ;  /* 0x0018800001127983 */ /* 0x004ee40000300a00 */
[----:B---3--:R0:W-:Y:S04]  /*72ef0*/  STG.E.U16 [R18.64], R25 ;  /* 0x0000001912007986 */ /* 0x0081e8000c101506 */
[----:B0-----:R-:W2:Y:S01]  /*72f00*/  LDL.LU.64 R18, [R1+0x1878] ;  /* 0x0018780001127983 */ /* 0x001ea20000300a00 */
[----:B------:R-:W-:-:S02]  /*72f10*/  PRMT R0, R25, 0x7632, R0 ;  /* 0x0000763219007816 */ /* 0x000fc40000000000 */
[----:B------:R-:W3:Y:S01]  /*72f20*/  LDL.LU.64 R24, [R1+0x520] ;  /* 0x0005200001187983 */ /* 0x000ee20000300a00 */
[----:B------:R-:W-:Y:S02]  /*72f30*/  PRMT R4, R5, 0x7632, R4 ;  /* 0x0000763205047816 */ /* 0x000fe40000000004 */
[----:B--2---:R0:W-:Y:S04]  /*72f40*/  STG.E.U16 [R18.64], R0 ;  /* 0x0000000012007986 */ /* 0x0041e8000c101506 */
[----:B0-----:R-:W2:Y:S01]  /*72f50*/  LDL.LU.64 R18, [R1+0x1870] ;  /* 0x0018700001127983 */ /* 0x001ea20000300a00 */
[----:B------:R-:W-:Y:S01]  /*72f60*/  PRMT R0, R12, 0x7632, R0 ;  /* 0x000076320c007816 */ /* 0x000fe20000000000 */
[----:B------:R-:W3:Y:S02]  /*72f70*/  LDL.LU R3, [R1+0x88] ;  /* 0x0000880001037983 */ /* 0x000ee40000300800 */
[----:B--2---:R0:W-:Y:S01]  /*72f80*/  STG.E.U16 [R18.64], R5 ;  /* 0x0000000512007986 */ /* 0x0041e2000c101506 */
[----:B------:R1:W-:Y:S02]  /*72f90*/  STG.E.U16 [R10.64], R4 ;  /* 0x000000040a007986 */ /* 0x0003e4000c101506 */
[----:B---3--:R-:W-:Y:S02]  /*72fa0*/  STG.E.U16 [R24.64], R12 ;  /* 0x0000000c18007986 */ /* 0x008fe4000c101506 */
[----:B------:R2:W-:Y:S01]  /*72fb0*/  STG.E.U16 [R22.64], R0 ;  /* 0x0000000016007986 */ /* 0x0005e2000c101506 */
[----:B0-----:R-:W3:Y:S01]  /*72fc0*/  LDL.LU.64 R18, [R1+0x4c8] ;  /* 0x0004c80001127983 */ /* 0x001ee20000300a00 */
[----:B-1----:R-:W3:Y:S02]  /*72fd0*/  LDL.LU.64 R10, [R1+0x1868] ;  /* 0x00186800010a7983 */ /* 0x002ee40000300a00 */
[----:B--2---:R-:W2:Y:S01]  /*72fe0*/  LDL.LU.64 R22, [R1+0x4b8] ;  /* 0x0004b80001167983 */ /* 0x004ea20000300a00 */
[----:B----4-:R-:W-:-:S02]  /*72ff0*/  PRMT R4, R16, 0x7632, R4 ;  /* 0x0000763210047816 */ /* 0x010fc40000000004 */
[----:B------:R-:W-:Y:S01]  /*73000*/  PRMT R0, R2, 0x7632, R0 ;  /* 0x0000763202007816 */ /* 0x000fe20000000000 */
[----:B------:R-:W-:Y:S02]  /*73010*/  STG.E.U16 [R20.64], R16 ;  /* 0x0000001014007986 */ /* 0x000fe4000c101506 */
[----:B------:R-:W-:Y:S02]  /*73020*/  STG.E.U16 [R8.64], R4 ;  /* 0x0000000408007986 */ /* 0x000fe4000c101506 */
[----:B------:R-:W-:Y:S01]  /*73030*/  STG.E.U16 [R6.64], R2 ;  /* 0x0000000206007986 */ /* 0x000fe2000c101506 */
[----:B------:R-:W-:Y:S04]  /*73040*/  STG.E.U16 [R14.64], R0 ;  /* 0x000000000e007986 */ /* 0x000fe8000c101506 */
[----:B--2---:R0:W-:Y:S04]  /*73050*/  STL.64 [R1+0x1860], R22 ;  /* 0x0018601601007387 */ /* 0x0041e80000100a00 */
[----:B---3--:R1:W-:Y:S04]  /*73060*/  STG.E.U16 [R26.64], R10 ;  /* 0x0000000a1a007986 */ /* 0x0083e8000c101506 */
[----:B0-----:R-:W2:Y:S01]  /*73070*/  LDL.LU.64 R22, [R1+0x4c0] ;  /* 0x0004c00001167983 */ /* 0x001ea20000300a00 */
[----:B------:R-:W3:Y:S02]  /*73080*/  LDL.LU R24, [R1+0x48] ;  /* 0x0000480001187983 */ /* 0x000ee40000300800 */
[----:B------:R-:W4:Y:S02]  /*73090*/  LDL.LU R12, [R1+0x8] ;  /* 0x00000800010c7983 */ /* 0x000f240000300800 */
[----:B------:R-:W2:Y:S01]  /*730a0*/  LDL.LU.64 R16, [R1+0x490] ;  /* 0x0004900001107983 */ /* 0x000ea20000300a00 */
[----:B------:R-:W4:Y:S01]  /*730b0*/  LDL.LU.64 R8, [R1+0x488] ;  /* 0x0004880001087983 */ /* 0x000f220000300a00 */
[----:B------:R-:W2:Y:S02]  /*730c0*/  LDL.LU.64 R14, [R1+0x480] ;  /* 0x00048000010e7983 */ /* 0x000ea40000300a00 */
[----:B------:R-:W2:Y:S02]  /*730d0*/  LDL.LU R5, [R1+0x78] ;  /* 0x0000780001057983 */ /* 0x000ea40000300800 */
[----:B-1----:R-:W2:Y:S02]  /*730e0*/  LDL.LU.64 R26, [R1+0x470] ;  /* 0x00047000011a7983 */ /* 0x002ea40000300a00 */
[----:B--2---:R0:W-:Y:S04]  /*730f0*/  STL.64 [R1+0x1850], R26 ;  /* 0x0018501a01007387 */ /* 0x0041e80000100a00 */
[----:B0-----:R-:W2:Y:S01]  /*73100*/  LDL.LU.64 R26, [R1+0x478] ;  /* 0x00047800011a7983 */ /* 0x001ea20000300a00 */
[----:B------:R-:W2:Y:S01]  /*73110*/  LDL.LU.64 R20, [R1+0x460] ;  /* 0x0004600001147983 */ /* 0x000ea20000300a00 */
[----:B------:R-:W-:-:S05]  /*73120*/  PRMT R4, R10, 0x7632, R4 ;  /* 0x000076320a047816 */ /* 0x000fca0000000004 */
[----:B------:R-:W-:Y:S04]  /*73130*/  STG.E.U16 [R18.64], R4 ;  /* 0x0000000412007986 */ /* 0x000fe8000c101506 */
[----:B--2---:R0:W-:Y:S04]  /*73140*/  STL.64 [R1+0x1840], R20 ;  /* 0x0018401401007387 */ /* 0x0041e80000100a00 */
[----:B0-----:R-:W2:Y:S01]  /*73150*/  LDL.LU.64 R20, [R1+0x468] ;  /* 0x0004680001147983 */ /* 0x001ea20000300a00 */
[----:B------:R0:W-:Y:S03]  /*73160*/  STL [R1+0x17e8], R11 ;  /* 0x0017e80b01007387 */ /* 0x0001e60000100800 */
[----:B0-----:R-:W2:Y:S01]  /*73170*/  LDL.LU.64 R10, [R1+0x498] ;  /* 0x00049800010a7983 */ /* 0x001ea20000300a00 */
[----:B------:R-:W2:Y:S02]  /*73180*/  LDL.LU.64 R18, [R1+0x458] ;  /* 0x0004580001127983 */ /* 0x000ea40000300a00 */
[----:B------:R-:W2:Y:S02]  /*73190*/  LDL.LU.64 R6, [R1+0x448] ;  /* 0x0004480001067983 */ /* 0x000ea40000300a00 */
[----:B------:R-:W-:Y:S01]  /*731a0*/  STG.E.U16 [R22.64], R3 ;  /* 0x0000000316007986 */ /* 0x000fe2000c101506 */
[----:B------:R-:W-:Y:S01]  /*731b0*/  PRMT R0, R3, 0x7632, R0 ;  /* 0x0000763203007816 */ /* 0x000fe20000000000 */
[----:B--2---:R0:W-:Y:S04]  /*731c0*/  STL.64 [R1+0x1828], R6 ;  /* 0x0018280601007387 */ /* 0x0041e80000100a00 */
[----:B0-----:R-:W2:Y:S01]  /*731d0*/  LDL.LU.64 R6, [R1+0x450] ;  /* 0x0004500001067983 */ /* 0x001ea20000300a00 */
[----:B------:R-:W2:Y:S01]  /*731e0*/  LDL.LU.64 R22, [R1+0x1860] ;  /* 0x0018600001167983 */ /* 0x000ea20000300a00 */
[----:B---3--:R-:W-:-:S02]  /*731f0*/  PRMT R4, R24, 0x7632, R4 ;  /* 0x0000763218047816 */ /* 0x008fc40000000004 */
[----:B--2---:R0:W-:Y:S01]  /*73200*/  STG.E.U16 [R22.64], R0 ;  /* 0x0000000016007986 */ /* 0x0041e2000c101506 */
[----:B------:R1:W-:Y:S02]  /*73210*/  STG.E.U16 [R10.64], R24 ;  /* 0x000000180a007986 */ /* 0x0003e4000c101506 */
[----:B------:R2:W-:Y:S02]  /*73220*/  STG.E.U16 [R16.64], R4 ;  /* 0x0000000410007986 */ /* 0x0005e4000c101506 */
[----:B----4-:R3:W-:Y:S01]  /*73230*/  STG.E.U16 [R8.64], R12 ;  /* 0x0000000c08007986 */ /* 0x0107e2000c101506 */
[----:B0-----:R-:W4:Y:S01]  /*73240*/  LDL.LU.64 R22, [R1+0x440] ;  /* 0x0004400001167983 */ /* 0x001f220000300a00 */
[----:B------:R-:W4:Y:S01]  /*73250*/  LDL.LU.64 R2, [R1+0x430] ;  /* 0x0004300001027983 */ /* 0x000f220000300a00 */
[----:B------:R-:W-:Y:S01]  /*73260*/  PRMT R0, R12, 0x7632, R0 ;  /* 0x000076320c007816 */ /* 0x000fe20000000000 */
[----:B-1----:R-:W4:Y:S01]  /*73270*/  LDL.LU.64 R10, [R1+0x418] ;  /* 0x00041800010a7983 */ /* 0x002f220000300a00 */
[----:B------:R-:W4:Y:S01]  /*73280*/  LDL.LU.64 R24, [R1+0x400] ;  /* 0x0004000001187983 */ /* 0x000f220000300a00 */
[----:B--2---:R-:W2:Y:S02]  /*73290*/  LDL.LU.64 R16, [R1+0x3f8] ;  /* 0x0003f80001107983 */ /* 0x004ea40000300a00 */
[----:B---3--:R-:W3:Y:S02]  /*732a0*/  LDL.LU.64 R12, [R1+0x3f0] ;  /* 0x0003f000010c7983 */ /* 0x008ee40000300a00 */
[----:B------:R-:W2:Y:S01]  /*732b0*/  LDL.LU.64 R8, [R1+0x3e8] ;  /* 0x0003e80001087983 */ /* 0x000ea20000300a00 */
[----:B------:R0:W-:Y:S04]  /*732c0*/  STG.E.U16 [R14.64], R0 ;  /* 0x000000000e007986 */ /* 0x0001e8000c101506 */
[----:B0-----:R-:W2:Y:S04]  /*732d0*/  LDL.LU.64 R14, [R1+0x1858] ;  /* 0x00185800010e7983 */ /* 0x001ea80000300a00 */
[----:B--2---:R0:W-:Y:S04]  /*732e0*/  STG.E.U16 [R26.64], R14 ;  /* 0x0000000e1a007986 */ /* 0x0041e8000c101506 */
[----:B0-----:R-:W2:Y:S01]  /*732f0*/  LDL.LU.64 R26, [R1+0x1850] ;  /* 0x00185000011a7983 */ /* 0x001ea20000300a00 */
[----:B------:R-:W-:Y:S01]  /*73300*/  PRMT R4, R14, 0x7632, R4 ;  /* 0x000076320e047816 */ /* 0x000fe20000000004 */
[----:B------:R0:W-:Y:S02]  /*73310*/  STL [R1+0x17ac], R15 ;  /* 0x0017ac0f01007387 */ /* 0x0001e40000100800 */
[----:B0-----:R-:W3:Y:S04]  /*73320*/  LDL.LU.64 R14, [R1+0x420] ;  /* 0x00042000010e7983 */ /* 0x001ee80000300a00 */
[----:B--2---:R0:W-:Y:S01]  /*73330*/  STG.E.U16 [R26.64], R4 ;  /* 0x000000041a007986 */ /* 0x0041e2000c101506 */
[----:B------:R1:W-:Y:S03]  /*73340*/  STG.E.U16 [R20.64], R5 ;  /* 0x0000000514007986 */ /* 0x0003e6000c101506 */
[----:B0-----:R-:W2:Y:S01]  /*73350*/  LDL.LU R26, [R1+0x1848] ;  /* 0x00184800011a7983 */ /* 0x001ea20000300800 */
[----:B------:R-:W2:Y:S02]  /*73360*/  LDL.LU R27, [R1+0x9c] ;  /* 0x00009c00011b7983 */ /* 0x000ea40000300800 */
[----:B-1----:R-:W2:Y:S01]  /*73370*/  LDL.LU.64 R20, [R1+0x1840] ;  /* 0x0018400001147983 */ /* 0x002ea20000300a00 */
[----:B------:R-:W-:-:S02]  /*73380*/  PRMT R0, R5, 0x7632, R0 ;  /* 0x0000763205007816 */ /* 0x000fc40000000000 */
[----:B------:R-:W-:-:S03]  /*73390*/  PRMT R4, R28, 0x7632, R4 ;  /* 0x000076321c047816 */ /* 0x000fc60000000004 */
[----:B--2---:R0:W-:Y:S01]  /*733a0*/  STG.E.U16 [R20.64], R0 ;  /* 0x0000000014007986 */ /* 0x0041e2000c101506 */
[----:B------:R1:W-:Y:S02]  /*733b0*/  STG.E.U16 [R18.64], R28 ;  /* 0x0000001c12007986 */ /* 0x0003e4000c101506 */
[----:B------:R2:W-:Y:S01]  /*733c0*/  STG.E.U16 [R6.64], R4 ;  /* 0x0000000406007986 */ /* 0x0005e2000c101506 */
[----:B0-----:R-:W3:Y:S01]  /*733d0*/  LDL.LU.64 R20, [R1+0x3e0] ;  /* 0x0003e00001147983 */ /* 0x001ee20000300a00 */
[----:B-1----:R-:W3:Y:S02]  /*733e0*/  LDL.LU.64 R18, [R1+0x1838] ;  /* 0x0018380001127983 */ /* 0x002ee40000300a00 */
[----:B------:R-:W4:Y:S02]  /*733f0*/  LDL.LU R28, [R1+0x1830] ;  /* 0x00183000011c7983 */ /* 0x000f240000300800 */
[----:B--2---:R-:W2:Y:S01]  /*73400*/  LDL.LU.64 R6, [R1+0x1828] ;  /* 0x0018280001067983 */ /* 0x004ea20000300a00 */
[----:B---3--:R-:W-:Y:S01]  /*73410*/  PRMT R0, R18, 0x7632, R0 ;  /* 0x0000763212007816 */ /* 0x008fe20000000000 */
[----:B--2---:R0:W-:Y:S04]  /*73420*/  STG.E.U16 [R6.64], R18 ;  /* 0x0000001206007986 */ /* 0x0041e8000c101506 */
[----:B----4-:R-:W-:Y:S01]  /*73430*/  STG.E.U16 [R22.64], R0 ;  /* 0x0000000016007986 */ /* 0x010fe2000c101506 */
[----:B0-----:R-:W2:Y:S01]  /*73440*/  LDL.LU R6, [R1+0x1820] ;  /* 0x0018200001067983 */ /* 0x001ea20000300800 */
[----:B------:R0:W-:Y:S03]  /*73450*/  STL [R1+0x17a8], R19 ;  /* 0x0017a81301007387 */ /* 0x0001e60000100800 */
[----:B0-----:R-:W3:Y:S01]  /*73460*/  LDL.LU.64 R18, [R1+0x428] ;  /* 0x0004280001127983 */ /* 0x001ee20000300a00 */
[----:B------:R-:W4:Y:S03]  /*73470*/  LDL.LU.64 R22, [R1+0x1818] ;  /* 0x0018180001167983 */ /* 0x000f260000300a00 */
[----:B----4-:R0:W-:Y:S04]  /*73480*/  STG.E.U16 [R2.64], R22 ;  /* 0x0000001602007986 */ /* 0x0101e8000c101506 */
[----:B0-----:R-:W4:Y:S01]  /*73490*/  LDL.LU.64 R2, [R1+0x1810] ;  /* 0x0018100001027983 */ /* 0x001f220000300a00 */
[----:B------:R-:W-:Y:S01]  /*734a0*/  PRMT R4, R22, 0x7632, R4 ;  /* 0x0000763216047816 */ /* 0x000fe20000000004 */
[----:B------:R-:W-:Y:S04]  /*734b0*/  STL [R1+0x17b0], R23 ;  /* 0x0017b01701007387 */ /* 0x000fe80000100800 */
[----:B---3--:R0:W-:Y:S01]  /*734c0*/  STG.E.U16 [R18.64], R4 ;  /* 0x0000000412007986 */ /* 0x0081e2000c101506 */
[----:B----4-:R-:W-:-:S03]  /*734d0*/  PRMT R0, R2, 0x7632, R0 ;  /* 0x0000763202007816 */ /* 0x010fc60000000000 */
[----:B------:R1:W-:Y:S01]  /*734e0*/  STG.E.U16 [R14.64], R2 ;  /* 0x000000020e007986 */ /* 0x0003e2000c101506 */
[----:B0-----:R-:W-:-:S03]  /*734f0*/  PRMT R4, R3, 0x7632, R4 ;  /* 0x0000763203047816 */ /* 0x001fc60000000004 */
[----:B------:R-:W-:Y:S01]  /*73500*/  STG.E.U16 [R10.64], R0 ;  /* 0x000000000a007986 */ /* 0x000fe2000c101506 */
[----:B------:R0:W-:Y:S03]  /*73510*/  STG.E.U16 [R24.64], R3 ;  /* 0x0000000318007986 */ /* 0x0001e6000c101506 */
[----:B-1----:R-:W3:Y:S04]  /*73520*/  LDL.LU R2, [R1+0x180c] ;  /* 0x00180c0001027983 */ /* 0x002ee80000300800 */
[----:B0-----:R-:W3:Y:S01]  /*73530*/  LDL.LU R3, [R1+0x1808] ;  /* 0x0018080001037983 */ /* 0x001ee20000300800 */
[----:B------:R-:W-:Y:S01]  /*73540*/  PRMT R0, R26, 0x7632, R0 ;  /* 0x000076321a007816 */ /* 0x000fe20000000000 */
[----:B------:R0:W-:Y:S02]  /*73550*/  STG.E.U16 [R16.64], R4 ;  /* 0x0000000410007986 */ /* 0x0001e4000c101506 */
[----:B------:R-:W-:Y:S02]  /*73560*/  STG.E.U16 [R12.64], R26 ;  /* 0x0000001a0c007986 */ /* 0x000fe4000c101506 */
[----:B------:R1:W-:Y:S04]  /*73570*/  STG.E.U16 [R8.64], R0 ;  /* 0x0000000008007986 */ /* 0x0003e8000c101506 */
[----:B0-----:R-:W4:Y:S04]  /*73580*/  LDL.LU.64 R16, [R1+0x3d8] ;  /* 0x0003d80001107983 */ /* 0x001f280000300a00 */
[----:B-1----:R-:W4:Y:S01]  /*73590*/  LDL.LU.64 R8, [R1+0x3d0] ;  /* 0x0003d00001087983 */ /* 0x002f220000300a00 */
[----:B------:R-:W4:Y:S02]  /*735a0*/  LDL.LU R26, [R1+0x4c] ;  /* 0x00004c00011a7983 */ /* 0x000f240000300800 */
[----:B------:R-:W4:Y:S01]  /*735b0*/  LDL.LU R13, [R1+0xc] ;  /* 0x00000c00010d7983 */ /* 0x000f220000300800 */
[----:B--2---:R-:W-:Y:S01]  /*735c0*/  PRMT R0, R6, 0x7632, R0 ;  /* 0x0000763206007816 */ /* 0x004fe20000000000 */
[----:B---3--:R0:W-:Y:S04]  /*735d0*/  STG.E.U16 [R2.64], R6 ;  /* 0x0000000602007986 */ /* 0x0081e8000c101506 */
[----:B0-----:R-:W2:Y:S01]  /*735e0*/  LDL.LU R6, [R1+0x1c] ;  /* 0x00001c0001067983 */ /* 0x001ea20000300800 */
[----:B------:R-:W3:Y:S02]  /*735f0*/  LDL.LU R3, [R1+0x8c] ;  /* 0x00008c0001037983 */ /* 0x000ee40000300800 */
[----:B------:R-:W2:Y:S02]  /*73600*/  LDL.LU.64 R10, [R1+0x390] ;  /* 0x00039000010a7983 */ /* 0x000ea40000300a00 */
        /* <DEDUP_REMOVED lines=17> */
[----:B------:R-:W-:Y:S01]  /*73720*/  PRMT R2, R27, 0x7632, R2 ;  /* 0x000076321b027816 */ /* 0x000fe20000000002 */
[----:B------:R-:W-:Y:S02]  /*73730*/  STG.E.U16 [R20.64], R0 ;  /* 0x0000000014007986 */ /* 0x000fe4000c101506 */
[----:B----4-:R-:W-:Y:S02]  /*73740*/  STG.E.U16 [R16.64], R27 ;  /* 0x0000001b10007986 */ /* 0x010fe4000c101506 */
[----:B------:R-:W-:Y:S01]  /*73750*/  STG.E.U16 [R8.64], R2 ;  /* 0x0000000208007986 */ /* 0x000fe2000c101506 */
[----:B------:R-:W-:Y:S03]  /*73760*/  STG.E.U16 [R10.64], R28 ;  /* 0x0000001c0a007986 */ /* 0x000fe6000c101506 */
[----:B--2---:R0:W-:Y:S04]  /*73770*/  STL.64 [R1+0x17e0], R22 ;  /* 0x0017e01601007387 */ /* 0x0041e80000100a00 */
[----:B0-----:R-:W2:Y:S01]  /*73780*/  LDL.LU.64 R22, [R1+0x3a8] ;  /* 0x0003a80001167983 */ /* 0x001ea20000300a00 */
[----:B------:R-:W4:Y:S02]  /*73790*/  LDL.LU.64 R14, [R1+0x3b0] ;  /* 0x0003b000010e7983 */ /* 0x000f240000300a00 */
[----:B------:R-:W2:Y:S02]  /*737a0*/  LDL.LU.64 R18, [R1+0x378] ;  /* 0x0003780001127983 */ /* 0x000ea40000300a00 */
[----:B------:R-:W2:Y:S01]  /*737b0*/  LDL.LU R7, [R1+0x7c] ;  /* 0x00007c0001077983 */ /* 0x000ea20000300800 */
[----:B------:R-:W2:Y:S01]  /*737c0*/  LDL.LU.64 R4, [R1+0x350] ;  /* 0x0003500001047983 */ /* 0x000ea20000300a00 */
[----:B------:R-:W2:Y:S02]  /*737d0*/  LDL.LU R27, [R1+0x3c] ;  /* 0x00003c00011b7983 */ /* 0x000ea40000300800 */
[----:B------:R-:W2:Y:S02]  /*737e0*/  LDL.LU.64 R24, [R1+0x360] ;  /* 0x0003600001187983 */ /* 0x000ea40000300a00 */
[----:B------:R-:W2:Y:S01]  /*737f0*/  LDL.LU.64 R20, [R1+0x358] ;  /* 0x0003580001147983 */ /* 0x000ea20000300a00 */
[----:B------:R-:W2:Y:S01]  /*73800*/  LDL.LU.64 R16, [R1+0x348] ;  /* 0x0003480001107983 */ /* 0x000ea20000300a00 */
[----:B------:R-:W2:Y:S02]  /*73810*/  LDL.LU.64 R8, [R1+0x318] ;  /* 0x0003180001087983 */ /* 0x000ea40000300a00 */
[----:B------:R-:W2:Y:S01]  /*73820*/  LDL.LU.64 R10, [R1+0x1800] ;  /* 0x00180000010a7983 */ /* 0x000ea20000300a00 */
[----:B------:R-:W-:Y:S01]  /*73830*/  PRMT R0, R28, 0x7632, R0 ;  /* 0x000076321c007816 */ /* 0x000fe20000000000 */
[----:B------:R-:W-:-:S02]  /*73840*/  IMAD.MOV.U32 R12, RZ, RZ, R29 ;  /* 0x000000ffff0c7224 */ /* 0x000fc400078e001d */
[----:B------:R-:W3:Y:S04]  /*73850*/  LDL.LU.64 R28, [R1+0x340] ;  /* 0x00034000011c7983 */ /* 0x000ee80000300a00 */
[----:B--2---:R0:W-:Y:S04]  /*73860*/  STG.E.U16 [R10.64], R0 ;  /* 0x000000000a007986 */ /* 0x0041e8000c101506 */
[----:B0-----:R-:W2:Y:S01]  /*73870*/  LDL.LU.64 R10, [R1+0x17f8] ;  /* 0x0017f800010a7983 */ /* 0x001ea20000300a00 */
[----:B------:R-:W-:-:S03]  /*73880*/  PRMT R2, R6, 0x7632, R2 ;  /* 0x0000763206027816 */ /* 0x000fc60000000002 */
[----:B--2---:R0:W-:Y:S04]  /*73890*/  STG.E.U16 [R10.64], R6 ;  /* 0x000000060a007986 */ /* 0x0041e8000c101506 */
[----:B0-----:R-:W2:Y:S04]  /*738a0*/  LDL.LU.64 R10, [R1+0x17f0] ;  /* 0x0017f000010a7983 */ /* 0x001ea80000300a00 */
[----:B--2---:R0:W-:Y:S04]  /*738b0*/  STG.E.U16 [R10.64], R2 ;  /* 0x000000020a007986 */ /* 0x0041e8000c101506 */
[----:B0-----:R-:W2:Y:S04]  /*738c0*/  LDL.LU R11, [R1+0x17e8] ;  /* 0x0017e800010b7983 */ /* 0x001ea80000300800 */
[----:B--2---:R0:W-:Y:S04]  /*738d0*/  STG.E.U16 [R22.64], R11 ;  /* 0x0000000b16007986 */ /* 0x0041e8000c101506 */
[----:B0-----:R-:W2:Y:S01]  /*738e0*/  LDL.LU.64 R22, [R1+0x17e0] ;  /* 0x0017e00001167983 */ /* 0x001ea20000300a00 */
[----:B------:R-:W-:-:S02]  /*738f0*/  PRMT R0, R11, 0x7632, R0 ;  /* 0x000076320b007816 */ /* 0x000fc40000000000 */
[----:B------:R-:W3:Y:S03]  /*73900*/  LDL.LU.64 R10, [R1+0x368] ;  /* 0x00036800010a7983 */ /* 0x000ee60000300a00 */
[----:B--2---:R0:W-:Y:S04]  /*73910*/  STG.E.U16 [R22.64], R0 ;  /* 0x0000000016007986 */ /* 0x0041e8000c101506 */
[----:B0-----:R-:W2:Y:S01]  /*73920*/  LDL.LU.64 R22, [R1+0x17d8] ;  /* 0x0017d80001167983 */ /* 0x001ea20000300a00 */
[----:B---3--:R-:W-:-:S03]  /*73930*/  PRMT R2, R3, 0x7632, R2 ;  /* 0x0000763203027816 */ /* 0x008fc60000000002 */
[----:B--2---:R0:W-:Y:S04]  /*73940*/  STG.E.U16 [R22.64], R3 ;  /* 0x0000000316007986 */ /* 0x0041e8000c101506 */
[----:B0-----:R-:W2:Y:S04]  /*73950*/  LDL.LU.64 R22, [R1+0x17d0] ;  /* 0x0017d00001167983 */ /* 0x001ea80000300a00 */
[----:B--2---:R0:W-:Y:S04]  /*73960*/  STG.E.U16 [R22.64], R2 ;  /* 0x0000000216007986 */ /* 0x0041e8000c101506 */
[----:B0-----:R-:W2:Y:S01]  /*73970*/  LDL.LU.64 R22, [R1+0x17c8] ;  /* 0x0017c80001167983 */ /* 0x001ea20000300a00 */
[----:B------:R-:W-:-:S03]  /*73980*/  PRMT R0, R26, 0x7632, R0 ;  /* 0x000076321a007816 */ /* 0x000fc60000000000 */
[----:B--2---:R0:W-:Y:S04]  /*73990*/  STG.E.U16 [R22.64], R26 ;  /* 0x0000001a16007986 */ /* 0x0041e8000c101506 */
[----:B0-----:R-:W2:Y:S01]  /*739a0*/  LDL.LU.64 R22, [R1+0x17c0] ;  /* 0x0017c00001167983 */ /* 0x001ea20000300a00 */
[----:B------:R-:W-:-:S03]  /*739b0*/  PRMT R2, R13, 0x7632, R2 ;  /* 0x000076320d027816 */ /* 0x000fc60000000002 */
[----:B--2---:R0:W-:Y:S04]  /*739c0*/  STG.E.U16 [R22.64], R0 ;  /* 0x0000000016007986 */ /* 0x0041e8000c101506 */
[----:B0-----:R-:W2:Y:S04]  /*739d0*/  LDL.LU.64 R22, [R1+0x17b8] ;  /* 0x0017b80001167983 */ /* 0x001ea80000300a00 */
[----:B--2---:R0:W-:Y:S01]  /*739e0*/  STG.E.U16 [R22.64], R13 ;  /* 0x0000000d16007986 */ /* 0x0041e2000c101506 */
[----:B----4-:R1:W-:Y:S03]  /*739f0*/  STG.E.U16 [R14.64], R2 ;  /* 0x000000020e007986 */ /* 0x0103e6000c101506 */
[----:B0-----:R-:W3:Y:S01]  /*73a00*/  LDL.LU R23, [R1+0x17b0] ;  /* 0x0017b00001177983 */ /* 0x001ee20000300800 */
[----:B-1----:R-:W3:Y:S01]  /*73a10*/  LDL.LU R15, [R1+0x17ac] ;  /* 0x0017ac00010f7983 */ /* 0x002ee20000300800 */
[----:B------:R-:W-:-:S02]  /*73a20*/  PRMT R2, R7, 0x7632, R2 ;  /* 0x0000763207027816 */ /* 0x000fc40000000002 */
[----:B---3--:R0:W-:Y:S01]  /*73a30*/  STG.E.U16 [R18.64], R15 ;  /* 0x0000000f12007986 */ /* 0x0081e2000c101506 */
[----:B------:R-:W-:-:S03]  /*73a40*/  PRMT R0, R15, 0x7632, R0 ;  /* 0x000076320f007816 */ /* 0x000fc60000000000 */
[----:B0-----:R-:W3:Y:S01]  /*73a50*/  LDL.LU R19, [R1+0x17a8] ;  /* 0x0017a80001137983 */ /* 0x001ee20000300800 */
[----:B------:R-:W4:Y:S03]  /*73a60*/  LDL.LU.64 R14, [R1+0x370] ;  /* 0x00037000010e7983 */ /* 0x000f260000300a00 */
[----:B----4-:R0:W-:Y:S01]  /*73a70*/  STG.E.U16 [R14.64], R0 ;  /* 0x000000000e007986 */ /* 0x0101e2000c101506 */
[----:B------:R1:W-:Y:S02]  /*73a80*/  STG.E.U16 [R10.64], R7 ;  /* 0x000000070a007986 */ /* 0x0003e4000c101506 */
[----:B------:R3:W-:Y:S02]  /*73a90*/  STG.E.U16 [R4.64], R2 ;  /* 0x0000000204007986 */ /* 0x0007e4000c101506 */
[----:B------:R4:W-:Y:S01]  /*73aa0*/  STG.E.U16 [R24.64], R27 ;  /* 0x0000001b18007986 */ /* 0x0009e2000c101506 */
[----:B0-----:R-:W-:Y:S01]  /*73ab0*/  PRMT R0, R27, 0x7632, R0 ;  /* 0x000076321b007816 */ /* 0x001fe20000000000 */
[----:B-1----:R-:W2:Y:S01]  /*73ac0*/  LDL.LU R7, [R1+0x6c] ;  /* 0x00006c0001077983 */ /* 0x002ea20000300800 */
[----:B---3--:R-:W-:Y:S01]  /*73ad0*/  PRMT R2, R19, 0x7632, R2 ;  /* 0x0000763213027816 */ /* 0x008fe20000000002 */
[----:B----4-:R-:W3:Y:S02]  /*73ae0*/  LDL.LU R27, [R1+0x2c] ;  /* 0x00002c00011b7983 */ /* 0x010ee40000300800 */
[----:B------:R-:W4:Y:S01]  /*73af0*/  LDL.LU R15, [R1+0x14b8] ;  /* 0x0014b800010f7983 */ /* 0x000f220000300800 */
[----:B------:R-:W-:Y:S01]  /*73b00*/  STG.E.U16 [R20.64], R0 ;  /* 0x0000000014007986 */ /* 0x000fe2000c101506 */
[----:B------:R-:W-:Y:S02]  /*73b10*/  STG.E.U16 [R16.64], R19 ;  /* 0x0000001310007986 */ /* 0x000fe4000c101506 */
[----:B------:R-:W-:Y:S02]  /*73b20*/  STG.E.U16 [R8.64], R2 ;  /* 0x0000000208007986 */ /* 0x000fe4000c101506 */
[----:B------:R0:W-:Y:S02]  /*73b30*/  STG.E.U16 [R28.64], R23 ;  /* 0x000000171c007986 */ /* 0x0001e4000c101506 */
        /* <DEDUP_REMOVED lines=15> */
[----:B0-----:R-:W2:Y:S01]  /*73c30*/  LDL.LU.64 R28, [R1+0x338] ;  /* 0x00033800011c7983 */ /* 0x001ea20000300a00 */
        /* <DEDUP_REMOVED lines=21> */
[----:B--2---:R0:W-:Y:S04]  /*73d90*/  STG.E.U16 [R28.64], R0 ;  /* 0x000000001c007986 */ /* 0x0041e8000c101506 */
[----:B0-----:R-:W2:Y:S01]  /*73da0*/  LDL.LU.64 R28, [R1+0x17a0] ;  /* 0x0017a000011c7983 */ /* 0x001ea20000300a00 */
[----:B------:R-:W-:-:S03]  /*73db0*/  PRMT R2, R7, 0x7632, R2 ;  /* 0x0000763207027816 */ /* 0x000fc60000000002 */
[----:B--2---:R0:W-:Y:S04]  /*73dc0*/  STG.E.U16 [R28.64], R7 ;  /* 0x000000071c007986 */ /* 0x0041e8000c101506 */
[----:B0-----:R-:W2:Y:S01]  /*73dd0*/  LDL.LU.64 R28, [R1+0x1798] ;  /* 0x00179800011c7983 */ /* 0x001ea20000300a00 */
[----:B------:R-:W3:Y:S03]  /*73de0*/  LDL.LU R7, [R1+0x1790] ;  /* 0x0017900001077983 */ /* 0x000ee60000300800 */
        /* <DEDUP_REMOVED lines=8> */
[----:B---3--:R-:W-:-:S03]  /*73e70*/  PRMT R2, R27, 0x7632, R2 ;  /* 0x000076321b027816 */ /* 0x008fc60000000002 */
[----:B--2---:R0:W-:Y:S04]  /*73e80*/  STG.E.U16 [R28.64], R27 ;  /* 0x0000001b1c007986 */ /* 0x0041e8000c101506 */
[----:B0-----:R-:W2:Y:S04]  /*73e90*/  LDL.LU.64 R28, [R1+0x1768] ;  /* 0x00176800011c7983 */ /* 0x001ea80000300a00 */
[----:B--2---:R0:W-:Y:S04]  /*73ea0*/  STG.E.U16 [R28.64], R2 ;  /* 0x000000021c007986 */ /* 0x0041e8000c101506 */
[----:B0-----:R-:W2:Y:S01]  /*73eb0*/  LDL.LU.64 R28, [R1+0x1760] ;  /* 0x00176000011c7983 */ /* 0x001ea20000300a00 */
[----:B------:R-:W-:Y:S01]  /*73ec0*/  FFMA R13, R13, 0.69314718246459960938, R3 ;  /* 0x3f3172180d0d7823 */ /* 0x000fe20000000003 */
[----:B------:R-:W-:Y:S01]  /*73ed0*/  FSEL R3, R4, -INF , P1 ;  /* 0xff80000004037808 */ /* 0x000fe20000800000 */
[----:B------:R-:W-:Y:S01]  /*73ee0*/  FSEL R4, R9, -INF , P2 ;  /* 0xff80000009047808 */ /* 0x000fe20001000000 */
[----:B----4-:R-:W-:Y:S01]  /*73ef0*/  FSEL R2, R15, -INF , P0 ;  /* 0xff8000000f027808 */ /* 0x010fe20000000000 */
[----:B--2---:R0:W-:Y:S04]  /*73f00*/  STG.E.U16 [R28.64], R7 ;  /* 0x000000071c007986 */ /* 0x0041e8000c101506 */
[----:B0-----:R-:W2:Y:S01]  /*73f10*/  LDL.LU.64 R28, [R1+0x1758] ;  /* 0x00175800011c7983 */ /* 0x001ea20000300a00 */
[----:B------:R-:W3:Y:S02]  /*73f20*/  LDL.LU R9, [R1+0x1754] ;  /* 0x0017540001097983 */ /* 0x000ee40000300800 */
[----:B------:R-:W-:Y:S01]  /*73f30*/  FFMA R14, R2, 0.69314718246459960938, R14 ;  /* 0x3f317218020e7823 */ /* 0x000fe2000000000e */
[----:B------:R-:W-:-:S02]  /*73f40*/  PRMT R0, R7, 0x7632, R0 ;  /* 0x0000763207007816 */ /* 0x000fc40000000000 */
[----:B------:R-:W-:Y:S02]  /*73f50*/  FSEL R2, R8, -INF , P6 ;  /* 0xff80000008027808 */ /* 0x000fe40003000000 */
[----:B------:R-:W0:Y:S01]  /*73f60*/  S2R R8, SR_TID.X ;  /* 0x0000000000087919 */ /* 0x000e220000002100 */
[----:B------:R-:W-:Y:S02]  /*73f70*/  FSEL R5, R5, -INF , P3 ;  /* 0xff80000005057808 */ /* 0x000fe40001800000 */
[----:B------:R-:W-:Y:S01]  /*73f80*/  FSEL R6, R6, -INF , P4 ;  /* 0xff80000006067808 */ /* 0x000fe20002000000 */
[----:B------:R-:W-:Y:S02]  /*73f90*/  FFMA R15, R3, 0.69314718246459960938, R11 ;  /* 0x3f317218030f7823 */ /* 0x000fe4000000000b */
[----:B------:R-:W-:Y:S02]  /*73fa0*/  FFMA R4, R4, 0.69314718246459960938, R26 ;  /* 0x3f31721804047823 */ /* 0x000fe4000000001a */
[----:B------:R-:W-:-:S02]  /*73fb0*/  FFMA R7, R2, 0.69314718246459960938, R24 ;  /* 0x3f31721802077823 */ /* 0x000fc40000000018 */
[----:B------:R-:W-:Y:S02]  /*73fc0*/  FFMA R5, R5, 0.69314718246459960938, R10 ;  /* 0x3f31721805057823 */ /* 0x000fe4000000000a */
[----:B------:R-:W-:Y:S01]  /*73fd0*/  FFMA R6, R6, 0.69314718246459960938, R25 ;  /* 0x3f31721806067823 */ /* 0x000fe20000000019 */
[----:B0-----:R-:W-:Y:S01]  /*73fe0*/  LOP3.LUT R8, R8, 0x1c, RZ, 0xc0, !PT ;  /* 0x0000001c08087812 */ /* 0x001fe200078ec0ff */
[----:B--2---:R0:W-:Y:S01]  /*73ff0*/  STG.E.U16 [R28.64], R0 ;  /* 0x000000001c007986 */ /* 0x0041e2000c101506 */
[----:B------:R-:W-:Y:S06]  /*74000*/  BAR.SYNC.DEFER_BLOCKING 0x0 ;  /* 0x0000000000007b1d */ /* 0x000fec0000010000 */
[----:B------:R-:W-:Y:S01]  /*74010*/  STS.128 [R8.X4], R20 ;  /* 0x0000001408007388 */ /* 0x000fe20000004c00 */
[----:B------:R-:W-:Y:S02]  /*74020*/  STS.128 [R8.X4+0x80], R16 ;  /* 0x0000801008007388 */ /* 0x000fe40000004c00 */
[----:B------:R1:W-:Y:S02]  /*74030*/  STS.128 [R8.X4+0x100], R12 ;  /* 0x0001000c08007388 */ /* 0x0003e40000004c00 */
[----:B------:R2:W-:Y:S01]  /*74040*/  STS.128 [R8.X4+0x180], R4 ;  /* 0x0001800408007388 */ /* 0x0005e20000004c00 */
[----:B------:R-:W-:Y:S06]  /*74050*/  BAR.SYNC.DEFER_BLOCKING 0x0 ;  /* 0x0000000000007b1d */ /* 0x000fec0000010000 */
[----:B0-----:R-:W0:Y:S04]  /*74060*/  S2R R0, SR_CTAID.Y ;  /* 0x0000000000007919 */ /* 0x001e280000002600 */
[----:B-1----:R-:W1:Y:S04]  /*74070*/  S2R R12, SR_CTAID.X ;  /* 0x00000000000c7919 */ /* 0x002e680000002500 */
[----:B------:R-:W2:Y:S04]  /*74080*/  S2R R16, SR_TID.X ;  /* 0x0000000000107919 */ /* 0x000ea80000002100 */
[----:B---3--:R3:W4:Y:S01]  /*74090*/  LDS R11, [R9] ;  /* 0x00000000090b7984 */ /* 0x0087220000000800 */
[----:B0-----:R-:W-:-:S05]  /*740a0*/  IMAD R0, R0, c[0x0][0x1cc], RZ ;  /* 0x0000730000007a24 */ /* 0x001fca00078e02ff */
[----:B------:R-:W-:Y:S02]  /*740b0*/  SHF.L.U32 R2, R0, 0x2, RZ ;  /* 0x0000000200027819 */ /* 0x000fe400000006ff */
[----:B-1----:R-:W-:-:S04]  /*740c0*/  SHF.L.U32 R12, R12, 0x7, RZ ;  /* 0x000000070c0c7819 */ /* 0x002fc800000006ff */
[----:B--2---:R-:W-:Y:S01]  /*740d0*/  LOP3.LUT R8, R12, 0x7f, R16, 0xf8, !PT ;  /* 0x0000007f0c087812 */ /* 0x004fe200078ef810 */
[----:B------:R-:W-:-:S03]  /*740e0*/  IMAD.HI R0, R0, 0x4, RZ ;  /* 0x0000000400007827 */ /* 0x000fc600078e02ff */
[C---:B------:R-:W-:Y:S01]  /*740f0*/  SHF.L.U32 R3, R8.reuse, 0x2, RZ ;  /* 0x0000000208037819 */ /* 0x040fe200000006ff */
[----:B---3--:R-:W-:-:S03]  /*74100*/  IMAD.HI R9, R8, 0x4, RZ ;  /* 0x0000000408097827 */ /* 0x008fc600078e02ff */
[----:B------:R-:W-:-:S04]  /*74110*/  IADD3 R2, P0, P1, R3, c[0x0][0x180], R2 ;  /* 0x0000600003027a10 */ /* 0x000fc8000791e002 */
[----:B------:R-:W-:-:S05]  /*74120*/  IADD3.X R3, R9, c[0x0][0x184], R0, P0, P1 ;  /* 0x0000610009037a10 */ /* 0x000fca00007e2400 */
[----:B----4-:R-:W-:Y:S01]  /*74130*/  STG.E [R2.64], R11 ;  /* 0x0000000b02007986 */ /* 0x010fe2000c101906 */
[----:B------:R-:W-:Y:S05]  /*74140*/  EXIT ;  /* 0x000000000000794d */ /* 0x000fea0003800000 */
.L_x_2:
[----:B------:R-:W-:-:S00]  /*74150*/  BRA `(.L_x_2) ;  /* 0xfffffff000007947 */ /* 0x000fc0000383ffff */
[----:B------:R-:W-:-:S00]  /*74160*/  NOP ;  /* 0x0000000000007918 */ /* 0x000fc00000000000 */
        /* <DEDUP_REMOVED lines=9> */
.L_x_3:


//--------------------- .nv.global.init           --------------------------
	.section	.nv.global.init,"aw",@progbits
.nv.global.init:
	.type		_$_str,@object
	.size		_$_str,(.L_0 - _$_str)
_$_str:
        /*0000*/ 	.byte	0x5f, 0x5f, 0x43, 0x55, 0x44, 0x41, 0x5f, 0x46, 0x54, 0x5a, 0x00
.L_0:


//--------------------- .nv.shared.attn_fwd       --------------------------
	.section	.nv.shared.attn_fwd,"aw",@nobits
	.sectionflags	@""
	.align	16
